def matmul_kernel(
    a_ptr,
    b_ptr,
    c_ptr,
    M,
    N,
    K,
    stride_am,
    stride_ak,
    stride_bk,
    stride_bn,
    stride_cm,
    stride_cn,
    BLOCK_M: tl.constexpr,
    BLOCK_N: tl.constexpr,
    BLOCK_K: tl.constexpr,
    GROUP_M: tl.constexpr,
):
    pid = tl.program_id(axis=0)
    num_pid_m = tl.cdiv(M, BLOCK_M)
    num_pid_n = tl.cdiv(N, BLOCK_N)
    num_pid_in_group = GROUP_M * num_pid_n
    group_id = pid // num_pid_in_group
    first_pid_m = group_id * GROUP_M
    group_size_m = min(num_pid_m - first_pid_m, GROUP_M)
    pid_m = first_pid_m + ((pid % num_pid_in_group) % group_size_m)
    pid_n = (pid % num_pid_in_group) // group_size_m

    offs_am = (pid_m * BLOCK_M + tl.arange(0, BLOCK_M)) % M
    offs_bn = (pid_n * BLOCK_N + tl.arange(0, BLOCK_N)) % N
    offs_k = tl.arange(0, BLOCK_K)
    a_ptrs = a_ptr + offs_am[:, None] * stride_am + offs_k[None, :] * stride_ak
    b_ptrs = b_ptr + offs_k[:, None] * stride_bk + offs_bn[None, :] * stride_bn

    acc = tl.zeros((BLOCK_M, BLOCK_N), dtype=tl.float32)
    for kk in range(0, tl.cdiv(K, BLOCK_K)):
        a = tl.load(a_ptrs, mask=offs_k[None, :] < K - kk * BLOCK_K, other=0.0)
        b = tl.load(b_ptrs, mask=offs_k[:, None] < K - kk * BLOCK_K, other=0.0)
        acc = tl.dot(a, b, acc)
        a_ptrs += BLOCK_K * stride_ak
        b_ptrs += BLOCK_K * stride_bk

    c = acc.to(c_ptr.dtype.element_ty)
    offs_cm = pid_m * BLOCK_M + tl.arange(0, BLOCK_M)
    offs_cn = pid_n * BLOCK_N + tl.arange(0, BLOCK_N)
    c_ptrs = c_ptr + offs_cm[:, None] * stride_cm + offs_cn[None, :] * stride_cn
    mask = (offs_cm[:, None] < M) & (offs_cn[None, :] < N)
    tl.store(c_ptrs, c, mask=mask)

# config = {"BLOCK_K": 64, "BLOCK_M": 256, "BLOCK_N": 64, "GROUP_M": 8, "arch": "sm_100", "dtype": "fp32", "num_ctas": 1, "num_stages": 3, "num_warps": 2}
# arch = sm_100


// ===== COMPILED SASS (sm_100a) =====

	.target	sm_100a

	.elftype	@"ET_EXEC"


//--------------------- .note.nv.tkinfo           --------------------------
	.section	.note.nv.tkinfo,"",@"SHT_NOTE"
	.sectionflags	@"SHF_NOTE_NV_TKINFO"
	.tkinfo
        /*0018*/ 	.word	0x00000081
        /*0030*/ 	.string	""
        /*0030*/ 	.string	"ptxas-blackwell"
        /*0030*/ 	.string	"Cuda compilation tools, release 12.9, V12.9.86"
        /*0030*/ 	.string	"Build cuda_12.9.r12.9/compiler.36037853_0"
        /*0030*/ 	.string	"-v  -suppress-debug-info  -lineinfo  -arch sm_100a "



//--------------------- .note.nv.cuver            --------------------------
	.section	.note.nv.cuver,"",@"SHT_NOTE"
	.sectionflags	@"SHF_NOTE_NV_CUVER"
        /*0018*/ 	.short	0x0001
        /*001a*/ 	.short	0x0064
        /*001c*/ 	.short	0x0001
        /*001e*/ 	.short	0x0000
        /*0020*/ 	.short	0x0001
        /*0022*/ 	.short	0x0000


//--------------------- .nv.info                  --------------------------
	.section	.nv.info,"",@"SHT_CUDA_INFO"
	.align	4


	//----- nvinfo : EIATTR_REGCOUNT
	.align		4
        /*0000*/ 	.byte	0x04, 0x2f
        /*0002*/ 	.short	(.L_1 - .L_0)
	.align		4
.L_0:
        /*0004*/ 	.word	index@(matmul_kernel)
        /*0008*/ 	.word	0x000000ff


	//----- nvinfo : EIATTR_FRAME_SIZE
	.align		4
.L_1:
        /*000c*/ 	.byte	0x04, 0x11
        /*000e*/ 	.short	(.L_3 - .L_2)
	.align		4
.L_2:
        /*0010*/ 	.word	index@(matmul_kernel)
        /*0014*/ 	.word	0x00001448


	//----- nvinfo : EIATTR_MIN_STACK_SIZE
	.align		4
.L_3:
        /*0018*/ 	.byte	0x04, 0x12
        /*001a*/ 	.short	(.L_5 - .L_4)
	.align		4
.L_4:
        /*001c*/ 	.word	index@(matmul_kernel)
        /*0020*/ 	.word	0x00001448
.L_5:


//--------------------- .nv.info.matmul_kernel    --------------------------
	.section	.nv.info.matmul_kernel,"",@"SHT_CUDA_INFO"
	.sectionflags	@""
	.align	4


	//----- nvinfo : EIATTR_CUDA_API_VERSION
	.align		4
        /*0000*/ 	.byte	0x04, 0x37
        /*0002*/ 	.short	(.L_7 - .L_6)
.L_6:
        /*0004*/ 	.word	0x00000081


	//----- nvinfo : EIATTR_KPARAM_INFO
	.align		4
.L_7:
        /*0008*/ 	.byte	0x04, 0x17
        /*000a*/ 	.short	(.L_9 - .L_8)
.L_8:
        /*000c*/ 	.word	0x00000000
        /*0010*/ 	.short	0x000d
        /*0012*/ 	.short	0x0048
        /*0014*/ 	.byte	0x00, 0xf4, 0x21, 0x00


	//----- nvinfo : EIATTR_KPARAM_INFO
	.align		4
.L_9:
        /*0018*/ 	.byte	0x04, 0x17
        /*001a*/ 	.short	(.L_11 - .L_10)
.L_10:
        /*001c*/ 	.word	0x00000000
        /*0020*/ 	.short	0x000c
        /*0022*/ 	.short	0x0040
        /*0024*/ 	.byte	0x00, 0xf4, 0x21, 0x00


	//----- nvinfo : EIATTR_KPARAM_INFO
	.align		4
.L_11:
        /*0028*/ 	.byte	0x04, 0x17
        /*002a*/ 	.short	(.L_13 - .L_12)
.L_12:
        /*002c*/ 	.word	0x00000000
        /*0030*/ 	.short	0x000b
        /*0032*/ 	.short	0x0038
        /*0034*/ 	.byte	0x00, 0xf0, 0x11, 0x00


	//----- nvinfo : EIATTR_KPARAM_INFO
	.align		4
.L_13:
        /*0038*/ 	.byte	0x04, 0x17
        /*003a*/ 	.short	(.L_15 - .L_14)
.L_14:
        /*003c*/ 	.word	0x00000000
        /*0040*/ 	.short	0x000a
        /*0042*/ 	.short	0x0034
        /*0044*/ 	.byte	0x00, 0xf0, 0x11, 0x00


	//----- nvinfo : EIATTR_KPARAM_INFO
	.align		4
.L_15:
        /*0048*/ 	.byte	0x04, 0x17
        /*004a*/ 	.short	(.L_17 - .L_16)
.L_16:
        /*004c*/ 	.word	0x00000000
        /*0050*/ 	.short	0x0009
        /*0052*/ 	.short	0x0030
        /*0054*/ 	.byte	0x00, 0xf0, 0x11, 0x00


	//----- nvinfo : EIATTR_KPARAM_INFO
	.align		4
.L_17:
        /*0058*/ 	.byte	0x04, 0x17
        /*005a*/ 	.short	(.L_19 - .L_18)
.L_18:
        /*005c*/ 	.word	0x00000000
        /*0060*/ 	.short	0x0008
        /*0062*/ 	.short	0x002c
        /*0064*/ 	.byte	0x00, 0xf0, 0x11, 0x00


	//----- nvinfo : EIATTR_KPARAM_INFO
	.align		4
.L_19:
        /*0068*/ 	.byte	0x04, 0x17
        /*006a*/ 	.short	(.L_21 - .L_20)
.L_20:
        /*006c*/ 	.word	0x00000000
        /*0070*/ 	.short	0x0007
        /*0072*/ 	.short	0x0028
        /*0074*/ 	.byte	0x00, 0xf0, 0x11, 0x00


	//----- nvinfo : EIATTR_KPARAM_INFO
	.align		4
.L_21:
        /*0078*/ 	.byte	0x04, 0x17
        /*007a*/ 	.short	(.L_23 - .L_22)
.L_22:
        /*007c*/ 	.word	0x00000000
        /*0080*/ 	.short	0x0006
        /*0082*/ 	.short	0x0024
        /*0084*/ 	.byte	0x00, 0xf0, 0x11, 0x00


	//----- nvinfo : EIATTR_KPARAM_INFO
	.align		4
.L_23:
        /*0088*/ 	.byte	0x04, 0x17
        /*008a*/ 	.short	(.L_25 - .L_24)
.L_24:
        /*008c*/ 	.word	0x00000000
        /*0090*/ 	.short	0x0005
        /*0092*/ 	.short	0x0020
        /*0094*/ 	.byte	0x00, 0xf0, 0x11, 0x00


	//----- nvinfo : EIATTR_KPARAM_INFO
	.align		4
.L_25:
        /*0098*/ 	.byte	0x04, 0x17
        /*009a*/ 	.short	(.L_27 - .L_26)
.L_26:
        /*009c*/ 	.word	0x00000000
        /*00a0*/ 	.short	0x0004
        /*00a2*/ 	.short	0x001c
        /*00a4*/ 	.byte	0x00, 0xf0, 0x11, 0x00


	//----- nvinfo : EIATTR_KPARAM_INFO
	.align		4
.L_27:
        /*00a8*/ 	.byte	0x04, 0x17
        /*00aa*/ 	.short	(.L_29 - .L_28)
.L_28:
        /*00ac*/ 	.word	0x00000000
        /*00b0*/ 	.short	0x0003
        /*00b2*/ 	.short	0x0018
        /*00b4*/ 	.byte	0x00, 0xf0, 0x11, 0x00


	//----- nvinfo : EIATTR_KPARAM_INFO
	.align		4
.L_29:
        /*00b8*/ 	.byte	0x04, 0x17
        /*00ba*/ 	.short	(.L_31 - .L_30)
.L_30:
        /*00bc*/ 	.word	0x00000000
        /*00c0*/ 	.short	0x0002
        /*00c2*/ 	.short	0x0010
        /*00c4*/ 	.byte	0x00, 0xf4, 0x21, 0x00


	//----- nvinfo : EIATTR_KPARAM_INFO
	.align		4
.L_31:
        /*00c8*/ 	.byte	0x04, 0x17
        /*00ca*/ 	.short	(.L_33 - .L_32)
.L_32:
        /*00cc*/ 	.word	0x00000000
        /*00d0*/ 	.short	0x0001
        /*00d2*/ 	.short	0x0008
        /*00d4*/ 	.byte	0x00, 0xf4, 0x21, 0x00


	//----- nvinfo : EIATTR_KPARAM_INFO
	.align		4
.L_33:
        /*00d8*/ 	.byte	0x04, 0x17
        /*00da*/ 	.short	(.L_35 - .L_34)
.L_34:
        /*00dc*/ 	.word	0x00000000
        /*00e0*/ 	.short	0x0000
        /*00e2*/ 	.short	0x0000
        /*00e4*/ 	.byte	0x00, 0xf4, 0x21, 0x00


	//----- nvinfo : EIATTR_SPARSE_MMA_MASK
	.align		4
.L_35:
        /*00e8*/ 	.byte	0x03, 0x50
        /*00ea*/ 	.short	0x0000


	//----- nvinfo : EIATTR_MAXREG_COUNT
	.align		4
        /*00ec*/ 	.byte	0x03, 0x1b
        /*00ee*/ 	.short	0x00ff


	//----- nvinfo : EIATTR_NUM_BARRIERS
	.align		4
        /*00f0*/ 	.byte	0x02, 0x4c
        /*00f2*/ 	.byte	0x01
	.zero		1


	//----- nvinfo : EIATTR_ANNOTATIONS
	.align		4
        /*00f4*/ 	.byte	0x04, 0x55
        /*00f6*/ 	.short	(.L_37 - .L_36)


	//   ....[0]....
.L_36:
        /*00f8*/ 	.word	0x00000001
        /*00fc*/ 	.byte	0x60, 0x0d, 0x00, 0x00, 0x01, 0x00, 0x00, 0x00, 0x10, 0x32, 0x00, 0x00, 0x01, 0x00, 0x00, 0x00
        /* <DEDUP_REMOVED lines=2367> */
        /*94fc*/ 	.byte	0x50, 0x21, 0x03, 0x00


	//----- nvinfo : EIATTR_VRC_CTA_INIT_COUNT
	.align		4
.L_37:
        /*9500*/ 	.byte	0x02, 0x4a
	.zero		1
	.zero		1


	//----- nvinfo : EIATTR_EXIT_INSTR_OFFSETS
	.align		4
        /*9504*/ 	.byte	0x04, 0x1c
        /*9506*/ 	.short	(.L_39 - .L_38)


	//   ....[0]....
.L_38:
        /*9508*/ 	.word	0x00036790


	//   ....[1]....
        /*950c*/ 	.word	0x000367b0


	//----- nvinfo : EIATTR_REQNTID
	.align		4
.L_39:
        /*9510*/ 	.byte	0x04, 0x10
        /*9512*/ 	.short	(.L_41 - .L_40)
.L_40:
        /*9514*/ 	.word	0x00000040
        /*9518*/ 	.word	0x00000001
        /*951c*/ 	.word	0x00000001


	//----- nvinfo : EIATTR_CBANK_PARAM_SIZE
	.align		4
.L_41:
        /*9520*/ 	.byte	0x03, 0x19
        /*9522*/ 	.short	0x0050


	//----- nvinfo : EIATTR_PARAM_CBANK
	.align		4
        /*9524*/ 	.byte	0x04, 0x0a
        /*9526*/ 	.short	(.L_43 - .L_42)
	.align		4
.L_42:
        /*9528*/ 	.word	index@(.nv.constant0.matmul_kernel)
        /*952c*/ 	.short	0x0380
        /*952e*/ 	.short	0x0050


	//----- nvinfo : EIATTR_SW_WAR
	.align		4
.L_43:
        /*9530*/ 	.byte	0x04, 0x36
        /*9532*/ 	.short	(.L_45 - .L_44)
.L_44:
        /*9534*/ 	.word	0x00000008
.L_45:


//--------------------- .nv.compat                --------------------------
	.section	.nv.compat,"",@"SHT_CUDA_COMPAT_INFO"
	.align	4
        /*0000*/ 	.byte	0x02, 0x02, 0x01, 0x00, 0x02, 0x05, 0x05, 0x00, 0x02, 0x03, 0x00, 0x00, 0x02, 0x06, 0x01, 0x00


//--------------------- .nv.callgraph             --------------------------
	.section	.nv.callgraph,"",@"SHT_CUDA_CALLGRAPH"
	.align	4
	.sectionentsize	8
	.align		4
        /*0000*/ 	.word	0x00000000
	.align		4
        /*0004*/ 	.word	0xffffffff
	.align		4
        /*0008*/ 	.word	0x00000000
	.align		4
        /*000c*/ 	.word	0xfffffffe
	.align		4
        /*0010*/ 	.word	0x00000000
	.align		4
        /*0014*/ 	.word	0xfffffffd
	.align		4
        /*0018*/ 	.word	0x00000000
	.align		4
        /*001c*/ 	.word	0xfffffffc


//--------------------- .text.matmul_kernel       --------------------------
	.section	.text.matmul_kernel,"ax",@progbits
	.align	128
        .global         matmul_kernel
        .type           matmul_kernel,@function
        .size           matmul_kernel,(.L_x_3 - matmul_kernel)
        .other          matmul_kernel,@"STO_CUDA_ENTRY STV_DEFAULT"
matmul_kernel:
.text.matmul_kernel:
[----:B------:R-:W1:Y:S08]  /*0000*/  LDC R1, c[0x0][0x37c] ;  /* 0x0000df00ff017b82 */ /* 0x000e700000000800 */
[----:B------:R-:W2:Y:S01]  /*0010*/  LDC.64 R2, c[0x0][0x398] ;  /* 0x0000e600ff027b82 */ /* 0x000ea20000000a00 */
[----:B------:R-:W3:Y:S01]  /*0020*/  S2R R7, SR_CTAID.X ;  /* 0x0000000000077919 */ /* 0x000ee20000002500 */
[----:B------:R-:W4:Y:S01]  /*0030*/  LDCU UR7, c[0x0][0x3a0] ;  /* 0x00007400ff0777ac */ /* 0x000f220008000800 */
[----:B-1----:R-:W-:Y:S01]  /*0040*/  VIADD R1, R1, 0xffffebb8 ;  /* 0xffffebb801017836 */ /* 0x002fe20000000000 */
[----:B------:R-:W1:Y:S01]  /*0050*/  S2R R15, SR_TID.X ;  /* 0x00000000000f7919 */ /* 0x000e620000002100 */
[----:B------:R-:W5:Y:S03]  /*0060*/  LDCU UR5, c[0x0][0x3a0] ;  /* 0x00007400ff0577ac */ /* 0x000f660008000800 */
[----:B------:R-:W5:Y:S01]  /*0070*/  LDC.64 R208, c[0x0][0x3a8] ;  /* 0x0000ea00ffd07b82 */ /* 0x000f620000000a00 */
[----:B------:R-:W1:Y:S01]  /*0080*/  LDCU.128 UR8, c[0x0][0x380] ;  /* 0x00007000ff0877ac */ /* 0x000e620008000c00 */
[----:B------:R-:W1:Y:S06]  /*0090*/  LDCU UR21, c[0x0][0x3b0] ;  /* 0x00007600ff1577ac */ /* 0x000e6c0008000800 */
[----:B------:R-:W5:Y:S01]  /*00a0*/  LDC R134, c[0x0][0x3a0] ;  /* 0x0000e800ff867b82 */ /* 0x000f620000000800 */
[----:B------:R-:W1:Y:S01]  /*00b0*/  LDCU UR22, c[0x0][0x3b0] ;  /* 0x00007600ff1677ac */ /* 0x000e620008000800 */
[----:B----4-:R-:W-:Y:S01]  /*00c0*/  UIADD3 UR7, UPT, UPT, UR7, 0x3f, URZ ;  /* 0x0000003f07077890 */ /* 0x010fe2000fffe0ff */
[----:B--2---:R-:W-:Y:S01]  /*00d0*/  VIADD R0, R3, 0x3f ;  /* 0x0000003f03007836 */ /* 0x004fe20000000000 */
[----:B------:R-:W2:Y:S04]  /*00e0*/  LDCU UR35, c[0x0][0x3b0] ;  /* 0x00007600ff2377ac */ /* 0x000ea80008000800 */
[----:B------:R-:W4:Y:S01]  /*00f0*/  LDC R132, c[0x0][0x3a0] ;  /* 0x0000e800ff847b82 */ /* 0x000f220000000800 */
[----:B------:R-:W-:Y:S01]  /*0100*/  SHF.R.S32.HI R5, RZ, 0x1f, R0 ;  /* 0x0000001fff057819 */ /* 0x000fe20000011400 */
[----:B------:R-:W-:Y:S01]  /*0110*/  UISETP.GT.AND UP0, UPT, UR7, 0x3f, UPT ;  /* 0x0000003f0700788c */ /* 0x000fe2000bf04270 */
[----:B------:R-:W2:Y:S02]  /*0120*/  LDCU UR36, c[0x0][0x3b0] ;  /* 0x00007600ff2477ac */ /* 0x000ea40008000800 */
[----:B------:R-:W-:-:S03]  /*0130*/  LEA.HI R5, R5, R0, RZ, 0x6 ;  /* 0x0000000005057211 */ /* 0x000fc600078f30ff */
[----:B------:R-:W2:Y:S01]  /*0140*/  LDC R135, c[0x0][0x3a0] ;  /* 0x0000e800ff877b82 */ /* 0x000ea20000000800 */
[----:B---3--:R-:W-:Y:S01]  /*0150*/  IABS R10, R7 ;  /* 0x00000007000a7213 */ /* 0x008fe20000000000 */
[----:B------:R-:W-:Y:S01]  /*0160*/  USEL UR4, URZ, 0x4, !UP0 ;  /* 0x00000004ff047887 */ /* 0x000fe2000c000000 */
[----:B------:R-:W-:Y:S01]  /*0170*/  SHF.R.S32.HI R5, RZ, 0x6, R5 ;  /* 0x00000006ff057819 */ /* 0x000fe20000011405 */
[----:B------:R-:W3:Y:S01]  /*0180*/  LDCU UR19, c[0x0][0x3b0] ;  /* 0x00007600ff1377ac */ /* 0x000ee20008000800 */
[----:B-1----:R-:W-:Y:S01]  /*0190*/  LOP3.LUT R212, R15, 0x3f, RZ, 0xc0, !PT ;  /* 0x0000003f0fd47812 */ /* 0x002fe200078ec0ff */
[----:B-----5:R-:W-:Y:S01]  /*01a0*/  VIADD R134, R134, 0xfffffff3 ;  /* 0xfffffff386867836 */ /* 0x020fe20000000000 */
[----:B------:R-:W-:Y:S01]  /*01b0*/  SHF.L.U32 R6, R5, 0x3, RZ ;  /* 0x0000000305067819 */ /* 0x000fe200000006ff */
[----:B------:R-:W1:Y:S01]  /*01c0*/  LDCU UR6, c[0x0][0x3b0] ;  /* 0x00007600ff0677ac */ /* 0x000e620008000800 */
[----:B------:R-:W5:Y:S01]  /*01d0*/  LDC R137, c[0x0][0x3a0] ;  /* 0x0000e800ff897b82 */ /* 0x000f620000000800 */
[C---:B------:R-:W-:Y:S01]  /*01e0*/  IMAD R209, R212.reuse, R209, RZ ;  /* 0x000000d1d4d17224 */ /* 0x040fe200078e02ff */
[-C--:B------:R-:W-:Y:S01]  /*01f0*/  IABS R9, R6.reuse ;  /* 0x0000000600097213 */ /* 0x080fe20000000000 */
[----:B------:R-:W1:Y:S01]  /*0200*/  LDCU UR12, c[0x0][0x3b0] ;  /* 0x00007600ff0c77ac */ /* 0x000e620008000800 */
[----:B------:R-:W-:Y:S01]  /*0210*/  IABS R12, R6 ;  /* 0x00000006000c7213 */ /* 0x000fe20000000000 */
[----:B------:R-:W-:Y:S01]  /*0220*/  IMAD.SHL.U32 R252, R212, 0x4, RZ ;  /* 0x00000004d4fc7824 */ /* 0x000fe200078e00ff */
[----:B------:R-:W1:Y:S01]  /*0230*/  I2F.RP R0, R9 ;  /* 0x0000000900007306 */ /* 0x000e620000209400 */
[----:B------:R-:W3:Y:S01]  /*0240*/  LDCU UR13, c[0x0][0x3b0] ;  /* 0x00007600ff0d77ac */ /* 0x000ee20008000800 */
[----:B------:R-:W3:Y:S01]  /*0250*/  LDC R133, c[0x0][0x3a0] ;  /* 0x0000e800ff857b82 */ /* 0x000ee20000000800 */
[----:B----4-:R-:W-:Y:S01]  /*0260*/  IADD3 R132, PT, PT, R132, -0x15, RZ ;  /* 0xffffffeb84847810 */ /* 0x010fe20007ffe0ff */
[C---:B------:R-:W-:Y:S01]  /*0270*/  IMAD R158, R208.reuse, 0x2d, RZ ;  /* 0x0000002dd09e7824 */ /* 0x040fe200078e02ff */
[----:B------:R-:W4:Y:S01]  /*0280*/  LDCU UR14, c[0x0][0x3b0] ;  /* 0x00007600ff0e77ac */ /* 0x000f220008000800 */
[C---:B------:R-:W-:Y:S01]  /*0290*/  IMAD R160, R208.reuse, 0x31, RZ ;  /* 0x00000031d0a07824 */ /* 0x040fe200078e02ff */
[C---:B------:R-:W-:Y:S01]  /*02a0*/  SHF.L.U32 R174, R208.reuse, 0x1, RZ ;  /* 0x00000001d0ae7819 */ /* 0x040fe200000006ff */
[----:B------:R-:W-:Y:S01]  /*02b0*/  IMAD R162, R208, 0x35, RZ ;  /* 0x00000035d0a27824 */ /* 0x000fe200078e02ff */
[----:B------:R-:W3:Y:S01]  /*02c0*/  LDCU UR15, c[0x0][0x3b0] ;  /* 0x00007600ff0f77ac */ /* 0x000ee20008000800 */
[----:B------:R-:W4:Y:S01]  /*02d0*/  LDC R136, c[0x0][0x3a0] ;  /* 0x0000e800ff887b82 */ /* 0x000f220000000800 */
[----:B--2---:R-:W-:Y:S01]  /*02e0*/  VIADD R135, R135, 0xffffffff ;  /* 0xffffffff87877836 */ /* 0x004fe20000000000 */
[----:B------:R-:W-:Y:S01]  /*02f0*/  LOP3.LUT R249, R252, 0x40, RZ, 0x3c, !PT ;  /* 0x00000040fcf97812 */ /* 0x000fe200078e3cff */
[----:B------:R-:W2:Y:S01]  /*0300*/  LDCU UR18, c[0x0][0x3b0] ;  /* 0x00007600ff1277ac */ /* 0x000ea20008000800 */
[C---:B------:R-:W-:Y:S01]  /*0310*/  IMAD R164, R208.reuse, 0x39, RZ ;  /* 0x00000039d0a47824 */ /* 0x040fe200078e02ff */
[----:B-1----:R-:W1:Y:S01]  /*0320*/  MUFU.RCP R0, R0 ;  /* 0x0000000000007308 */ /* 0x002e620000001000 */
[C---:B------:R-:W-:Y:S01]  /*0330*/  IMAD R172, R208.reuse, 0x3d, RZ ;  /* 0x0000003dd0ac7824 */ /* 0x040fe200078e02ff */
[----:B------:R-:W1:Y:S01]  /*0340*/  LDCU UR16, c[0x0][0x3b0] ;  /* 0x00007600ff1077ac */ /* 0x000e620008000800 */
[----:B-----5:R-:W-:Y:S01]  /*0350*/  VIADD R137, R137, 0xfffffffb ;  /* 0xfffffffb89897836 */ /* 0x020fe20000000000 */
[----:B------:R-:W5:Y:S01]  /*0360*/  LDC R156, c[0x0][0x3a0] ;  /* 0x0000e800ff9c7b82 */ /* 0x000f620000000800 */
[C---:B------:R-:W-:Y:S01]  /*0370*/  IMAD R180, R208.reuse, 0x2a, RZ ;  /* 0x0000002ad0b47824 */ /* 0x040fe200078e02ff */
[----:B------:R-:W2:Y:S01]  /*0380*/  LDCU UR28, c[0x0][0x3b0] ;  /* 0x00007600ff1c77ac */ /* 0x000ea20008000800 */
[----:B------:R-:W-:Y:S01]  /*0390*/  IMAD R182, R208, 0x2e, RZ ;  /* 0x0000002ed0b67824 */ /* 0x000fe200078e02ff */
[----:B------:R-:W-:Y:S01]  /*03a0*/  LOP3.LUT R250, R252, 0x60, RZ, 0x3c, !PT ;  /* 0x00000060fcfa7812 */ /* 0x000fe200078e3cff */
[C---:B------:R-:W-:Y:S01]  /*03b0*/  IMAD R184, R208.reuse, 0x32, RZ ;  /* 0x00000032d0b87824 */ /* 0x040fe200078e02ff */
[----:B------:R-:W2:Y:S01]  /*03c0*/  LDCU UR38, c[0x0][0x3b0] ;  /* 0x00007600ff2677ac */ /* 0x000ea20008000800 */
[----:B---3--:R-:W-:Y:S01]  /*03d0*/  VIADD R133, R133, 0xffffffef ;  /* 0xffffffef85857836 */ /* 0x008fe20000000000 */
[----:B------:R-:W3:Y:S01]  /*03e0*/  LDC R157, c[0x0][0x3a0] ;  /* 0x0000e800ff9d7b82 */ /* 0x000ee20000000800 */
[C---:B------:R-:W-:Y:S01]  /*03f0*/  IMAD R186, R208.reuse, 0x36, RZ ;  /* 0x00000036d0ba7824 */ /* 0x040fe200078e02ff */
[----:B------:R-:W2:Y:S01]  /*0400*/  LDCU UR17, c[0x0][0x3b0] ;  /* 0x00007600ff1177ac */ /* 0x000ea20008000800 */
[----:B------:R-:W-:-:S02]  /*0410*/  IMAD R192, R208, 0x3a, RZ ;  /* 0x0000003ad0c07824 */ /* 0x000fc400078e02ff */
[----:B-1----:R-:W-:Y:S01]  /*0420*/  VIADD R4, R0, 0xffffffe ;  /* 0x0ffffffe00047836 */ /* 0x002fe20000000000 */
[----:B------:R-:W1:Y:S01]  /*0430*/  LDCU UR20, c[0x0][0x3b0] ;  /* 0x00007600ff1477ac */ /* 0x000e620008000800 */
[----:B------:R-:W-:Y:S01]  /*0440*/  IMAD.MOV R0, RZ, RZ, -R12 ;  /* 0x000000ffff007224 */ /* 0x000fe200078e0a0c */
[----:B----4-:R-:W-:Y:S01]  /*0450*/  IADD3 R136, PT, PT, R136, -0x9, RZ ;  /* 0xfffffff788887810 */ /* 0x010fe20007ffe0ff */
[----:B------:R4:W1:Y:S01]  /*0460*/  F2I.FTZ.U32.TRUNC.NTZ R5, R4 ;  /* 0x0000000400057305 */ /* 0x000862000021f000 */
[----:B------:R-:W2:Y:S01]  /*0470*/  LDCU UR27, c[0x0][0x3b0] ;  /* 0x00007600ff1b77ac */ /* 0x000ea20008000800 */
[----:B------:R-:W2:Y:S01]  /*0480*/  LDC R159, c[0x0][0x3a0] ;  /* 0x0000e800ff9f7b82 */ /* 0x000ea20000000800 */
[C---:B------:R-:W-:Y:S01]  /*0490*/  IMAD R200, R208.reuse, 0x3e, RZ ;  /* 0x0000003ed0c87824 */ /* 0x040fe200078e02ff */
[----:B------:R-:W2:Y:S01]  /*04a0*/  LDCU UR39, c[0x0][0x3b0] ;  /* 0x00007600ff2777ac */ /* 0x000ea20008000800 */
[C---:B------:R-:W-:Y:S02]  /*04b0*/  IMAD R203, R208.reuse, 0x7, RZ ;  /* 0x00000007d0cb7824 */ /* 0x040fe400078e02ff */
[C---:B------:R-:W-:Y:S01]  /*04c0*/  IMAD R210, R208.reuse, 0x2b, RZ ;  /* 0x0000002bd0d27824 */ /* 0x040fe200078e02ff */
[----:B------:R-:W2:Y:S01]  /*04d0*/  LDCU UR25, c[0x0][0x3b0] ;  /* 0x00007600ff1977ac */ /* 0x000ea20008000800 */
[----:B----4-:R-:W-:Y:S01]  /*04e0*/  IMAD.MOV.U32 R4, RZ, RZ, RZ ;  /* 0x000000ffff047224 */ /* 0x010fe200078e00ff */
[----:B------:R-:W4:Y:S01]  /*04f0*/  LDC R161, c[0x0][0x3a0] ;  /* 0x0000e800ffa17b82 */ /* 0x000f220000000800 */
[C---:B------:R-:W-:Y:S01]  /*0500*/  IMAD R238, R208.reuse, 0x2f, RZ ;  /* 0x0000002fd0ee7824 */ /* 0x040fe200078e02ff */
[----:B------:R-:W2:Y:S01]  /*0510*/  LDCU UR33, c[0x0][0x3b0] ;  /* 0x00007600ff2177ac */ /* 0x000ea20008000800 */
[----:B------:R-:W-:-:S02]  /*0520*/  IMAD R240, R208, 0x33, RZ ;  /* 0x00000033d0f07824 */ /* 0x000fc400078e02ff */
[--C-:B-1----:R-:W-:Y:S01]  /*0530*/  IMAD.MOV R8, RZ, RZ, -R5.reuse ;  /* 0x000000ffff087224 */ /* 0x102fe200078e0a05 */
[----:B------:R-:W1:Y:S01]  /*0540*/  LDCU UR23, c[0x0][0x3b0] ;  /* 0x00007600ff1777ac */ /* 0x000e620008000800 */
[----:B------:R-:W-:Y:S01]  /*0550*/  IMAD R242, R208, 0x37, RZ ;  /* 0x00000037d0f27824 */ /* 0x000fe200078e02ff */
[----:B------:R-:W1:Y:S01]  /*0560*/  LDC R163, c[0x0][0x3a0] ;  /* 0x0000e800ffa37b82 */ /* 0x000e620000000800 */
[----:B------:R-:W-:Y:S01]  /*0570*/  IMAD R11, R8, R9, RZ ;  /* 0x00000009080b7224 */ /* 0x000fe200078e02ff */
[----:B------:R-:W-:Y:S01]  /*0580*/  MOV R8, R10 ;  /* 0x0000000a00087202 */ /* 0x000fe20000000f00 */
[----:B------:R-:W1:Y:S01]  /*0590*/  LDCU UR24, c[0x0][0x3b0] ;  /* 0x00007600ff1877ac */ /* 0x000e620008000800 */
[----:B------:R-:W-:Y:S01]  /*05a0*/  IABS R10, R3 ;  /* 0x00000003000a7213 */ /* 0x000fe20000000000 */
[----:B------:R-:W-:Y:S01]  /*05b0*/  IMAD.HI.U32 R5, R5, R11, R4 ;  /* 0x0000000b05057227 */ /* 0x000fe200078e0004 */
[----:B------:R-:W1:Y:S02]  /*05c0*/  LDCU UR26, c[0x0][0x3b0] ;  /* 0x00007600ff1a77ac */ /* 0x000e640008000800 */
[----:B------:R-:W1:Y:S01]  /*05d0*/  LDC R165, c[0x0][0x3a0] ;  /* 0x0000e800ffa57b82 */ /* 0x000e620000000800 */
[----:B------:R-:W-:-:S02]  /*05e0*/  IMAD R244, R208, 0x3b, RZ ;  /* 0x0000003bd0f47824 */ /* 0x000fc400078e02ff */
[----:B------:R-:W-:Y:S01]  /*05f0*/  IMAD.HI.U32 R5, R5, R8, RZ ;  /* 0x0000000805057227 */ /* 0x000fe200078e00ff */
[----:B------:R-:W1:Y:S03]  /*0600*/  LDCU UR30, c[0x0][0x3b0] ;  /* 0x00007600ff1e77ac */ /* 0x000e660008000800 */
[----:B------:R-:W-:Y:S01]  /*0610*/  IMAD R0, R5, R0, R8 ;  /* 0x0000000005007224 */ /* 0x000fe200078e0208 */
[----:B------:R-:W1:Y:S01]  /*0620*/  LDCU UR31, c[0x0][0x3b0] ;  /* 0x00007600ff1f77ac */ /* 0x000e620008000800 */
[----:B------:R-:W1:Y:S01]  /*0630*/  LDC R166, c[0x0][0x3a0] ;  /* 0x0000e800ffa67b82 */ /* 0x000e620000000800 */
[----:B------:R-:W-:Y:S02]  /*0640*/  IMAD R246, R208, 0x3f, RZ ;  /* 0x0000003fd0f67824 */ /* 0x000fe400078e02ff */
[----:B------:R-:W-:Y:S01]  /*0650*/  ISETP.GT.U32.AND P1, PT, R9, R0, PT ;  /* 0x000000000900720c */ /* 0x000fe20003f24070 */
[----:B------:R-:W1:Y:S01]  /*0660*/  LDCU UR29, c[0x0][0x3b0] ;  /* 0x00007600ff1d77ac */ /* 0x000e620008000800 */
[----:B------:R-:W1:Y:S03]  /*0670*/  LDCU UR41, c[0x0][0x3b0] ;  /* 0x00007600ff2977ac */ /* 0x000e660008000800 */
[----:B------:R-:W2:Y:S01]  /*0680*/  LDC R175, c[0x0][0x3a0] ;  /* 0x0000e800ffaf7b82 */ /* 0x000ea20000000800 */
[----:B------:R-:W1:Y:S07]  /*0690*/  LDCU UR32, c[0x0][0x3b0] ;  /* 0x00007600ff2077ac */ /* 0x000e6e0008000800 */
[-C--:B------:R-:W-:Y:S01]  /*06a0*/  @!P1 IADD3 R0, PT, PT, R0, -R9.reuse, RZ ;  /* 0x8000000900009210 */ /* 0x080fe20007ffe0ff */
[----:B------:R-:W-:Y:S01]  /*06b0*/  @!P1 VIADD R5, R5, 0x1 ;  /* 0x0000000105059836 */ /* 0x000fe20000000000 */
[----:B------:R-:W-:Y:S01]  /*06c0*/  ISETP.NE.AND P1, PT, R6, RZ, PT ;  /* 0x000000ff0600720c */ /* 0x000fe20003f25270 */
[----:B------:R-:W1:Y:S01]  /*06d0*/  LDCU UR34, c[0x0][0x3b0] ;  /* 0x00007600ff2277ac */ /* 0x000e620008000800 */
[----:B------:R-:W-:Y:S01]  /*06e0*/  ISETP.GE.U32.AND P0, PT, R0, R9, PT ;  /* 0x000000090000720c */ /* 0x000fe20003f06070 */
[----:B------:R-:W3:Y:S01]  /*06f0*/  LDC R176, c[0x0][0x3a0] ;  /* 0x0000e800ffb07b82 */ /* 0x000ee20000000800 */
[----:B------:R-:W-:Y:S01]  /*0700*/  LOP3.LUT R0, R7, R6, RZ, 0x3c, !PT ;  /* 0x0000000607007212 */ /* 0x000fe200078e3cff */
[----:B------:R-:W1:Y:S02]  /*0710*/  LDCU UR43, c[0x0][0x3b0] ;  /* 0x00007600ff2b77ac */ /* 0x000e640008000800 */
[----:B-1----:R-:W-:Y:S01]  /*0720*/  VIADD R166, R166, 0xffffffed ;  /* 0xffffffeda6a67836 */ /* 0x002fe20000000000 */
[----:B------:R-:W-:Y:S01]  /*0730*/  ISETP.GE.AND P2, PT, R0, RZ, PT ;  /* 0x000000ff0000720c */ /* 0x000fe20003f46270 */
[----:B------:R-:W-:Y:S01]  /*0740*/  VIADD R0, R2, 0xff ;  /* 0x000000ff02007836 */ /* 0x000fe20000000000 */
[----:B------:R-:W1:Y:S01]  /*0750*/  LDCU UR40, c[0x0][0x3b0] ;  /* 0x00007600ff2877ac */ /* 0x000e620008000800 */
[----:B------:R-:W1:Y:S01]  /*0760*/  LDC R177, c[0x0][0x3a0] ;  /* 0x0000e800ffb17b82 */ /* 0x000e620000000800 */
[----:B------:R-:W1:Y:S03]  /*0770*/  LDCU UR45, c[0x0][0x3b0] ;  /* 0x00007600ff2d77ac */ /* 0x000e660008000800 */
[----:B------:R-:W-:-:S02]  /*0780*/  @P0 VIADD R5, R5, 0x1 ;  /* 0x0000000105050836 */ /* 0x000fc40000000000 */
[----:B--2---:R-:W-:Y:S01]  /*0790*/  VIADD R175, R175, 0xffffffe9 ;  /* 0xffffffe9afaf7836 */ /* 0x004fe20000000000 */
[----:B------:R-:W2:Y:S01]  /*07a0*/  LDCU UR37, c[0x0][0x3b0] ;  /* 0x00007600ff2577ac */ /* 0x000ea20008000800 */
[----:B------:R-:W1:Y:S01]  /*07b0*/  LDC R178, c[0x0][0x3a0] ;  /* 0x0000e800ffb27b82 */ /* 0x000e620000000800 */
[----:B------:R-:W-:Y:S02]  /*07c0*/  MOV R4, R5 ;  /* 0x0000000500047202 */ /* 0x000fe40000000f00 */
[----:B------:R-:W-:Y:S01]  /*07d0*/  SHF.R.S32.HI R5, RZ, 0x1f, R0 ;  /* 0x0000001fff057819 */ /* 0x000fe20000011400 */
[----:B------:R-:W1:Y:S02]  /*07e0*/  LDCU UR42, c[0x0][0x3b0] ;  /* 0x00007600ff2a77ac */ /* 0x000e640008000800 */
[----:B------:R-:W-:Y:S01]  /*07f0*/  @!P2 IMAD.MOV R4, RZ, RZ, -R4 ;  /* 0x000000ffff04a224 */ /* 0x000fe200078e0a04 */
[----:B------:R-:W-:Y:S01]  /*0800*/  @!P1 LOP3.LUT R4, RZ, R6, RZ, 0x33, !PT ;  /* 0x00000006ff049212 */ /* 0x000fe200078e33ff */
[----:B------:R-:W1:Y:S01]  /*0810*/  LDCU UR44, c[0x0][0x3b0] ;  /* 0x00007600ff2c77ac */ /* 0x000e620008000800 */
[----:B------:R-:W-:Y:S01]  /*0820*/  LEA.HI R5, R5, R0, RZ, 0x8 ;  /* 0x0000000005057211 */ /* 0x000fe200078f40ff */
[----:B------:R-:W1:Y:S01]  /*0830*/  LDC R179, c[0x0][0x3a0] ;  /* 0x0000e800ffb37b82 */ /* 0x000e620000000800 */
[----:B------:R-:W-:Y:S01]  /*0840*/  SHF.L.U32 R14, R4, 0x3, RZ ;  /* 0x00000003040e7819 */ /* 0x000fe200000006ff */
[----:B------:R-:W-:Y:S01]  /*0850*/  IMAD.MOV R4, RZ, RZ, -R4 ;  /* 0x000000ffff047224 */ /* 0x000fe200078e0a04 */
[----:B------:R-:W1:Y:S02]  /*0860*/  LDCU UR46, c[0x0][0x3b0] ;  /* 0x00007600ff2e77ac */ /* 0x000e640008000800 */
[----:B------:R-:W-:Y:S01]  /*0870*/  LEA.HI.SX32 R5, R5, -R14, 0x18 ;  /* 0x8000000e05057211 */ /* 0x000fe200078fc2ff */
[----:B------:R-:W-:Y:S01]  /*0880*/  IMAD R17, R6, R4, R7 ;  /* 0x0000000406117224 */ /* 0x000fe200078e0207 */
[----:B------:R-:W1:Y:S01]  /*0890*/  LDCU UR47, c[0x0][0x3b0] ;  /* 0x00007600ff2f77ac */ /* 0x000e620008000800 */
[----:B------:R-:W-:Y:S01]  /*08a0*/  IMAD.MOV.U32 R4, RZ, RZ, RZ ;  /* 0x000000ffff047224 */ /* 0x000fe200078e00ff */
[----:B------:R-:W-:Y:S01]  /*08b0*/  VIMNMX R16, PT, PT, R5, 0x8, PT ;  /* 0x0000000805107848 */ /* 0x000fe20003fe0100 */
[----:B------:R-:W1:Y:S01]  /*08c0*/  LDC R181, c[0x0][0x3a0] ;  /* 0x0000e800ffb57b82 */ /* 0x000e620000000800 */
[----:B------:R-:W-:Y:S01]  /*08d0*/  IABS R6, R17 ;  /* 0x0000001100067213 */ /* 0x000fe20000000000 */
[----:B------:R-:W1:Y:S01]  /*08e0*/  LDCU UR48, c[0x0][0x3b0] ;  /* 0x00007600ff3077ac */ /* 0x000e620008000800 */
[----:B------:R-:W-:Y:S01]  /*08f0*/  IABS R9, R16 ;  /* 0x0000001000097213 */ /* 0x000fe20000000000 */
[----:B------:R-:W1:Y:S03]  /*0900*/  LDCU UR49, c[0x0][0x3b0] ;  /* 0x00007600ff3177ac */ /* 0x000e660008000800 */
[----:B------:R-:W2:Y:S01]  /*0910*/  I2F.RP R0, R9 ;  /* 0x0000000900007306 */ /* 0x000ea20000209400 */
[----:B------:R-:W1:Y:S01]  /*0920*/  LDC R183, c[0x0][0x3a0] ;  /* 0x0000e800ffb77b82 */ /* 0x000e620000000800 */
[----:B------:R-:W1:Y:S01]  /*0930*/  LDCU UR50, c[0x0][0x3b0] ;  /* 0x00007600ff3277ac */ /* 0x000e620008000800 */
[----:B------:R-:W1:Y:S06]  /*0940*/  LDCU UR51, c[0x0][0x3b0] ;  /* 0x00007600ff3377ac */ /* 0x000e6c0008000800 */
[----:B------:R-:W1:Y:S01]  /*0950*/  LDC R185, c[0x0][0x3a0] ;  /* 0x0000e800ffb97b82 */ /* 0x000e620000000800 */
[----:B------:R-:W1:Y:S01]  /*0960*/  LDCU UR52, c[0x0][0x3b0] ;  /* 0x00007600ff3477ac */ /* 0x000e620008000800 */
[----:B--2---:R-:W2:Y:S01]  /*0970*/  MUFU.RCP R0, R0 ;  /* 0x0000000000007308 */ /* 0x004ea20000001000 */
[----:B------:R-:W1:Y:S05]  /*0980*/  LDCU UR53, c[0x0][0x3b0] ;  /* 0x00007600ff3577ac */ /* 0x000e6a0008000800 */
[----:B------:R-:W1:Y:S01]  /*0990*/  LDC R187, c[0x0][0x3a0] ;  /* 0x0000e800ffbb7b82 */ /* 0x000e620000000800 */
[----:B------:R-:W1:Y:S01]  /*09a0*/  LDCU UR54, c[0x0][0x3b0] ;  /* 0x00007600ff3677ac */ /* 0x000e620008000800 */
[----:B------:R-:W1:Y:S06]  /*09b0*/  LDCU UR55, c[0x0][0x3b0] ;  /* 0x00007600ff3777ac */ /* 0x000e6c0008000800 */
[----:B------:R-:W1:Y:S01]  /*09c0*/  LDC R188, c[0x0][0x3a0] ;  /* 0x0000e800ffbc7b82 */ /* 0x000e620000000800 */
[----:B------:R-:W1:Y:S01]  /*09d0*/  LDCU UR56, c[0x0][0x3b0] ;  /* 0x00007600ff3877ac */ /* 0x000e620008000800 */
[----:B--2---:R-:W-:Y:S01]  /*09e0*/  VIADD R5, R0, 0xffffffe ;  /* 0x0ffffffe00057836 */ /* 0x004fe20000000000 */
[----:B------:R-:W2:Y:S05]  /*09f0*/  LDCU UR57, c[0x0][0x3b0] ;  /* 0x00007600ff3977ac */ /* 0x000eaa0008000800 */
[----:B------:R-:W1:Y:S01]  /*0a00*/  LDC R194, c[0x0][0x3a0] ;  /* 0x0000e800ffc27b82 */ /* 0x000e620000000800 */
[----:B------:R-:W1:Y:S01]  /*0a10*/  LDCU UR58, c[0x0][0x3b0] ;  /* 0x00007600ff3a77ac */ /* 0x000e620008000800 */
[----:B------:R-:W2:Y:S01]  /*0a20*/  F2I.FTZ.U32.TRUNC.NTZ R5, R5 ;  /* 0x0000000500057305 */ /* 0x000ea2000021f000 */
[----:B------:R-:W1:Y:S05]  /*0a30*/  LDCU UR59, c[0x0][0x3b0] ;  /* 0x00007600ff3b77ac */ /* 0x000e6a0008000800 */
[----:B------:R-:W3:Y:S08]  /*0a40*/  LDC R202, c[0x0][0x3a0] ;  /* 0x0000e800ffca7b82 */ /* 0x000ef00000000800 */
[----:B------:R-:W4:Y:S01]  /*0a50*/  LDC R204, c[0x0][0x3a0] ;  /* 0x0000e800ffcc7b82 */ /* 0x000f220000000800 */
[----:B--2---:R-:W-:-:S05]  /*0a60*/  IADD3 R8, PT, PT, RZ, -R5, RZ ;  /* 0x80000005ff087210 */ /* 0x004fca0007ffe0ff */
[----:B------:R-:W-:Y:S01]  /*0a70*/  IMAD R7, R8, R9, RZ ;  /* 0x0000000908077224 */ /* 0x000fe200078e02ff */
[----:B------:R-:W-:Y:S01]  /*0a80*/  IABS R8, R16 ;  /* 0x0000001000087213 */ /* 0x000fe20000000000 */
[----:B-1----:R-:W-:Y:S01]  /*0a90*/  VIADD R194, R194, 0xffffffec ;  /* 0xffffffecc2c27836 */ /* 0x002fe20000000000 */
[----:B------:R-:W1:Y:S01]  /*0aa0*/  LDC R205, c[0x0][0x3a0] ;  /* 0x0000e800ffcd7b82 */ /* 0x000e620000000800 */
[----:B------:R-:W-:Y:S01]  /*0ab0*/  IMAD.HI.U32 R0, R5, R7, R4 ;  /* 0x0000000705007227 */ /* 0x000fe200078e0004 */
[----:B------:R-:W-:-:S03]  /*0ac0*/  IADD3 R7, PT, PT, RZ, -R8, RZ ;  /* 0x80000008ff077210 */ /* 0x000fc60007ffe0ff */
[----:B------:R-:W-:Y:S01]  /*0ad0*/  IMAD.MOV.U32 R4, RZ, RZ, R10 ;  /* 0x000000ffff047224 */ /* 0x000fe200078e000a */
[----:B---3--:R-:W-:Y:S01]  /*0ae0*/  IADD3 R202, PT, PT, R202, -0x18, RZ ;  /* 0xffffffe8caca7810 */ /* 0x008fe20007ffe0ff */
[----:B------:R-:W-:Y:S01]  /*0af0*/  IMAD.HI.U32 R5, R0, R6, RZ ;  /* 0x0000000600057227 */ /* 0x000fe200078e00ff */
[----:B------:R-:W-:Y:S01]  /*0b00*/  IABS R0, R2 ;  /* 0x0000000200007213 */ /* 0x000fe20000000000 */
[----:B------:R-:W2:Y:S01]  /*0b10*/  I2F.RP R8, R4 ;  /* 0x0000000400087306 */ /* 0x000ea20000209400 */
[----:B------:R-:W3:Y:S01]  /*0b20*/  LDC R206, c[0x0][0x3a0] ;  /* 0x0000e800ffce7b82 */ /* 0x000ee20000000800 */
[----:B------:R-:W-:-:S05]  /*0b30*/  IMAD R6, R5, R7, R6 ;  /* 0x0000000705067224 */ /* 0x000fca00078e0206 */
[----:B------:R-:W-:Y:S01]  /*0b40*/  ISETP.GT.U32.AND P1, PT, R9, R6, PT ;  /* 0x000000060900720c */ /* 0x000fe20003f24070 */
[----:B------:R-:W4:Y:S01]  /*0b50*/  I2F.RP R7, R0 ;  /* 0x0000000000077306 */ /* 0x000f220000209400 */
[----:B------:R-:W1:Y:S07]  /*0b60*/  LDC R211, c[0x0][0x3a0] ;  /* 0x0000e800ffd37b82 */ /* 0x000e6e0000000800 */
[----:B--2---:R-:W2:Y:S04]  /*0b70*/  MUFU.RCP R8, R8 ;  /* 0x0000000800087308 */ /* 0x004ea80000001000 */
[----:B------:R-:W-:Y:S01]  /*0b80*/  @!P1 IMAD.IADD R6, R6, 0x1, -R9 ;  /* 0x0000000106069824 */ /* 0x000fe200078e0a09 */
[----:B------:R-:W-:-:S02]  /*0b90*/  @!P1 IADD3 R5, PT, PT, R5, 0x1, RZ ;  /* 0x0000000105059810 */ /* 0x000fc40007ffe0ff */
[----:B------:R-:W-:Y:S01]  /*0ba0*/  ISETP.NE.AND P1, PT, R16, RZ, PT ;  /* 0x000000ff1000720c */ /* 0x000fe20003f25270 */
[----:B----4-:R-:W4:Y:S01]  /*0bb0*/  MUFU.RCP R7, R7 ;  /* 0x0000000700077308 */ /* 0x010f220000001000 */
[----:B------:R-:W-:Y:S02]  /*0bc0*/  ISETP.GE.U32.AND P0, PT, R6, R9, PT ;  /* 0x000000090600720c */ /* 0x000fe40003f06070 */
[----:B------:R-:W-:-:S04]  /*0bd0*/  LOP3.LUT R6, R17, R16, RZ, 0x3c, !PT ;  /* 0x0000001011067212 */ /* 0x000fc800078e3cff */
[----:B------:R-:W-:Y:S01]  /*0be0*/  ISETP.GE.AND P2, PT, R6, RZ, PT ;  /* 0x000000ff0600720c */ /* 0x000fe20003f46270 */
[----:B--2---:R-:W-:Y:S01]  /*0bf0*/  VIADD R10, R8, 0xffffffe ;  /* 0x0ffffffe080a7836 */ /* 0x004fe20000000000 */
[----:B------:R-:W-:Y:S01]  /*0c00*/  MOV R8, UR4 ;  /* 0x0000000400087c02 */ /* 0x000fe20008000f00 */
[----:B------:R-:W2:Y:S01]  /*0c10*/  LDCU UR4, c[0x0][0x3a4] ;  /* 0x00007480ff0477ac */ /* 0x000ea20008000800 */
[----:B-1----:R-:W-:Y:S01]  /*0c20*/  VIADD R211, R211, 0xffffffc0 ;  /* 0xffffffc0d3d37836 */ /* 0x002fe20000000000 */
[----:B------:R1:W2:Y:S02]  /*0c30*/  F2I.FTZ.U32.TRUNC.NTZ R11, R10 ;  /* 0x0000000a000b7305 */ /* 0x0002a4000021f000 */
[----:B------:R-:W-:Y:S01]  /*0c40*/  @P0 VIADD R5, R5, 0x1 ;  /* 0x0000000105050836 */ /* 0x000fe20000000000 */
[----:B------:R-:W-:Y:S01]  /*0c50*/  ISETP.GE.AND P0, PT, R212, UR5, PT ;  /* 0x00000005d4007c0c */ /* 0x000fe2000bf06270 */
[----:B------:R-:W3:Y:S01]  /*0c60*/  LDCU UR5, c[0x0][0x3b0] ;  /* 0x00007600ff0577ac */ /* 0x000ee20008000800 */
[----:B----4-:R-:W-:-:S02]  /*0c70*/  VIADD R7, R7, 0xffffffe ;  /* 0x0ffffffe07077836 */ /* 0x010fc40000000000 */
[----:B------:R-:W-:Y:S01]  /*0c80*/  IMAD.MOV.U32 R6, RZ, RZ, R5 ;  /* 0x000000ffff067224 */ /* 0x000fe200078e0005 */
[----:B------:R-:W-:Y:S01]  /*0c90*/  SEL R8, R8, RZ, !P0 ;  /* 0x000000ff08087207 */ /* 0x000fe20004000000 */
[----:B-1----:R-:W-:Y:S02]  /*0ca0*/  IMAD.MOV.U32 R10, RZ, RZ, RZ ;  /* 0x000000ffff0a7224 */ /* 0x002fe400078e00ff */
[----:B------:R-:W1:Y:S01]  /*0cb0*/  F2I.FTZ.U32.TRUNC.NTZ R7, R7 ;  /* 0x0000000700077305 */ /* 0x000e62000021f000 */
[----:B------:R-:W-:Y:S02]  /*0cc0*/  @!P2 IADD3 R6, PT, PT, -R6, RZ, RZ ;  /* 0x000000ff0606a210 */ /* 0x000fe40007ffe1ff */
[----:B------:R-:W-:Y:S01]  /*0cd0*/  @!P1 LOP3.LUT R6, RZ, R16, RZ, 0x33, !PT ;  /* 0x00000010ff069212 */ /* 0x000fe200078e33ff */
[----:B--2---:R-:W-:Y:S01]  /*0ce0*/  IMAD.MOV R5, RZ, RZ, -R11 ;  /* 0x000000ffff057224 */ /* 0x004fe200078e0a0b */
[----:B------:R-:W-:-:S03]  /*0cf0*/  ISETP.NE.U32.AND P0, PT, R8, RZ, PT ;  /* 0x000000ff0800720c */ /* 0x000fc60003f05070 */
[----:B------:R-:W-:Y:S02]  /*0d00*/  IMAD.SHL.U32 R70, R6, 0x40, RZ ;  /* 0x0000004006467824 */ /* 0x000fe400078e00ff */
[----:B------:R-:W-:Y:S02]  /*0d10*/  IMAD R5, R5, R4, RZ ;  /* 0x0000000405057224 */ /* 0x000fe400078e02ff */
[C---:B------:R-:W-:Y:S01]  /*0d20*/  VIADD R19, R70.reuse, 0x2 ;  /* 0x0000000246137836 */ /* 0x040fe20000000000 */
[C---:B------:R-:W-:Y:S01]  /*0d30*/  IADD3 R20, PT, PT, R70.reuse, 0x3f, RZ ;  /* 0x0000003f46147810 */ /* 0x040fe20007ffe0ff */
[----:B------:R-:W-:Y:S01]  /*0d40*/  IMAD.HI.U32 R10, R11, R5, R10 ;  /* 0x000000050b0a7227 */ /* 0x000fe200078e000a */
[----:B------:R-:W-:Y:S01]  /*0d50*/  IADD3 R18, PT, PT, R70, 0x1, RZ ;  /* 0x0000000146127810 */ /* 0x000fe20007ffe0ff */
[----:B------:R2:W-:Y:S01]  /*0d60*/  STL [R1+0x3f0], R70 ;  /* 0x0003f04601007387 */ /* 0x0005e20000100800 */
[----:B------:R-:W-:Y:S01]  /*0d70*/  IABS R13, R20 ;  /* 0x00000014000d7213 */ /* 0x000fe20000000000 */
[----:B------:R-:W-:Y:S01]  /*0d80*/  IMAD.MOV R11, RZ, RZ, -R6 ;  /* 0x000000ffff0b7224 */ /* 0x000fe200078e0a06 */
[----:B------:R-:W-:Y:S01]  /*0d90*/  IABS R9, R18 ;  /* 0x0000001200097213 */ /* 0x000fe20000000000 */
[----:B-1----:R-:W-:Y:S01]  /*0da0*/  IMAD.MOV R21, RZ, RZ, -R7 ;  /* 0x000000ffff157224 */ /* 0x002fe200078e0a07 */
[----:B------:R-:W-:Y:S01]  /*0db0*/  IABS R15, R19 ;  /* 0x00000013000f7213 */ /* 0x000fe20000000000 */
[----:B------:R-:W-:Y:S01]  /*0dc0*/  IMAD.HI.U32 R5, R10, R13, RZ ;  /* 0x0000000d0a057227 */ /* 0x000fe200078e00ff */
[----:B------:R-:W-:-:S02]  /*0dd0*/  ISETP.GE.AND P5, PT, R18, RZ, PT ;  /* 0x000000ff1200720c */ /* 0x000fc40003fa6270 */
[C---:B------:R-:W-:Y:S01]  /*0de0*/  IADD3 R28, PT, PT, R70.reuse, 0xa, RZ ;  /* 0x0000000a461c7810 */ /* 0x040fe20007ffe0ff */
[----:B------:R-:W-:Y:S01]  /*0df0*/  IMAD.MOV R5, RZ, RZ, -R5 ;  /* 0x000000ffff057224 */ /* 0x000fe200078e0a05 */
[----:B------:R-:W-:Y:S01]  /*0e00*/  IADD3 R30, PT, PT, R70, 0xb, RZ ;  /* 0x0000000b461e7810 */ /* 0x000fe20007ffe0ff */
[----:B------:R-:W-:Y:S01]  /*0e10*/  IMAD.HI.U32 R6, R10, R15, RZ ;  /* 0x0000000f0a067227 */ /* 0x000fe200078e00ff */
[----:B------:R-:W-:Y:S02]  /*0e20*/  IABS R25, R28 ;  /* 0x0000001c00197213 */ /* 0x000fe40000000000 */
[----:B------:R-:W-:Y:S01]  /*0e30*/  IADD3 R36, PT, PT, R70, 0x11, RZ ;  /* 0x0000001146247810 */ /* 0x000fe20007ffe0ff */
[----:B------:R-:W-:Y:S01]  /*0e40*/  IMAD R13, R4, R5, R13 ;  /* 0x00000005040d7224 */ /* 0x000fe200078e020d */
[----:B------:R-:W-:Y:S01]  /*0e50*/  IADD3 R40, PT, PT, R70, 0x17, RZ ;  /* 0x0000001746287810 */ /* 0x000fe20007ffe0ff */
[----:B------:R-:W-:Y:S01]  /*0e60*/  IMAD.HI.U32 R5, R10, R9, RZ ;  /* 0x000000090a057227 */ /* 0x000fe200078e00ff */
[----:B------:R-:W-:-:S02]  /*0e70*/  IABS R29, R36 ;  /* 0x00000024001d7213 */ /* 0x000fc40000000000 */
[----:B------:R-:W-:Y:S01]  /*0e80*/  ISETP.GT.U32.AND P1, PT, R4, R13, PT ;  /* 0x0000000d0400720c */ /* 0x000fe20003f24070 */
[----:B------:R-:W-:Y:S01]  /*0e90*/  IMAD.MOV R8, RZ, RZ, -R6 ;  /* 0x000000ffff087224 */ /* 0x000fe200078e0a06 */
[----:B------:R-:W-:Y:S01]  /*0ea0*/  IADD3 R12, PT, PT, -R5, RZ, RZ ;  /* 0x000000ff050c7210 */ /* 0x000fe20007ffe1ff */
[----:B------:R-:W-:Y:S01]  /*0eb0*/  IMAD R5, R21, R0, RZ ;  /* 0x0000000015057224 */ /* 0x000fe200078e02ff */
[C---:B------:R-:W-:Y:S01]  /*0ec0*/  IADD3 R45, PT, PT, R70.reuse, 0x1a, RZ ;  /* 0x0000001a462d7810 */ /* 0x040fe20007ffe0ff */
[----:B------:R-:W-:Y:S01]  /*0ed0*/  IMAD.MOV.U32 R6, RZ, RZ, RZ ;  /* 0x000000ffff067224 */ /* 0x000fe200078e00ff */
[----:B------:R-:W-:Y:S01]  /*0ee0*/  IADD3 R50, PT, PT, R70, 0x1f, RZ ;  /* 0x0000001f46327810 */ /* 0x000fe20007ffe0ff */
[----:B------:R-:W-:Y:S01]  /*0ef0*/  IMAD R9, R4, R12, R9 ;  /* 0x0000000c04097224 */ /* 0x000fe200078e0209 */
[----:B------:R-:W-:Y:S01]  /*0f00*/  IADD3 R12, PT, PT, R70, 0x4, RZ ;  /* 0x00000004460c7810 */ /* 0x000fe20007ffe0ff */
[----:B------:R-:W-:Y:S01]  /*0f10*/  IMAD.HI.U32 R7, R7, R5, R6 ;  /* 0x0000000507077227 */ /* 0x000fe200078e0006 */
[----:B------:R-:W-:-:S02]  /*0f20*/  IABS R41, R45 ;  /* 0x0000002d00297213 */ /* 0x000fc40000000000 */
[----:B------:R-:W-:Y:S01]  /*0f30*/  ISETP.GT.U32.AND P3, PT, R4, R9, PT ;  /* 0x000000090400720c */ /* 0x000fe20003f64070 */
[----:B------:R-:W-:Y:S01]  /*0f40*/  @!P1 IMAD.IADD R13, R13, 0x1, -R4 ;  /* 0x000000010d0d9824 */ /* 0x000fe200078e0a04 */
[----:B------:R-:W-:Y:S01]  /*0f50*/  ISETP.GE.AND P1, PT, R19, RZ, PT ;  /* 0x000000ff1300720c */ /* 0x000fe20003f26270 */
[C---:B------:R-:W-:Y:S01]  /*0f60*/  VIADD R5, R70.reuse, 0x3 ;  /* 0x0000000346057836 */ /* 0x040fe20000000000 */
[----:B------:R-:W-:Y:S01]  /*0f70*/  IADD3 R51, PT, PT, R70, 0x23, RZ ;  /* 0x0000002346337810 */ /* 0x000fe20007ffe0ff */
[C---:B------:R-:W-:Y:S01]  /*0f80*/  IMAD R8, R4.reuse, R8, R15 ;  /* 0x0000000804087224 */ /* 0x040fe200078e020f */
[----:B------:R-:W-:Y:S01]  /*0f90*/  ISETP.GT.U32.AND P4, PT, R4, R13, PT ;  /* 0x0000000d0400720c */ /* 0x000fe20003f84070 */
[----:B------:R-:W-:Y:S01]  /*0fa0*/  IMAD R11, R16, R11, R17 ;  /* 0x0000000b100b7224 */ /* 0x000fe200078e0211 */
[----:B------:R-:W-:Y:S01]  /*0fb0*/  IABS R15, R5 ;  /* 0x00000005000f7213 */ /* 0x000fe20000000000 */
[C---:B------:R-:W-:Y:S01]  /*0fc0*/  VIADD R16, R70.reuse, 0x5 ;  /* 0x0000000546107836 */ /* 0x040fe20000000000 */
[----:B------:R-:W-:Y:S01]  /*0fd0*/  ISETP.GE.AND P6, PT, R5, RZ, PT ;  /* 0x000000ff0500720c */ /* 0x000fe20003fc6270 */
[----:B------:R-:W-:Y:S01]  /*0fe0*/  VIADD R18, R70, 0x6 ;  /* 0x0000000646127836 */ /* 0x000fe20000000000 */
[----:B------:R-:W-:Y:S01]  /*0ff0*/  IABS R17, R12 ;  /* 0x0000000c00117213 */ /* 0x000fe20000000000 */
[----:B------:R-:W-:Y:S01]  /*1000*/  IMAD.HI.U32 R6, R10, R15, RZ ;  /* 0x0000000f0a067227 */ /* 0x000fe200078e00ff */
[----:B------:R-:W-:-:S02]  /*1010*/  @!P3 IADD3 R9, PT, PT, R9, -R4, RZ ;  /* 0x800000040909b210 */ /* 0x000fc40007ffe0ff */
[----:B------:R-:W-:Y:S01]  /*1020*/  ISETP.GE.AND P3, PT, R20, RZ, PT ;  /* 0x000000ff1400720c */ /* 0x000fe20003f66270 */
[----:B------:R-:W-:Y:S01]  /*1030*/  VIADD R22, R70, 0x8 ;  /* 0x0000000846167836 */ /* 0x000fe20000000000 */
[----:B------:R-:W-:Y:S01]  /*1040*/  IABS R19, R16 ;  /* 0x0000001000137213 */ /* 0x000fe20000000000 */
[----:B------:R-:W-:Y:S01]  /*1050*/  @!P4 IMAD.IADD R13, R13, 0x1, -R4 ;  /* 0x000000010d0dc824 */ /* 0x000fe200078e0a04 */
[----:B------:R-:W-:Y:S01]  /*1060*/  ISETP.GT.U32.AND P4, PT, R4, R9, PT ;  /* 0x000000090400720c */ /* 0x000fe20003f84070 */
[----:B------:R-:W-:Y:S01]  /*1070*/  VIADD R26, R70, 0x9 ;  /* 0x00000009461a7836 */ /* 0x000fe20000000000 */
[----:B------:R-:W-:Y:S01]  /*1080*/  ISETP.GT.U32.AND P2, PT, R4, R8, PT ;  /* 0x000000080400720c */ /* 0x000fe20003f44070 */
[----:B------:R-:W-:Y:S01]  /*1090*/  VIADD R31, R70, 0xc ;  /* 0x0000000c461f7836 */ /* 0x000fe20000000000 */
[----:B------:R-:W-:Y:S01]  /*10a0*/  MOV R5, R13 ;  /* 0x0000000d00057202 */ /* 0x000fe20000000f00 */
[----:B------:R-:W-:Y:S01]  /*10b0*/  IMAD.MOV R13, RZ, RZ, -R6 ;  /* 0x000000ffff0d7224 */ /* 0x000fe200078e0a06 */
[----:B------:R-:W-:Y:S01]  /*10c0*/  IABS R21, R18 ;  /* 0x0000001200157213 */ /* 0x000fe20000000000 */
[----:B------:R-:W-:Y:S01]  /*10d0*/  IMAD.HI.U32 R6, R10, R17, RZ ;  /* 0x000000110a067227 */ /* 0x000fe200078e00ff */
[----:B------:R-:W-:-:S02]  /*10e0*/  IADD3 R11, PT, PT, R14, R11, RZ ;  /* 0x0000000b0e0b7210 */ /* 0x000fc40007ffe0ff */
[----:B------:R-:W-:Y:S01]  /*10f0*/  IADD3 R20, PT, PT, R70, 0x7, RZ ;  /* 0x0000000746147810 */ /* 0x000fe20007ffe0ff */
[----:B------:R-:W-:Y:S01]  /*1100*/  IMAD R13, R4, R13, R15 ;  /* 0x0000000d040d7224 */ /* 0x000fe200078e020f */
[----:B------:R-:W-:Y:S01]  /*1110*/  IADD3 R6, PT, PT, -R6, RZ, RZ ;  /* 0x000000ff06067210 */ /* 0x000fe20007ffe1ff */
[----:B------:R-:W-:Y:S01]  /*1120*/  @!P4 IMAD.IADD R9, R9, 0x1, -R4 ;  /* 0x000000010909c824 */ /* 0x000fe200078e0a04 */
[----:B------:R-:W-:Y:S01]  /*1130*/  IABS R23, R26 ;  /* 0x0000001a00177213 */ /* 0x000fe20000000000 */
[----:B------:R-:W-:Y:S01]  /*1140*/  @!P3 IMAD.MOV R5, RZ, RZ, -R5 ;  /* 0x000000ffff05b224 */ /* 0x000fe200078e0a05 */
[----:B------:R-:W-:Y:S01]  /*1150*/  ISETP.GT.U32.AND P4, PT, R4, R13, PT ;  /* 0x0000000d0400720c */ /* 0x000fe20003f84070 */
[----:B------:R-:W-:Y:S01]  /*1160*/  IMAD.HI.U32 R14, R10, R19, RZ ;  /* 0x000000130a0e7227 */ /* 0x000fe200078e00ff */
[----:B------:R-:W-:Y:S02]  /*1170*/  ISETP.GE.AND P3, PT, R12, RZ, PT ;  /* 0x000000ff0c00720c */ /* 0x000fe40003f66270 */
[----:B------:R-:W-:Y:S01]  /*1180*/  IADD3 R56, PT, PT, R70, 0x26, RZ ;  /* 0x0000002646387810 */ /* 0x000fe20007ffe0ff */
[----:B------:R-:W-:Y:S01]  /*1190*/  IMAD R12, R4, R6, R17 ;  /* 0x00000006040c7224 */ /* 0x000fe200078e0211 */
[----:B------:R-:W-:Y:S01]  /*11a0*/  MOV R6, R9 ;  /* 0x0000000900067202 */ /* 0x000fe20000000f00 */
[----:B------:R-:W-:Y:S01]  /*11b0*/  IMAD.HI.U32 R15, R10, R21, RZ ;  /* 0x000000150a0f7227 */ /* 0x000fe200078e00ff */
[----:B------:R-:W-:-:S02]  /*11c0*/  IADD3 R59, PT, PT, R70, 0x29, RZ ;  /* 0x00000029463b7810 */ /* 0x000fc40007ffe0ff */
[----:B------:R-:W-:Y:S01]  /*11d0*/  @!P5 IADD3 R6, PT, PT, -R6, RZ, RZ ;  /* 0x000000ff0606d210 */ /* 0x000fe20007ffe1ff */
[----:B------:R-:W-:Y:S01]  /*11e0*/  IMAD.MOV R14, RZ, RZ, -R14 ;  /* 0x000000ffff0e7224 */ /* 0x000fe200078e0a0e */
[----:B------:R-:W-:Y:S01]  /*11f0*/  ISETP.GT.U32.AND P5, PT, R4, R12, PT ;  /* 0x0000000c0400720c */ /* 0x000fe20003fa4070 */
[--C-:B------:R-:W-:Y:S01]  /*1200*/  @!P4 IMAD.IADD R13, R13, 0x1, -R4.reuse ;  /* 0x000000010d0dc824 */ /* 0x100fe200078e0a04 */
[----:B------:R-:W-:Y:S01]  /*1210*/  IABS R53, R59 ;  /* 0x0000003b00357213 */ /* 0x000fe20000000000 */
[----:B------:R-:W-:Y:S01]  /*1220*/  IMAD.MOV R9, RZ, RZ, -R15 ;  /* 0x000000ffff097224 */ /* 0x000fe200078e0a0f */
[----:B------:R-:W-:Y:S01]  /*1230*/  IADD3 R62, PT, PT, R70, 0x2d, RZ ;  /* 0x0000002d463e7810 */ /* 0x000fe20007ffe0ff */
[C---:B------:R-:W-:Y:S01]  /*1240*/  IMAD R15, R4.reuse, R14, R19 ;  /* 0x0000000e040f7224 */ /* 0x040fe200078e0213 */
[----:B------:R-:W-:Y:S01]  /*1250*/  ISETP.GT.U32.AND P4, PT, R4, R13, PT ;  /* 0x0000000d0400720c */ /* 0x000fe20003f84070 */
[----:B------:R-:W-:Y:S01]  /*1260*/  @!P2 IMAD.IADD R8, R8, 0x1, -R4 ;  /* 0x000000010808a824 */ /* 0x000fe200078e0a04 */
[----:B------:R-:W-:Y:S01]  /*1270*/  IABS R19, R20 ;  /* 0x0000001400137213 */ /* 0x000fe20000000000 */
[----:B------:R-:W-:Y:S01]  /*1280*/  IMAD R14, R4, R9, R21 ;  /* 0x00000009040e7224 */ /* 0x000fe200078e0215 */
[----:B------:R-:W-:Y:S01]  /*1290*/  IABS R21, R22 ;  /* 0x0000001600157213 */ /* 0x000fe20000000000 */
[----:B------:R-:W-:Y:S01]  /*12a0*/  IMAD.HI.U32 R17, R10, R23, RZ ;  /* 0x000000170a117227 */ /* 0x000fe200078e00ff */
[----:B------:R-:W-:-:S02]  /*12b0*/  ISETP.GT.U32.AND P2, PT, R4, R8, PT ;  /* 0x000000080400720c */ /* 0x000fc40003f44070 */
[----:B------:R-:W-:Y:S01]  /*12c0*/  IABS R65, R62 ;  /* 0x0000003e00417213 */ /* 0x000fe20000000000 */
[--C-:B------:R-:W-:Y:S01]  /*12d0*/  @!P5 IMAD.IADD R12, R12, 0x1, -R4.reuse ;  /* 0x000000010c0cd824 */ /* 0x100fe200078e0a04 */
[C---:B------:R-:W-:Y:S01]  /*12e0*/  IADD3 R68, PT, PT, R70.reuse, 0x3e, RZ ;  /* 0x0000003e46447810 */ /* 0x040fe20007ffe0ff */
[----:B------:R-:W-:Y:S02]  /*12f0*/  VIADD R32, R70, 0xd ;  /* 0x0000000d46207836 */ /* 0x000fe40000000000 */
[--C-:B------:R-:W-:Y:S01]  /*1300*/  @!P4 IMAD.IADD R13, R13, 0x1, -R4.reuse ;  /* 0x000000010d0dc824 */ /* 0x100fe200078e0a04 */
[----:B------:R-:W-:Y:S01]  /*1310*/  ISETP.GT.U32.AND P4, PT, R4, R15, PT ;  /* 0x0000000f0400720c */ /* 0x000fe20003f84070 */
[----:B------:R-:W-:Y:S01]  /*1320*/  VIADD R33, R70, 0xe ;  /* 0x0000000e46217836 */ /* 0x000fe20000000000 */
[----:B------:R-:W-:Y:S01]  /*1330*/  ISETP.GT.U32.AND P5, PT, R4, R12, PT ;  /* 0x0000000c0400720c */ /* 0x000fe20003fa4070 */
[----:B------:R-:W-:Y:S01]  /*1340*/  VIADD R34, R70, 0xf ;  /* 0x0000000f46227836 */ /* 0x000fe20000000000 */
[----:B------:R-:W-:Y:S01]  /*1350*/  MOV R9, R13 ;  /* 0x0000000d00097202 */ /* 0x000fe20000000f00 */
[----:B------:R-:W-:Y:S01]  /*1360*/  @!P2 IMAD.IADD R8, R8, 0x1, -R4 ;  /* 0x000000010808a824 */ /* 0x000fe200078e0a04 */
[----:B------:R-:W-:Y:S01]  /*1370*/  ISETP.GE.AND P2, PT, R16, RZ, PT ;  /* 0x000000ff1000720c */ /* 0x000fe20003f46270 */
[----:B------:R-:W-:Y:S01]  /*1380*/  IMAD.HI.U32 R16, R10, R19, RZ ;  /* 0x000000130a107227 */ /* 0x000fe200078e00ff */
[----:B------:R-:W-:-:S02]  /*1390*/  IABS R27, R33 ;  /* 0x00000021001b7213 */ /* 0x000fc40000000000 */
[----:B------:R-:W-:Y:S01]  /*13a0*/  IABS R99, R68 ;  /* 0x0000004400637213 */ /* 0x000fe20000000000 */
[----:B------:R-:W-:Y:S01]  /*13b0*/  @!P6 IMAD.MOV R9, RZ, RZ, -R9 ;  /* 0x000000ffff09e224 */ /* 0x000fe200078e0a09 */
[----:B------:R-:W-:Y:S01]  /*13c0*/  ISETP.GT.U32.AND P6, PT, R4, R14, PT ;  /* 0x0000000e0400720c */ /* 0x000fe20003fc4070 */
[----:B------:R-:W-:Y:S01]  /*13d0*/  @!P4 IMAD.IADD R15, R15, 0x1, -R4 ;  /* 0x000000010f0fc824 */ /* 0x000fe200078e0a04 */
[----:B------:R-:W-:Y:S01]  /*13e0*/  IADD3 R16, PT, PT, -R16, RZ, RZ ;  /* 0x000000ff10107210 */ /* 0x000fe20007ffe1ff */
[----:B------:R-:W-:-:S03]  /*13f0*/  IMAD.HI.U32 R13, R10, R21, RZ ;  /* 0x000000150a0d7227 */ /* 0x000fc600078e00ff */
[----:B------:R-:W-:Y:S01]  /*1400*/  ISETP.GT.U32.AND P4, PT, R4, R15, PT ;  /* 0x0000000f0400720c */ /* 0x000fe20003f84070 */
[--C-:B------:R-:W-:Y:S01]  /*1410*/  @!P5 IMAD.IADD R12, R12, 0x1, -R4.reuse ;  /* 0x000000010c0cd824 */ /* 0x100fe200078e0a04 */
[----:B------:R-:W-:Y:S01]  /*1420*/  ISETP.GE.AND P5, PT, R20, RZ, PT ;  /* 0x000000ff1400720c */ /* 0x000fe20003fa6270 */
[----:B------:R-:W-:Y:S02]  /*1430*/  IMAD.MOV R13, RZ, RZ, -R13 ;  /* 0x000000ffff0d7224 */ /* 0x000fe400078e0a0d */
[----:B------:R-:W-:Y:S01]  /*1440*/  IMAD.MOV R20, RZ, RZ, -R17 ;  /* 0x000000ffff147224 */ /* 0x000fe200078e0a11 */
[----:B------:R-:W-:Y:S01]  /*1450*/  @!P3 IADD3 R12, PT, PT, -R12, RZ, RZ ;  /* 0x000000ff0c0cb210 */ /* 0x000fe20007ffe1ff */
[--C-:B------:R-:W-:Y:S02]  /*1460*/  @!P6 IMAD.IADD R14, R14, 0x1, -R4.reuse ;  /* 0x000000010e0ee824 */ /* 0x100fe400078e0a04 */
[C---:B------:R-:W-:Y:S02]  /*1470*/  IMAD R17, R4.reuse, R16, R19 ;  /* 0x0000001004117224 */ /* 0x040fe400078e0213 */
[C---:B------:R-:W-:Y:S01]  /*1480*/  IMAD R16, R4.reuse, R13, R21 ;  /* 0x0000000d04107224 */ /* 0x040fe200078e0215 */
[C---:B------:R-:W-:Y:S01]  /*1490*/  ISETP.GT.U32.AND P6, PT, R4.reuse, R14, PT ;  /* 0x0000000e0400720c */ /* 0x040fe20003fc4070 */
[----:B------:R-:W-:Y:S01]  /*14a0*/  @!P4 IMAD.IADD R15, R15, 0x1, -R4 ;  /* 0x000000010f0fc824 */ /* 0x000fe200078e0a04 */
[----:B------:R-:W-:Y:S01]  /*14b0*/  IABS R21, R30 ;  /* 0x0000001e00157213 */ /* 0x000fe20000000000 */
[----:B------:R-:W-:Y:S01]  /*14c0*/  @!P1 IMAD.MOV R8, RZ, RZ, -R8 ;  /* 0x000000ffff089224 */ /* 0x000fe200078e0a08 */
[C---:B------:R-:W-:Y:S01]  /*14d0*/  ISETP.GT.U32.AND P4, PT, R4.reuse, R16, PT ;  /* 0x000000100400720c */ /* 0x040fe20003f84070 */
[----:B------:R-:W-:Y:S01]  /*14e0*/  IMAD R19, R4, R20, R23 ;  /* 0x0000001404137224 */ /* 0x000fe200078e0217 */
[----:B------:R-:W-:Y:S01]  /*14f0*/  ISETP.GE.AND P1, PT, R18, RZ, PT ;  /* 0x000000ff1200720c */ /* 0x000fe20003f26270 */
[----:B------:R-:W-:Y:S01]  /*1500*/  IMAD.HI.U32 R18, R10, R25, RZ ;  /* 0x000000190a127227 */ /* 0x000fe200078e00ff */
[----:B------:R-:W-:-:S02]  /*1510*/  ISETP.GT.U32.AND P3, PT, R4, R17, PT ;  /* 0x000000110400720c */ /* 0x000fc40003f64070 */
[----:B------:R-:W-:Y:S01]  /*1520*/  IABS R23, R31 ;  /* 0x0000001f00177213 */ /* 0x000fe20000000000 */
[----:B------:R-:W-:Y:S01]  /*1530*/  IMAD.HI.U32 R13, R10, R21, RZ ;  /* 0x000000150a0d7227 */ /* 0x000fe200078e00ff */
[----:B------:R-:W-:Y:S02]  /*1540*/  IADD3 R18, PT, PT, -R18, RZ, RZ ;  /* 0x000000ff12127210 */ /* 0x000fe40007ffe1ff */
[-C--:B------:R-:W-:Y:S01]  /*1550*/  @!P6 IADD3 R14, PT, PT, R14, -R4.reuse, RZ ;  /* 0x800000040e0ee210 */ /* 0x080fe20007ffe0ff */
[----:B------:R-:W-:Y:S01]  /*1560*/  IMAD.MOV R20, RZ, RZ, -R13 ;  /* 0x000000ffff147224 */ /* 0x000fe200078e0a0d */
[----:B------:R-:W-:Y:S01]  /*1570*/  ISETP.GT.U32.AND P6, PT, R4, R19, PT ;  /* 0x000000130400720c */ /* 0x000fe20003fc4070 */
[----:B------:R-:W-:Y:S01]  /*1580*/  IMAD.HI.U32 R13, R10, R23, RZ ;  /* 0x000000170a0d7227 */ /* 0x000fe200078e00ff */
[----:B------:R-:W-:Y:S02]  /*1590*/  @!P4 IADD3 R16, PT, PT, R16, -R4, RZ ;  /* 0x800000041010c210 */ /* 0x000fe40007ffe0ff */
[----:B------:R-:W-:Y:S01]  /*15a0*/  ISETP.GE.AND P4, PT, R22, RZ, PT ;  /* 0x000000ff1600720c */ /* 0x000fe20003f86270 */
[----:B------:R-:W-:Y:S01]  /*15b0*/  IMAD R18, R4, R18, R25 ;  /* 0x0000001204127224 */ /* 0x000fe200078e0219 */
[----:B------:R-:W-:Y:S01]  /*15c0*/  IABS R25, R32 ;  /* 0x0000002000197213 */ /* 0x000fe20000000000 */
[--C-:B------:R-:W-:Y:S01]  /*15d0*/  @!P3 IMAD.IADD R17, R17, 0x1, -R4.reuse ;  /* 0x000000011111b824 */ /* 0x100fe200078e0a04 */
[----:B------:R-:W-:Y:S01]  /*15e0*/  @!P1 IADD3 R14, PT, PT, -R14, RZ, RZ ;  /* 0x000000ff0e0e9210 */ /* 0x000fe20007ffe1ff */
[----:B------:R-:W-:Y:S01]  /*15f0*/  IMAD.MOV R22, RZ, RZ, -R13 ;  /* 0x000000ffff167224 */ /* 0x000fe200078e0a0d */
[----:B------:R-:W-:Y:S01]  /*1600*/  MOV R13, R15 ;  /* 0x0000000f000d7202 */ /* 0x000fe20000000f00 */
[C---:B------:R-:W-:Y:S01]  /*1610*/  IMAD R21, R4.reuse, R20, R21 ;  /* 0x0000001404157224 */ /* 0x040fe200078e0215 */
[C---:B------:R-:W-:Y:S01]  /*1620*/  ISETP.GT.U32.AND P3, PT, R4.reuse, R18, PT ;  /* 0x000000120400720c */ /* 0x040fe20003f64070 */
[----:B------:R-:W-:Y:S01]  /*1630*/  @!P6 IMAD.IADD R19, R19, 0x1, -R4 ;  /* 0x000000011313e824 */ /* 0x000fe200078e0a04 */
[C---:B------:R-:W-:Y:S01]  /*1640*/  ISETP.GT.U32.AND P6, PT, R4.reuse, R17, PT ;  /* 0x000000110400720c */ /* 0x040fe20003fc4070 */
[----:B------:R-:W-:Y:S01]  /*1650*/  @!P2 IMAD.MOV R13, RZ, RZ, -R13 ;  /* 0x000000ffff0da224 */ /* 0x000fe200078e0a0d */
[----:B------:R-:W-:Y:S01]  /*1660*/  ISETP.GT.U32.AND P2, PT, R4, R16, PT ;  /* 0x000000100400720c */ /* 0x000fe20003f44070 */
[----:B------:R-:W-:-:S04]  /*1670*/  IMAD.HI.U32 R20, R10, R25, RZ ;  /* 0x000000190a147227 */ /* 0x000fc800078e00ff */
[----:B------:R-:W-:Y:S02]  /*1680*/  IMAD.MOV R24, RZ, RZ, -R20 ;  /* 0x000000ffff187224 */ /* 0x000fe400078e0a14 */
[----:B------:R-:W-:Y:S02]  /*1690*/  IMAD R20, R4, R22, R23 ;  /* 0x0000001604147224 */ /* 0x000fe400078e0217 */
[--C-:B------:R-:W-:Y:S01]  /*16a0*/  @!P3 IMAD.IADD R18, R18, 0x1, -R4.reuse ;  /* 0x000000011212b824 */ /* 0x100fe200078e0a04 */
[----:B------:R-:W-:Y:S01]  /*16b0*/  ISETP.GT.U32.AND P3, PT, R4, R19, PT ;  /* 0x000000130400720c */ /* 0x000fe20003f64070 */
[----:B------:R-:W-:Y:S01]  /*16c0*/  IMAD.HI.U32 R15, R10, R27, RZ ;  /* 0x0000001b0a0f7227 */ /* 0x000fe200078e00ff */
[----:B------:R-:W-:Y:S02]  /*16d0*/  @!P6 IADD3 R17, PT, PT, R17, -R4, RZ ;  /* 0x800000041111e210 */ /* 0x000fe40007ffe0ff */
[----:B------:R-:W-:Y:S01]  /*16e0*/  ISETP.GT.U32.AND P6, PT, R4, R21, PT ;  /* 0x000000150400720c */ /* 0x000fe20003fc4070 */
[----:B------:R-:W-:Y:S01]  /*16f0*/  @!P2 IMAD.IADD R16, R16, 0x1, -R4 ;  /* 0x000000011010a824 */ /* 0x000fe200078e0a04 */
[C---:B------:R-:W-:Y:S01]  /*1700*/  ISETP.GT.U32.AND P1, PT, R4.reuse, R18, PT ;  /* 0x000000120400720c */ /* 0x040fe20003f24070 */
[----:B------:R-:W-:Y:S01]  /*1710*/  IMAD.MOV R15, RZ, RZ, -R15 ;  /* 0x000000ffff0f7224 */ /* 0x000fe200078e0a0f */
[C---:B------:R-:W-:Y:S01]  /*1720*/  ISETP.GT.U32.AND P2, PT, R4.reuse, R20, PT ;  /* 0x000000140400720c */ /* 0x040fe20003f44070 */
[C---:B------:R-:W-:Y:S01]  /*1730*/  IMAD R23, R4.reuse, R24, R25 ;  /* 0x0000001804177224 */ /* 0x040fe200078e0219 */
[----:B------:R-:W-:Y:S01]  /*1740*/  IABS R25, R34 ;  /* 0x0000002200197213 */ /* 0x000fe20000000000 */
[----:B------:R-:W-:Y:S01]  /*1750*/  IMAD R22, R4, R15, R27 ;  /* 0x0000000f04167224 */ /* 0x000fe200078e021b */
[----:B------:R-:W-:Y:S01]  /*1760*/  @!P4 IADD3 R16, PT, PT, -R16, RZ, RZ ;  /* 0x000000ff1010c210 */ /* 0x000fe20007ffe1ff */
[----:B------:R-:W-:Y:S01]  /*1770*/  VIADD R35, R70, 0x10 ;  /* 0x0000001046237836 */ /* 0x000fe20000000000 */
[----:B------:R-:W-:Y:S01]  /*1780*/  @!P3 IADD3 R19, PT, PT, R19, -R4, RZ ;  /* 0x800000041313b210 */ /* 0x000fe20007ffe0ff */
[----:B------:R-:W-:Y:S01]  /*1790*/  IMAD.HI.U32 R15, R10, R25, RZ ;  /* 0x000000190a0f7227 */ /* 0x000fe200078e00ff */
[----:B------:R-:W-:-:S02]  /*17a0*/  ISETP.GE.AND P3, PT, R26, RZ, PT ;  /* 0x000000ff1a00720c */ /* 0x000fc40003f66270 */
[----:B------:R-:W-:Y:S01]  /*17b0*/  IABS R27, R35 ;  /* 0x00000023001b7213 */ /* 0x000fe20000000000 */
[--C-:B------:R-:W-:Y:S01]  /*17c0*/  @!P6 IMAD.IADD R21, R21, 0x1, -R4.reuse ;  /* 0x000000011515e824 */ /* 0x100fe200078e0a04 */
[----:B------:R-:W-:Y:S01]  /*17d0*/  ISETP.GT.U32.AND P6, PT, R4, R22, PT ;  /* 0x000000160400720c */ /* 0x000fe20003fc4070 */
[--C-:B------:R-:W-:Y:S01]  /*17e0*/  @!P1 IMAD.IADD R18, R18, 0x1, -R4.reuse ;  /* 0x0000000112129824 */ /* 0x100fe200078e0a04 */
[----:B------:R-:W-:Y:S01]  /*17f0*/  ISETP.GT.U32.AND P1, PT, R4, R23, PT ;  /* 0x000000170400720c */ /* 0x000fe20003f24070 */
[----:B------:R-:W-:Y:S01]  /*1800*/  @!P2 IMAD.IADD R20, R20, 0x1, -R4 ;  /* 0x000000011414a824 */ /* 0x000fe200078e0a04 */
[----:B------:R-:W-:Y:S01]  /*1810*/  IADD3 R15, PT, PT, -R15, RZ, RZ ;  /* 0x000000ff0f0f7210 */ /* 0x000fe20007ffe1ff */
[----:B------:R-:W-:Y:S01]  /*1820*/  IMAD.HI.U32 R24, R10, R27, RZ ;  /* 0x0000001b0a187227 */ /* 0x000fe200078e00ff */
[----:B------:R-:W-:Y:S02]  /*1830*/  ISETP.GE.AND P2, PT, R28, RZ, PT ;  /* 0x000000ff1c00720c */ /* 0x000fe40003f46270 */
[----:B------:R-:W-:Y:S01]  /*1840*/  ISETP.GT.U32.AND P4, PT, R4, R20, PT ;  /* 0x000000140400720c */ /* 0x000fe20003f84070 */
[----:B------:R-:W-:-:S02]  /*1850*/  IMAD.MOV R24, RZ, RZ, -R24 ;  /* 0x000000ffff187224 */ /* 0x000fc400078e0a18 */
[----:B------:R-:W-:Y:S02]  /*1860*/  IMAD R25, R4, R15, R25 ;  /* 0x0000000f04197224 */ /* 0x000fe400078e0219 */
[----:B------:R-:W-:Y:S01]  /*1870*/  @!P6 IADD3 R22, PT, PT, R22, -R4, RZ ;  /* 0x800000041616e210 */ /* 0x000fe20007ffe0ff */
[----:B------:R-:W-:Y:S01]  /*1880*/  IMAD.MOV.U32 R15, RZ, RZ, R17 ;  /* 0x000000ffff0f7224 */ /* 0x000fe200078e0011 */
[----:B------:R-:W-:Y:S01]  /*1890*/  ISETP.GT.U32.AND P6, PT, R4, R21, PT ;  /* 0x000000150400720c */ /* 0x000fe20003fc4070 */
[--C-:B------:R-:W-:Y:S01]  /*18a0*/  @!P1 IMAD.IADD R23, R23, 0x1, -R4.reuse ;  /* 0x0000000117179824 */ /* 0x100fe200078e0a04 */
[----:B------:R-:W-:Y:S01]  /*18b0*/  ISETP.GE.AND P1, PT, R30, RZ, PT ;  /* 0x000000ff1e00720c */ /* 0x000fe20003f26270 */
[----:B------:R-:W-:Y:S01]  /*18c0*/  IMAD R24, R4, R24, R27 ;  /* 0x0000001804187224 */ /* 0x000fe200078e021b */
[----:B------:R-:W-:Y:S01]  /*18d0*/  @!P2 IADD3 R18, PT, PT, -R18, RZ, RZ ;  /* 0x000000ff1212a210 */ /* 0x000fe20007ffe1ff */
[----:B------:R-:W-:Y:S01]  /*18e0*/  @!P5 IMAD.MOV R15, RZ, RZ, -R15 ;  /* 0x000000ffff0fd224 */ /* 0x000fe200078e0a0f */
[----:B------:R-:W-:Y:S01]  /*18f0*/  ISETP.GT.U32.AND P5, PT, R4, R23, PT ;  /* 0x000000170400720c */ /* 0x000fe20003fa4070 */
[----:B------:R-:W-:Y:S01]  /*1900*/  @!P4 IMAD.IADD R20, R20, 0x1, -R4 ;  /* 0x000000011414c824 */ /* 0x000fe200078e0a04 */
[----:B------:R-:W-:Y:S01]  /*1910*/  ISETP.GT.U32.AND P4, PT, R4, R24, PT ;  /* 0x000000180400720c */ /* 0x000fe20003f84070 */
[----:B------:R-:W-:Y:S01]  /*1920*/  IMAD.MOV.U32 R17, RZ, RZ, R19 ;  /* 0x000000ffff117224 */ /* 0x000fe200078e0013 */
[----:B------:R-:W-:Y:S01]  /*1930*/  ISETP.GE.AND P2, PT, R31, RZ, PT ;  /* 0x000000ff1f00720c */ /* 0x000fe20003f46270 */
[----:B------:R-:W-:Y:S01]  /*1940*/  IMAD.HI.U32 R19, R10, R29, RZ ;  /* 0x0000001d0a137227 */ /* 0x000fe200078e00ff */
[----:B------:R-:W-:-:S03]  /*1950*/  IADD3 R30, PT, PT, R70, 0x15, RZ ;  /* 0x00000015461e7810 */ /* 0x000fc60007ffe0ff */
[----:B------:R-:W-:Y:S01]  /*1960*/  VIADD R28, R70, 0x12 ;  /* 0x00000012461c7836 */ /* 0x000fe20000000000 */
[----:B------:R-:W-:Y:S01]  /*1970*/  IADD3 R19, PT, PT, -R19, RZ, RZ ;  /* 0x000000ff13137210 */ /* 0x000fe20007ffe1ff */
[--C-:B------:R-:W-:Y:S01]  /*1980*/  @!P6 IMAD.IADD R21, R21, 0x1, -R4.reuse ;  /* 0x000000011515e824 */ /* 0x100fe200078e0a04 */
[C---:B------:R-:W-:Y:S01]  /*1990*/  ISETP.GT.U32.AND P6, PT, R4.reuse, R25, PT ;  /* 0x000000190400720c */ /* 0x040fe20003fc4070 */
[--C-:B------:R-:W-:Y:S01]  /*19a0*/  @!P5 IMAD.IADD R23, R23, 0x1, -R4.reuse ;  /* 0x000000011717d824 */ /* 0x100fe200078e0a04 */
[----:B------:R-:W-:Y:S01]  /*19b0*/  IABS R26, R28 ;  /* 0x0000001c001a7213 */ /* 0x000fe20000000000 */
[----:B------:R-:W-:Y:S01]  /*19c0*/  IMAD R27, R4, R19, R29 ;  /* 0x00000013041b7224 */ /* 0x000fe200078e021d */
[----:B------:R-:W-:Y:S01]  /*19d0*/  ISETP.GE.AND P5, PT, R32, RZ, PT ;  /* 0x000000ff2000720c */ /* 0x000fe20003fa6270 */
[----:B------:R-:W-:Y:S01]  /*19e0*/  @!P4 IMAD.IADD R24, R24, 0x1, -R4 ;  /* 0x000000011818c824 */ /* 0x000fe200078e0a04 */
[----:B------:R-:W-:Y:S01]  /*19f0*/  @!P2 IADD3 R20, PT, PT, -R20, RZ, RZ ;  /* 0x000000ff1414a210 */ /* 0x000fe20007ffe1ff */
[----:B------:R-:W-:Y:S01]  /*1a00*/  IMAD.MOV.U32 R29, RZ, RZ, R26 ;  /* 0x000000ffff1d7224 */ /* 0x000fe200078e001a */
[----:B------:R-:W-:Y:S01]  /*1a10*/  ISETP.GE.AND P4, PT, R34, RZ, PT ;  /* 0x000000ff2200720c */ /* 0x000fe20003f86270 */
[----:B------:R-:W-:Y:S01]  /*1a20*/  IMAD.MOV.U32 R19, RZ, RZ, R21 ;  /* 0x000000ffff137224 */ /* 0x000fe200078e0015 */
[----:B------:R-:W-:Y:S01]  /*1a30*/  ISETP.GT.U32.AND P2, PT, R4, R24, PT ;  /* 0x000000180400720c */ /* 0x000fe20003f44070 */
[----:B------:R-:W-:Y:S01]  /*1a40*/  IMAD.MOV.U32 R21, RZ, RZ, R23 ;  /* 0x000000ffff157224 */ /* 0x000fe200078e0017 */
[----:B------:R-:W-:Y:S01]  /*1a50*/  IABS R37, R30 ;  /* 0x0000001e00257213 */ /* 0x000fe20000000000 */
[----:B------:R-:W-:Y:S01]  /*1a60*/  IMAD.HI.U32 R23, R10, R29, RZ ;  /* 0x0000001d0a177227 */ /* 0x000fe200078e00ff */
[----:B------:R-:W-:-:S02]  /*1a70*/  @!P6 IADD3 R25, PT, PT, R25, -R4, RZ ;  /* 0x800000041919e210 */ /* 0x000fc40007ffe0ff */
[----:B------:R-:W-:Y:S01]  /*1a80*/  IADD3 R32, PT, PT, R70, 0x16, RZ ;  /* 0x0000001646207810 */ /* 0x000fe20007ffe0ff */
[----:B------:R-:W-:Y:S01]  /*1a90*/  @!P1 IMAD.MOV R19, RZ, RZ, -R19 ;  /* 0x000000ffff139224 */ /* 0x000fe200078e0a13 */
[----:B------:R-:W-:Y:S01]  /*1aa0*/  IADD3 R23, PT, PT, -R23, RZ, RZ ;  /* 0x000000ff17177210 */ /* 0x000fe20007ffe1ff */
[----:B------:R-:W-:Y:S01]  /*1ab0*/  @!P3 IMAD.MOV R17, RZ, RZ, -R17 ;  /* 0x000000ffff11b224 */ /* 0x000fe200078e0a11 */
[C---:B------:R-:W-:Y:S01]  /*1ac0*/  ISETP.GT.U32.AND P1, PT, R4.reuse, R27, PT ;  /* 0x0000001b0400720c */ /* 0x040fe20003f24070 */
[----:B------:R-:W-:Y:S01]  /*1ad0*/  @!P5 IMAD.MOV R21, RZ, RZ, -R21 ;  /* 0x000000ffff15d224 */ /* 0x000fe200078e0a15 */
[C---:B------:R-:W-:Y:S01]  /*1ae0*/  ISETP.GT.U32.AND P6, PT, R4.reuse, R25, PT ;  /* 0x000000190400720c */ /* 0x040fe20003fc4070 */
[C---:B------:R-:W-:Y:S01]  /*1af0*/  IMAD R26, R4.reuse, R23, R29 ;  /* 0x00000017041a7224 */ /* 0x040fe200078e021d */
[----:B------:R-:W-:Y:S01]  /*1b00*/  ISETP.GT.U32.AND P3, PT, R4, R22, PT ;  /* 0x000000160400720c */ /* 0x000fe20003f64070 */
[----:B------:R-:W-:Y:S01]  /*1b10*/  @!P2 IMAD.IADD R24, R24, 0x1, -R4 ;  /* 0x000000011818a824 */ /* 0x000fe200078e0a04 */
[----:B------:R-:W-:Y:S01]  /*1b20*/  ISETP.GE.AND P5, PT, R35, RZ, PT ;  /* 0x000000ff2300720c */ /* 0x000fe20003fa6270 */
[----:B------:R-:W-:Y:S01]  /*1b30*/  VIADD R29, R70, 0x14 ;  /* 0x00000014461d7836 */ /* 0x000fe20000000000 */
[----:B------:R-:W-:Y:S01]  /*1b40*/  ISETP.GT.U32.AND P2, PT, R4, R26, PT ;  /* 0x0000001a0400720c */ /* 0x000fe20003f44070 */
[C---:B------:R-:W-:Y:S01]  /*1b50*/  VIADD R42, R70.reuse, 0x18 ;  /* 0x00000018462a7836 */ /* 0x040fe20000000000 */
[----:B------:R-:W-:Y:S01]  /*1b60*/  IABS R39, R32 ;  /* 0x0000002000277213 */ /* 0x000fe20000000000 */
[----:B------:R-:W-:Y:S01]  /*1b70*/  VIADD R44, R70, 0x19 ;  /* 0x00000019462c7836 */ /* 0x000fe20000000000 */
[----:B------:R-:W-:Y:S01]  /*1b80*/  IABS R35, R29 ;  /* 0x0000001d00237213 */ /* 0x000fe20000000000 */
[----:B------:R-:W-:Y:S01]  /*1b90*/  IMAD.HI.U32 R34, R10, R41, RZ ;  /* 0x000000290a227227 */ /* 0x000fe200078e00ff */
[----:B------:R-:W-:-:S03]  /*1ba0*/  @!P1 IADD3 R27, PT, PT, R27, -R4, RZ ;  /* 0x800000041b1b9210 */ /* 0x000fc60007ffe0ff */
[--C-:B------:R-:W-:Y:S01]  /*1bb0*/  @!P6 IMAD.IADD R25, R25, 0x1, -R4.reuse ;  /* 0x000000011919e824 */ /* 0x100fe200078e0a04 */
[----:B------:R-:W-:Y:S01]  /*1bc0*/  ISETP.GE.AND P6, PT, R28, RZ, PT ;  /* 0x000000ff1c00720c */ /* 0x000fe20003fc6270 */
[----:B------:R-:W-:Y:S01]  /*1bd0*/  VIADD R28, R70, 0x13 ;  /* 0x00000013461c7836 */ /* 0x000fe20000000000 */
[----:B------:R-:W-:Y:S01]  /*1be0*/  ISETP.GT.U32.AND P1, PT, R4, R27, PT ;  /* 0x0000001b0400720c */ /* 0x000fe20003f24070 */
[----:B------:R-:W-:Y:S01]  /*1bf0*/  IMAD.MOV.U32 R23, RZ, RZ, R25 ;  /* 0x000000ffff177224 */ /* 0x000fe200078e0019 */
[----:B------:R-:W-:Y:S01]  /*1c00*/  @!P3 IADD3 R22, PT, PT, R22, -R4, RZ ;  /* 0x800000041616b210 */ /* 0x000fe20007ffe0ff */
[----:B------:R-:W-:Y:S01]  /*1c10*/  @!P2 IMAD.IADD R26, R26, 0x1, -R4 ;  /* 0x000000011a1aa824 */ /* 0x000fe200078e0a04 */
[----:B------:R-:W-:Y:S01]  /*1c20*/  ISETP.GE.AND P3, PT, R33, RZ, PT ;  /* 0x000000ff2100720c */ /* 0x000fe20003f66270 */
[----:B------:R-:W-:Y:S01]  /*1c30*/  @!P4 IMAD.MOV R23, RZ, RZ, -R23 ;  /* 0x000000ffff17c224 */ /* 0x000fe200078e0a17 */
[----:B------:R-:W-:Y:S01]  /*1c40*/  IABS R33, R28 ;  /* 0x0000001c00217213 */ /* 0x000fe20000000000 */
[----:B------:R-:W-:Y:S01]  /*1c50*/  @!P5 IMAD.MOV R24, RZ, RZ, -R24 ;  /* 0x000000ffff18d224 */ /* 0x000fe200078e0a18 */
[----:B------:R-:W-:Y:S01]  /*1c60*/  ISETP.GE.AND P4, PT, R28, RZ, PT ;  /* 0x000000ff1c00720c */ /* 0x000fe20003f86270 */
[----:B------:R-:W-:Y:S01]  /*1c70*/  IMAD.HI.U32 R31, R10, R39, RZ ;  /* 0x000000270a1f7227 */ /* 0x000fe200078e00ff */
[----:B------:R-:W-:-:S02]  /*1c80*/  ISETP.GT.U32.AND P2, PT, R4, R26, PT ;  /* 0x0000001a0400720c */ /* 0x000fc40003f44070 */
[----:B------:R-:W-:Y:S01]  /*1c90*/  ISETP.GE.AND P5, PT, R29, RZ, PT ;  /* 0x000000ff1d00720c */ /* 0x000fe20003fa6270 */
[----:B------:R-:W-:Y:S01]  /*1ca0*/  IMAD.HI.U32 R28, R10, R33, RZ ;  /* 0x000000210a1c7227 */ /* 0x000fe200078e00ff */
[----:B------:R-:W-:Y:S02]  /*1cb0*/  @!P1 IADD3 R27, PT, PT, R27, -R4, RZ ;  /* 0x800000041b1b9210 */ /* 0x000fe40007ffe0ff */
[----:B------:R-:W-:Y:S01]  /*1cc0*/  ISETP.GE.AND P1, PT, R30, RZ, PT ;  /* 0x000000ff1e00720c */ /* 0x000fe20003f26270 */
[----:B------:R-:W-:Y:S01]  /*1cd0*/  IMAD.HI.U32 R29, R10, R35, RZ ;  /* 0x000000230a1d7227 */ /* 0x000fe200078e00ff */
[----:B------:R-:W-:Y:S02]  /*1ce0*/  IADD3 R28, PT, PT, -R28, RZ, RZ ;  /* 0x000000ff1c1c7210 */ /* 0x000fe40007ffe1ff */
[----:B------:R-:W-:Y:S01]  /*1cf0*/  IADD3 R34, PT, PT, -R34, RZ, RZ ;  /* 0x000000ff22227210 */ /* 0x000fe20007ffe1ff */
[----:B------:R-:W-:Y:S02]  /*1d00*/  IMAD.MOV.U32 R25, RZ, RZ, R27 ;  /* 0x000000ffff197224 */ /* 0x000fe400078e001b */
[----:B------:R-:W-:Y:S01]  /*1d10*/  IMAD R27, R4, R28, R33 ;  /* 0x0000001c041b7224 */ /* 0x000fe200078e0221 */
[----:B------:R-:W-:Y:S01]  /*1d20*/  IABS R33, R40 ;  /* 0x0000002800217213 */ /* 0x000fe20000000000 */
[----:B------:R-:W-:-:S02]  /*1d30*/  @!P2 IMAD.IADD R26, R26, 0x1, -R4 ;  /* 0x000000011a1aa824 */ /* 0x000fc400078e0a04 */
[----:B------:R-:W-:Y:S01]  /*1d40*/  IMAD.MOV R29, RZ, RZ, -R29 ;  /* 0x000000ffff1d7224 */ /* 0x000fe200078e0a1d */
[----:B------:R-:W-:Y:S01]  /*1d50*/  ISETP.GT.U32.AND P2, PT, R4, R27, PT ;  /* 0x0000001b0400720c */ /* 0x000fe20003f44070 */
[----:B------:R-:W-:Y:S01]  /*1d60*/  IMAD.HI.U32 R30, R10, R37, RZ ;  /* 0x000000250a1e7227 */ /* 0x000fe200078e00ff */
[----:B------:R-:W-:-:S03]  /*1d70*/  @!P6 IADD3 R26, PT, PT, -R26, RZ, RZ ;  /* 0x000000ff1a1ae210 */ /* 0x000fc60007ffe1ff */
[----:B------:R-:W-:Y:S01]  /*1d80*/  IMAD R28, R4, R29, R35 ;  /* 0x0000001d041c7224 */ /* 0x000fe200078e0223 */
[----:B------:R-:W-:Y:S01]  /*1d90*/  IADD3 R30, PT, PT, -R30, RZ, RZ ;  /* 0x000000ff1e1e7210 */ /* 0x000fe20007ffe1ff */
[----:B------:R-:W-:Y:S01]  /*1da0*/  @!P3 IMAD.MOV R22, RZ, RZ, -R22 ;  /* 0x000000ffff16b224 */ /* 0x000fe200078e0a16 */
[----:B------:R-:W-:Y:S01]  /*1db0*/  ISETP.GE.AND P3, PT, R36, RZ, PT ;  /* 0x000000ff2400720c */ /* 0x000fe20003f66270 */
[----:B------:R-:W-:Y:S01]  /*1dc0*/  IMAD.MOV R31, RZ, RZ, -R31 ;  /* 0x000000ffff1f7224 */ /* 0x000fe200078e0a1f */
[C---:B------:R-:W-:Y:S01]  /*1dd0*/  ISETP.GT.U32.AND P6, PT, R4.reuse, R28, PT ;  /* 0x0000001c0400720c */ /* 0x040fe20003fc4070 */
[C---:B------:R-:W-:Y:S01]  /*1de0*/  IMAD R29, R4.reuse, R30, R37 ;  /* 0x0000001e041d7224 */ /* 0x040fe200078e0225 */
[----:B------:R-:W-:Y:S01]  /*1df0*/  IABS R37, R42 ;  /* 0x0000002a00257213 */ /* 0x000fe20000000000 */
[----:B------:R-:W-:Y:S02]  /*1e00*/  @!P2 IMAD.IADD R27, R27, 0x1, -R4 ;  /* 0x000000011b1ba824 */ /* 0x000fe400078e0a04 */
[----:B------:R-:W-:Y:S01]  /*1e10*/  IMAD R30, R4, R31, R39 ;  /* 0x0000001f041e7224 */ /* 0x000fe200078e0227 */
[----:B------:R-:W-:Y:S01]  /*1e20*/  IABS R39, R44 ;  /* 0x0000002c00277213 */ /* 0x000fe20000000000 */
[----:B------:R-:W-:Y:S01]  /*1e30*/  IMAD.HI.U32 R31, R10, R33, RZ ;  /* 0x000000210a1f7227 */ /* 0x000fe200078e00ff */
[----:B------:R-:W-:-:S03]  /*1e40*/  ISETP.GT.U32.AND P2, PT, R4, R27, PT ;  /* 0x0000001b0400720c */ /* 0x000fc60003f44070 */
[----:B------:R-:W-:Y:S01]  /*1e50*/  @!P3 IMAD.MOV R25, RZ, RZ, -R25 ;  /* 0x000000ffff19b224 */ /* 0x000fe200078e0a19 */
[----:B------:R-:W-:Y:S01]  /*1e60*/  ISETP.GE.AND P3, PT, R32, RZ, PT ;  /* 0x000000ff2000720c */ /* 0x000fe20003f66270 */
[----:B------:R-:W-:Y:S01]  /*1e70*/  IMAD.MOV R31, RZ, RZ, -R31 ;  /* 0x000000ffff1f7224 */ /* 0x000fe200078e0a1f */
[----:B------:R-:W-:Y:S01]  /*1e80*/  @!P6 IADD3 R28, PT, PT, R28, -R4, RZ ;  /* 0x800000041c1ce210 */ /* 0x000fe20007ffe0ff */
[----:B------:R-:W-:-:S03]  /*1e90*/  IMAD.HI.U32 R32, R10, R37, RZ ;  /* 0x000000250a207227 */ /* 0x000fc600078e00ff */
[C---:B------:R-:W-:Y:S01]  /*1ea0*/  ISETP.GT.U32.AND P6, PT, R4.reuse, R28, PT ;  /* 0x0000001c0400720c */ /* 0x040fe20003fc4070 */
[C---:B------:R-:W-:Y:S02]  /*1eb0*/  IMAD R31, R4.reuse, R31, R33 ;  /* 0x0000001f041f7224 */ /* 0x040fe400078e0221 */
[----:B------:R-:W-:Y:S01]  /*1ec0*/  @!P2 IMAD.IADD R27, R27, 0x1, -R4 ;  /* 0x000000011b1ba824 */ /* 0x000fe200078e0a04 */
[----:B------:R-:W-:Y:S01]  /*1ed0*/  ISETP.GT.U32.AND P2, PT, R4, R29, PT ;  /* 0x0000001d0400720c */ /* 0x000fe20003f44070 */
[----:B------:R-:W-:Y:S02]  /*1ee0*/  IMAD.MOV R32, RZ, RZ, -R32 ;  /* 0x000000ffff207224 */ /* 0x000fe400078e0a20 */
[----:B------:R-:W-:-:S04]  /*1ef0*/  IMAD.HI.U32 R33, R10, R39, RZ ;  /* 0x000000270a217227 */ /* 0x000fc800078e00ff */
[----:B------:R-:W-:Y:S02]  /*1f00*/  IMAD R32, R4, R32, R37 ;  /* 0x0000002004207224 */ /* 0x000fe400078e0225 */
[-C--:B------:R-:W-:Y:S01]  /*1f10*/  @!P6 IADD3 R28, PT, PT, R28, -R4.reuse, RZ ;  /* 0x800000041c1ce210 */ /* 0x080fe20007ffe0ff */
[----:B------:R-:W-:Y:S01]  /*1f20*/  @!P4 IMAD.MOV R27, RZ, RZ, -R27 ;  /* 0x000000ffff1bc224 */ /* 0x000fe200078e0a1b */
[C---:B------:R-:W-:Y:S01]  /*1f30*/  ISETP.GT.U32.AND P4, PT, R4.reuse, R31, PT ;  /* 0x0000001f0400720c */ /* 0x040fe20003f84070 */
[----:B------:R-:W-:Y:S01]  /*1f40*/  IMAD.MOV R33, RZ, RZ, -R33 ;  /* 0x000000ffff217224 */ /* 0x000fe200078e0a21 */
[----:B------:R-:W-:Y:S01]  /*1f50*/  @!P2 IADD3 R29, PT, PT, R29, -R4, RZ ;  /* 0x800000041d1da210 */ /* 0x000fe20007ffe0ff */
[----:B------:R-:W-:Y:S01]  /*1f60*/  @!P5 IMAD.MOV R28, RZ, RZ, -R28 ;  /* 0x000000ffff1cd224 */ /* 0x000fe200078e0a1c */
[C---:B------:R-:W-:Y:S01]  /*1f70*/  ISETP.GT.U32.AND P6, PT, R4.reuse, R30, PT ;  /* 0x0000001e0400720c */ /* 0x040fe20003fc4070 */
[C---:B------:R-:W-:Y:S01]  /*1f80*/  IMAD R33, R4.reuse, R33, R39 ;  /* 0x0000002104217224 */ /* 0x040fe200078e0227 */
[----:B------:R-:W-:Y:S01]  /*1f90*/  ISETP.GT.U32.AND P2, PT, R4, R29, PT ;  /* 0x0000001d0400720c */ /* 0x000fe20003f44070 */
[----:B------:R-:W-:Y:S01]  /*1fa0*/  VIADD R47, R70, 0x1c ;  /* 0x0000001c462f7836 */ /* 0x000fe20000000000 */
[C---:B------:R-:W-:Y:S01]  /*1fb0*/  ISETP.GT.U32.AND P5, PT, R4.reuse, R32, PT ;  /* 0x000000200400720c */ /* 0x040fe20003fa4070 */
[----:B------:R-:W-:-:S02]  /*1fc0*/  IMAD R34, R4, R34, R41 ;  /* 0x0000002204227224 */ /* 0x000fc400078e0229 */
[C---:B------:R-:W-:Y:S01]  /*1fd0*/  VIADD R46, R70.reuse, 0x1b ;  /* 0x0000001b462e7836 */ /* 0x040fe20000000000 */
[----:B------:R-:W-:Y:S01]  /*1fe0*/  IABS R39, R47 ;  /* 0x0000002f00277213 */ /* 0x000fe20000000000 */
[--C-:B------:R-:W-:Y:S02]  /*1ff0*/  @!P4 IMAD.IADD R31, R31, 0x1, -R4.reuse ;  /* 0x000000011f1fc824 */ /* 0x100fe400078e0a04 */
[----:B------:R-:W-:Y:S01]  /*2000*/  VIADD R48, R70, 0x1d ;  /* 0x0000001d46307836 */ /* 0x000fe20000000000 */
[----:B------:R-:W-:Y:S01]  /*2010*/  IABS R43, R46 ;  /* 0x0000002e002b7213 */ /* 0x000fe20000000000 */
[--C-:B------:R-:W-:Y:S01]  /*2020*/  @!P6 IMAD.IADD R30, R30, 0x1, -R4.reuse ;  /* 0x000000011e1ee824 */ /* 0x100fe200078e0a04 */
[C---:B------:R-:W-:Y:S01]  /*2030*/  ISETP.GT.U32.AND P6, PT, R4.reuse, R34, PT ;  /* 0x000000220400720c */ /* 0x040fe20003fc4070 */
[----:B------:R-:W-:Y:S01]  /*2040*/  @!P2 IMAD.IADD R29, R29, 0x1, -R4 ;  /* 0x000000011d1da824 */ /* 0x000fe200078e0a04 */
[----:B------:R-:W-:Y:S01]  /*2050*/  ISETP.GT.U32.AND P2, PT, R4, R33, PT ;  /* 0x000000210400720c */ /* 0x000fe20003f44070 */
[----:B------:R-:W-:Y:S01]  /*2060*/  IMAD.HI.U32 R36, R10, R39, RZ ;  /* 0x000000270a247227 */ /* 0x000fe200078e00ff */
[----:B------:R-:W-:-:S02]  /*2070*/  @!P5 IADD3 R32, PT, PT, R32, -R4, RZ ;  /* 0x800000042020d210 */ /* 0x000fc40007ffe0ff */
[----:B------:R-:W-:Y:S01]  /*2080*/  ISETP.GT.U32.AND P5, PT, R4, R31, PT ;  /* 0x0000001f0400720c */ /* 0x000fe20003fa4070 */
[----:B------:R-:W-:Y:S01]  /*2090*/  IMAD.HI.U32 R35, R10, R43, RZ ;  /* 0x0000002b0a237227 */ /* 0x000fe200078e00ff */
[----:B------:R-:W-:Y:S02]  /*20a0*/  IADD3 R36, PT, PT, -R36, RZ, RZ ;  /* 0x000000ff24247210 */ /* 0x000fe40007ffe1ff */
[----:B------:R-:W-:Y:S01]  /*20b0*/  IABS R41, R48 ;  /* 0x0000003000297213 */ /* 0x000fe20000000000 */
[----:B------:R-:W-:Y:S01]  /*20c0*/  VIADD R49, R70, 0x1e ;  /* 0x0000001e46317836 */ /* 0x000fe20000000000 */
[C---:B------:R-:W-:Y:S01]  /*20d0*/  ISETP.GT.U32.AND P4, PT, R4.reuse, R30, PT ;  /* 0x0000001e0400720c */ /* 0x040fe20003f84070 */
[C---:B------:R-:W-:Y:S01]  /*20e0*/  IMAD R36, R4.reuse, R36, R39 ;  /* 0x0000002404247224 */ /* 0x040fe200078e0227 */
[----:B------:R-:W-:Y:S01]  /*20f0*/  @!P1 IADD3 R29, PT, PT, -R29, RZ, RZ ;  /* 0x000000ff1d1d9210 */ /* 0x000fe20007ffe1ff */
[--C-:B------:R-:W-:Y:S01]  /*2100*/  @!P2 IMAD.IADD R33, R33, 0x1, -R4.reuse ;  /* 0x000000012121a824 */ /* 0x100fe200078e0a04 */
[----:B------:R-:W-:Y:S01]  /*2110*/  ISETP.GT.U32.AND P2, PT, R4, R32, PT ;  /* 0x000000200400720c */ /* 0x000fe20003f44070 */
[----:B------:R-:W-:Y:S01]  /*2120*/  @!P6 IMAD.IADD R34, R34, 0x1, -R4 ;  /* 0x000000012222e824 */ /* 0x000fe200078e0a04 */
[----:B------:R-:W-:Y:S01]  /*2130*/  IABS R38, R49 ;  /* 0x0000003100267213 */ /* 0x000fe20000000000 */
[----:B------:R-:W-:Y:S01]  /*2140*/  IMAD.HI.U32 R37, R10, R41, RZ ;  /* 0x000000290a257227 */ /* 0x000fe200078e00ff */
[----:B------:R-:W-:-:S02]  /*2150*/  ISETP.GT.U32.AND P6, PT, R4, R33, PT ;  /* 0x000000210400720c */ /* 0x000fc40003fc4070 */
[----:B------:R-:W-:Y:S01]  /*2160*/  @!P5 IADD3 R31, PT, PT, R31, -R4, RZ ;  /* 0x800000041f1fd210 */ /* 0x000fe20007ffe0ff */
[----:B------:R-:W-:Y:S01]  /*2170*/  IMAD.MOV R35, RZ, RZ, -R35 ;  /* 0x000000ffff237224 */ /* 0x000fe200078e0a23 */
[C---:B------:R-:W-:Y:S01]  /*2180*/  ISETP.GT.U32.AND P5, PT, R4.reuse, R36, PT ;  /* 0x000000240400720c */ /* 0x040fe20003fa4070 */
[----:B------:R-:W-:Y:S01]  /*2190*/  IMAD.MOV R37, RZ, RZ, -R37 ;  /* 0x000000ffff257224 */ /* 0x000fe200078e0a25 */
[C---:B------:R-:W-:Y:S01]  /*21a0*/  ISETP.GT.U32.AND P1, PT, R4.reuse, R34, PT ;  /* 0x000000220400720c */ /* 0x040fe20003f24070 */
[C---:B------:R-:W-:Y:S01]  /*21b0*/  IMAD R35, R4.reuse, R35, R43 ;  /* 0x0000002304237224 */ /* 0x040fe200078e022b */
[----:B------:R-:W-:Y:S01]  /*21c0*/  IABS R43, R50 ;  /* 0x00000032002b7213 */ /* 0x000fe20000000000 */
[----:B------:R-:W-:Y:S02]  /*21d0*/  IMAD R37, R4, R37, R41 ;  /* 0x0000002504257224 */ /* 0x000fe400078e0229 */
[----:B------:R-:W-:Y:S02]  /*21e0*/  IMAD.MOV.U32 R41, RZ, RZ, R38 ;  /* 0x000000ffff297224 */ /* 0x000fe400078e0026 */
[--C-:B------:R-:W-:Y:S01]  /*21f0*/  @!P4 IMAD.IADD R30, R30, 0x1, -R4.reuse ;  /* 0x000000011e1ec824 */ /* 0x100fe200078e0a04 */
[C---:B------:R-:W-:Y:S01]  /*2200*/  ISETP.GT.U32.AND P4, PT, R4.reuse, R35, PT ;  /* 0x000000230400720c */ /* 0x040fe20003f84070 */
[----:B------:R-:W-:Y:S01]  /*2210*/  @!P6 IMAD.IADD R33, R33, 0x1, -R4 ;  /* 0x000000012121e824 */ /* 0x000fe200078e0a04 */
[----:B------:R-:W-:Y:S01]  /*2220*/  ISETP.GT.U32.AND P6, PT, R4, R37, PT ;  /* 0x000000250400720c */ /* 0x000fe20003fc4070 */
[----:B------:R-:W-:Y:S01]  /*2230*/  IMAD.HI.U32 R38, R10, R41, RZ ;  /* 0x000000290a267227 */ /* 0x000fe200078e00ff */
[----:B------:R-:W-:-:S02]  /*2240*/  @!P3 IADD3 R30, PT, PT, -R30, RZ, RZ ;  /* 0x000000ff1e1eb210 */ /* 0x000fc40007ffe1ff */
[----:B------:R-:W-:Y:S01]  /*2250*/  @!P1 IADD3 R34, PT, PT, R34, -R4, RZ ;  /* 0x8000000422229210 */ /* 0x000fe20007ffe0ff */
[----:B------:R-:W-:Y:S01]  /*2260*/  IMAD.HI.U32 R39, R10, R43, RZ ;  /* 0x0000002b0a277227 */ /* 0x000fe200078e00ff */
[----:B------:R-:W-:-:S03]  /*2270*/  ISETP.GE.AND P1, PT, R42, RZ, PT ;  /* 0x000000ff2a00720c */ /* 0x000fc60003f26270 */
[--C-:B------:R-:W-:Y:S01]  /*2280*/  @!P5 IMAD.IADD R36, R36, 0x1, -R4.reuse ;  /* 0x000000012424d824 */ /* 0x100fe200078e0a04 */
[----:B------:R-:W-:Y:S01]  /*2290*/  ISETP.GE.AND P5, PT, R45, RZ, PT ;  /* 0x000000ff2d00720c */ /* 0x000fe20003fa6270 */
[----:B------:R-:W-:Y:S01]  /*22a0*/  @!P2 IMAD.IADD R32, R32, 0x1, -R4 ;  /* 0x000000012020a824 */ /* 0x000fe200078e0a04 */
[----:B------:R-:W-:Y:S01]  /*22b0*/  ISETP.GE.AND P2, PT, R40, RZ, PT ;  /* 0x000000ff2800720c */ /* 0x000fe20003f46270 */
[----:B------:R-:W-:Y:S01]  /*22c0*/  IMAD.MOV R38, RZ, RZ, -R38 ;  /* 0x000000ffff267224 */ /* 0x000fe200078e0a26 */
[----:B------:R-:W-:Y:S01]  /*22d0*/  IADD3 R40, PT, PT, -R39, RZ, RZ ;  /* 0x000000ff27287210 */ /* 0x000fe20007ffe1ff */
[--C-:B------:R-:W-:Y:S01]  /*22e0*/  @!P4 IMAD.IADD R35, R35, 0x1, -R4.reuse ;  /* 0x000000012323c824 */ /* 0x100fe200078e0a04 */
[----:B------:R-:W-:Y:S01]  /*22f0*/  ISETP.GE.AND P4, PT, R44, RZ, PT ;  /* 0x000000ff2c00720c */ /* 0x000fe20003f86270 */
[C---:B------:R-:W-:Y:S02]  /*2300*/  IMAD R39, R4.reuse, R38, R41 ;  /* 0x0000002604277224 */ /* 0x040fe400078e0229 */
[C---:B------:R-:W-:Y:S01]  /*2310*/  IMAD R38, R4.reuse, R40, R43 ;  /* 0x0000002804267224 */ /* 0x040fe200078e022b */
[C---:B------:R-:W-:Y:S01]  /*2320*/  ISETP.GT.U32.AND P3, PT, R4.reuse, R35, PT ;  /* 0x000000230400720c */ /* 0x040fe20003f64070 */
[----:B------:R-:W-:Y:S01]  /*2330*/  @!P6 IMAD.IADD R37, R37, 0x1, -R4 ;  /* 0x000000012525e824 */ /* 0x000fe200078e0a04 */
[C---:B------:R-:W-:Y:S01]  /*2340*/  ISETP.GT.U32.AND P6, PT, R4.reuse, R39, PT ;  /* 0x000000270400720c */ /* 0x040fe20003fc4070 */
[----:B------:R-:W-:Y:S01]  /*2350*/  @!P5 IMAD.MOV R34, RZ, RZ, -R34 ;  /* 0x000000ffff22d224 */ /* 0x000fe200078e0a22 */
[C---:B------:R-:W-:Y:S01]  /*2360*/  ISETP.GT.U32.AND P5, PT, R4.reuse, R38, PT ;  /* 0x000000260400720c */ /* 0x040fe20003fa4070 */
[----:B------:R-:W-:Y:S01]  /*2370*/  @!P2 IMAD.MOV R31, RZ, RZ, -R31 ;  /* 0x000000ffff1fa224 */ /* 0x000fe200078e0a1f */
[----:B------:R-:W-:Y:S01]  /*2380*/  ISETP.GT.U32.AND P2, PT, R4, R36, PT ;  /* 0x000000240400720c */ /* 0x000fe20003f44070 */
[----:B------:R-:W-:-:S02]  /*2390*/  VIADD R42, R70, 0x20 ;  /* 0x00000020462a7836 */ /* 0x000fc40000000000 */
[----:B------:R-:W-:Y:S01]  /*23a0*/  @!P4 IADD3 R33, PT, PT, -R33, RZ, RZ ;  /* 0x000000ff2121c210 */ /* 0x000fe20007ffe1ff */
[----:B------:R-:W-:Y:S01]  /*23b0*/  @!P1 IMAD.MOV R32, RZ, RZ, -R32 ;  /* 0x000000ffff209224 */ /* 0x000fe200078e0a20 */
[----:B------:R-:W-:Y:S01]  /*23c0*/  ISETP.GE.AND P4, PT, R46, RZ, PT ;  /* 0x000000ff2e00720c */ /* 0x000fe20003f86270 */
[C---:B------:R-:W-:Y:S01]  /*23d0*/  VIADD R52, R70.reuse, 0x24 ;  /* 0x0000002446347836 */ /* 0x040fe20000000000 */
[----:B------:R-:W-:Y:S01]  /*23e0*/  IABS R41, R42 ;  /* 0x0000002a00297213 */ /* 0x000fe20000000000 */
[C---:B------:R-:W-:Y:S01]  /*23f0*/  VIADD R54, R70.reuse, 0x25 ;  /* 0x0000002546367836 */ /* 0x040fe20000000000 */
[-C--:B------:R-:W-:Y:S01]  /*2400*/  @!P6 IADD3 R39, PT, PT, R39, -R4.reuse, RZ ;  /* 0x800000042727e210 */ /* 0x080fe20007ffe0ff */
[----:B------:R-:W-:Y:S01]  /*2410*/  VIADD R57, R70, 0x27 ;  /* 0x0000002746397836 */ /* 0x000fe20000000000 */
[----:B------:R-:W-:Y:S01]  /*2420*/  @!P3 IADD3 R35, PT, PT, R35, -R4, RZ ;  /* 0x800000042323b210 */ /* 0x000fe20007ffe0ff */
[--C-:B------:R-:W-:Y:S01]  /*2430*/  @!P5 IMAD.IADD R38, R38, 0x1, -R4.reuse ;  /* 0x000000012626d824 */ /* 0x100fe200078e0a04 */
[----:B------:R-:W-:Y:S01]  /*2440*/  ISETP.GT.U32.AND P5, PT, R4, R39, PT ;  /* 0x000000270400720c */ /* 0x000fe20003fa4070 */
[----:B------:R-:W-:Y:S01]  /*2450*/  @!P2 IMAD.IADD R36, R36, 0x1, -R4 ;  /* 0x000000012424a824 */ /* 0x000fe200078e0a04 */
[----:B------:R-:W-:Y:S01]  /*2460*/  ISETP.GE.AND P2, PT, R48, RZ, PT ;  /* 0x000000ff3000720c */ /* 0x000fe20003f46270 */
[----:B------:R-:W-:Y:S01]  /*2470*/  IMAD.HI.U32 R40, R10, R41, RZ ;  /* 0x000000290a287227 */ /* 0x000fe200078e00ff */
[----:B------:R-:W-:-:S02]  /*2480*/  ISETP.GE.AND P6, PT, R50, RZ, PT ;  /* 0x000000ff3200720c */ /* 0x000fc40003fc6270 */
[----:B------:R-:W-:Y:S01]  /*2490*/  @!P4 IADD3 R35, PT, PT, -R35, RZ, RZ ;  /* 0x000000ff2323c210 */ /* 0x000fe20007ffe1ff */
[----:B------:R-:W-:Y:S01]  /*24a0*/  VIADD R48, R70, 0x21 ;  /* 0x0000002146307836 */ /* 0x000fe20000000000 */
[C---:B------:R-:W-:Y:S01]  /*24b0*/  ISETP.GT.U32.AND P4, PT, R4.reuse, R38, PT ;  /* 0x000000260400720c */ /* 0x040fe20003f84070 */
[----:B------:R-:W-:Y:S01]  /*24c0*/  IMAD.MOV R40, RZ, RZ, -R40 ;  /* 0x000000ffff287224 */ /* 0x000fe200078e0a28 */
[----:B------:R-:W-:Y:S01]  /*24d0*/  ISETP.GT.U32.AND P1, PT, R4, R37, PT ;  /* 0x000000250400720c */ /* 0x000fe20003f24070 */
[----:B------:R-:W-:Y:S01]  /*24e0*/  VIADD R50, R70, 0x22 ;  /* 0x0000002246327836 */ /* 0x000fe20000000000 */
[----:B------:R-:W-:Y:S01]  /*24f0*/  IABS R43, R48 ;  /* 0x00000030002b7213 */ /* 0x000fe20000000000 */
[----:B------:R-:W-:Y:S01]  /*2500*/  IMAD R40, R4, R40, R41 ;  /* 0x0000002804287224 */ /* 0x000fe200078e0229 */
[----:B------:R-:W-:Y:S01]  /*2510*/  ISETP.GE.AND P3, PT, R47, RZ, PT ;  /* 0x000000ff2f00720c */ /* 0x000fe20003f66270 */
[----:B------:R-:W-:Y:S01]  /*2520*/  @!P5 IMAD.IADD R39, R39, 0x1, -R4 ;  /* 0x000000012727d824 */ /* 0x000fe200078e0a04 */
[----:B------:R-:W-:Y:S01]  /*2530*/  IABS R45, R50 ;  /* 0x00000032002d7213 */ /* 0x000fe20000000000 */
[----:B------:R-:W-:Y:S01]  /*2540*/  IMAD.HI.U32 R41, R10, R43, RZ ;  /* 0x0000002b0a297227 */ /* 0x000fe200078e00ff */
[----:B------:R-:W-:-:S02]  /*2550*/  ISETP.GT.U32.AND P5, PT, R4, R40, PT ;  /* 0x000000280400720c */ /* 0x000fc40003fa4070 */
[----:B------:R-:W-:Y:S01]  /*2560*/  IABS R47, R51 ;  /* 0x00000033002f7213 */ /* 0x000fe20000000000 */
[--C-:B------:R-:W-:Y:S01]  /*2570*/  @!P4 IMAD.IADD R38, R38, 0x1, -R4.reuse ;  /* 0x000000012626c824 */ /* 0x100fe200078e0a04 */
[----:B------:R-:W-:Y:S01]  /*2580*/  IADD3 R41, PT, PT, -R41, RZ, RZ ;  /* 0x000000ff29297210 */ /* 0x000fe20007ffe1ff */
[--C-:B------:R-:W-:Y:S01]  /*2590*/  @!P1 IMAD.IADD R37, R37, 0x1, -R4.reuse ;  /* 0x0000000125259824 */ /* 0x100fe200078e0a04 */
[----:B------:R-:W-:Y:S01]  /*25a0*/  ISETP.GE.AND P4, PT, R42, RZ, PT ;  /* 0x000000ff2a00720c */ /* 0x000fe20003f86270 */
[----:B------:R-:W-:Y:S01]  /*25b0*/  IMAD.HI.U32 R42, R10, R45, RZ ;  /* 0x0000002d0a2a7227 */ /* 0x000fe200078e00ff */
[----:B------:R-:W-:Y:S02]  /*25c0*/  ISETP.GE.AND P1, PT, R49, RZ, PT ;  /* 0x000000ff3100720c */ /* 0x000fe40003f26270 */
[----:B------:R-:W-:Y:S01]  /*25d0*/  IABS R49, R52 ;  /* 0x0000003400317213 */ /* 0x000fe20000000000 */
[----:B------:R-:W-:Y:S01]  /*25e0*/  IMAD R41, R4, R41, R43 ;  /* 0x0000002904297224 */ /* 0x000fe200078e022b */
[----:B------:R-:W-:Y:S01]  /*25f0*/  IADD3 R42, PT, PT, -R42, RZ, RZ ;  /* 0x000000ff2a2a7210 */ /* 0x000fe20007ffe1ff */
[----:B------:R-:W-:Y:S01]  /*2600*/  @!P5 IMAD.IADD R40, R40, 0x1, -R4 ;  /* 0x000000012828d824 */ /* 0x000fe200078e0a04 */
[----:B------:R-:W-:Y:S01]  /*2610*/  IABS R46, R56 ;  /* 0x00000038002e7213 */ /* 0x000fe20000000000 */
[----:B------:R-:W-:Y:S01]  /*2620*/  IMAD.HI.U32 R43, R10, R47, RZ ;  /* 0x0000002f0a2b7227 */ /* 0x000fe200078e00ff */
[----:B------:R-:W-:-:S03]  /*2630*/  ISETP.GT.U32.AND P5, PT, R4, R41, PT ;  /* 0x000000290400720c */ /* 0x000fc60003fa4070 */
[----:B------:R-:W-:Y:S02]  /*2640*/  IMAD.MOV R43, RZ, RZ, -R43 ;  /* 0x000000ffff2b7224 */ /* 0x000fe400078e0a2b */
[C---:B------:R-:W-:Y:S01]  /*2650*/  IMAD R42, R4.reuse, R42, R45 ;  /* 0x0000002a042a7224 */ /* 0x040fe200078e022d */
[----:B------:R-:W-:Y:S01]  /*2660*/  @!P1 IADD3 R39, PT, PT, -R39, RZ, RZ ;  /* 0x000000ff27279210 */ /* 0x000fe20007ffe1ff */
[C---:B------:R-:W-:Y:S01]  /*2670*/  IMAD R43, R4.reuse, R43, R47 ;  /* 0x0000002b042b7224 */ /* 0x040fe200078e022f */
[----:B------:R-:W-:Y:S01]  /*2680*/  IABS R45, R54 ;  /* 0x00000036002d7213 */ /* 0x000fe20000000000 */
[----:B------:R-:W-:Y:S01]  /*2690*/  @!P2 IMAD.MOV R37, RZ, RZ, -R37 ;  /* 0x000000ffff25a224 */ /* 0x000fe200078e0a25 */
[----:B------:R-:W-:Y:S01]  /*26a0*/  ISETP.GT.U32.AND P2, PT, R4, R42, PT ;  /* 0x0000002a0400720c */ /* 0x000fe20003f44070 */
[----:B------:R-:W-:Y:S01]  /*26b0*/  IMAD.HI.U32 R44, R10, R49, RZ ;  /* 0x000000310a2c7227 */ /* 0x000fe200078e00ff */
[C---:B------:R-:W-:Y:S02]  /*26c0*/  ISETP.GT.U32.AND P1, PT, R4.reuse, R43, PT ;  /* 0x0000002b0400720c */ /* 0x040fe40003f24070 */
[----:B------:R-:W-:Y:S01]  /*26d0*/  @!P5 IADD3 R41, PT, PT, R41, -R4, RZ ;  /* 0x800000042929d210 */ /* 0x000fe20007ffe0ff */
[----:B------:R-:W-:Y:S01]  /*26e0*/  IMAD.MOV R44, RZ, RZ, -R44 ;  /* 0x000000ffff2c7224 */ /* 0x000fe200078e0a2c */
[----:B------:R-:W-:Y:S01]  /*26f0*/  ISETP.GT.U32.AND P5, PT, R4, R40, PT ;  /* 0x000000280400720c */ /* 0x000fe20003fa4070 */
[----:B------:R-:W-:-:S02]  /*2700*/  VIADD R58, R70, 0x28 ;  /* 0x00000028463a7836 */ /* 0x000fc40000000000 */
[----:B------:R-:W-:Y:S02]  /*2710*/  IMAD R47, R4, R44, R49 ;  /* 0x0000002c042f7224 */ /* 0x000fe400078e0231 */
[----:B------:R-:W-:Y:S02]  /*2720*/  IMAD.MOV.U32 R49, RZ, RZ, R46 ;  /* 0x000000ffff317224 */ /* 0x000fe400078e002e */
[----:B------:R-:W-:Y:S01]  /*2730*/  @!P2 IMAD.IADD R42, R42, 0x1, -R4 ;  /* 0x000000012a2aa824 */ /* 0x000fe200078e0a04 */
[----:B------:R-:W-:Y:S01]  /*2740*/  ISETP.GE.AND P2, PT, R51, RZ, PT ;  /* 0x000000ff3300720c */ /* 0x000fe20003f46270 */
[----:B------:R-:W-:Y:S01]  /*2750*/  IMAD.HI.U32 R46, R10, R49, RZ ;  /* 0x000000310a2e7227 */ /* 0x000fe200078e00ff */
[----:B------:R-:W-:-:S03]  /*2760*/  IABS R51, R58 ;  /* 0x0000003a00337213 */ /* 0x000fc60000000000 */
[----:B------:R-:W-:Y:S01]  /*2770*/  IMAD.HI.U32 R44, R10, R45, RZ ;  /* 0x0000002d0a2c7227 */ /* 0x000fe200078e00ff */
[----:B------:R-:W-:Y:S02]  /*2780*/  @!P5 IADD3 R40, PT, PT, R40, -R4, RZ ;  /* 0x800000042828d210 */ /* 0x000fe40007ffe0ff */
[C---:B------:R-:W-:Y:S01]  /*2790*/  ISETP.GT.U32.AND P5, PT, R4.reuse, R47, PT ;  /* 0x0000002f0400720c */ /* 0x040fe20003fa4070 */
[----:B------:R-:W-:Y:S01]  /*27a0*/  @!P1 IMAD.IADD R43, R43, 0x1, -R4 ;  /* 0x000000012b2b9824 */ /* 0x000fe200078e0a04 */
[----:B------:R-:W-:Y:S01]  /*27b0*/  ISETP.GT.U32.AND P1, PT, R4, R42, PT ;  /* 0x0000002a0400720c */ /* 0x000fe20003f24070 */
[----:B------:R-:W-:Y:S01]  /*27c0*/  IMAD.MOV R44, RZ, RZ, -R44 ;  /* 0x000000ffff2c7224 */ /* 0x000fe200078e0a2c */
[----:B------:R-:W-:Y:S01]  /*27d0*/  IADD3 R46, PT, PT, -R46, RZ, RZ ;  /* 0x000000ff2e2e7210 */ /* 0x000fe20007ffe1ff */
[----:B------:R-:W-:Y:S01]  /*27e0*/  @!P3 IMAD.MOV R36, RZ, RZ, -R36 ;  /* 0x000000ffff24b224 */ /* 0x000fe200078e0a24 */
[C---:B------:R-:W-:Y:S01]  /*27f0*/  ISETP.GT.U32.AND P3, PT, R4.reuse, R41, PT ;  /* 0x000000290400720c */ /* 0x040fe20003f64070 */
[----:B------:R-:W-:-:S02]  /*2800*/  IMAD R45, R4, R44, R45 ;  /* 0x0000002c042d7224 */ /* 0x000fc400078e022d */
[----:B------:R-:W-:Y:S01]  /*2810*/  IMAD R44, R4, R46, R49 ;  /* 0x0000002e042c7224 */ /* 0x000fe200078e0231 */
[----:B------:R-:W-:Y:S01]  /*2820*/  IABS R49, R57 ;  /* 0x0000003900317213 */ /* 0x000fe20000000000 */
[----:B------:R-:W-:Y:S01]  /*2830*/  @!P6 IMAD.MOV R38, RZ, RZ, -R38 ;  /* 0x000000ffff26e224 */ /* 0x000fe200078e0a26 */
[----:B------:R-:W-:Y:S01]  /*2840*/  ISETP.GE.AND P6, PT, R48, RZ, PT ;  /* 0x000000ff3000720c */ /* 0x000fe20003fc6270 */
[----:B------:R-:W-:Y:S01]  /*2850*/  VIADD R60, R70, 0x2a ;  /* 0x0000002a463c7836 */ /* 0x000fe20000000000 */
[----:B------:R-:W-:Y:S01]  /*2860*/  @!P5 IADD3 R47, PT, PT, R47, -R4, RZ ;  /* 0x800000042f2fd210 */ /* 0x000fe20007ffe0ff */
[----:B------:R-:W-:Y:S01]  /*2870*/  IMAD.HI.U32 R46, R10, R49, RZ ;  /* 0x000000310a2e7227 */ /* 0x000fe200078e00ff */
[----:B------:R-:W-:Y:S02]  /*2880*/  ISETP.GT.U32.AND P5, PT, R4, R43, PT ;  /* 0x0000002b0400720c */ /* 0x000fe40003fa4070 */
[----:B------:R-:W-:Y:S01]  /*2890*/  IABS R55, R60 ;  /* 0x0000003c00377213 */ /* 0x000fe20000000000 */
[----:B------:R-:W-:Y:S01]  /*28a0*/  @!P1 IMAD.IADD R42, R42, 0x1, -R4 ;  /* 0x000000012a2a9824 */ /* 0x000fe200078e0a04 */
[----:B------:R-:W-:Y:S01]  /*28b0*/  ISETP.GT.U32.AND P1, PT, R4, R45, PT ;  /* 0x0000002d0400720c */ /* 0x000fe20003f24070 */
[----:B------:R-:W-:Y:S01]  /*28c0*/  IMAD.HI.U32 R48, R10, R51, RZ ;  /* 0x000000330a307227 */ /* 0x000fe200078e00ff */
[----:B------:R-:W-:-:S03]  /*28d0*/  IADD3 R46, PT, PT, -R46, RZ, RZ ;  /* 0x000000ff2e2e7210 */ /* 0x000fc60007ffe1ff */
[----:B------:R-:W-:Y:S02]  /*28e0*/  IMAD.MOV R48, RZ, RZ, -R48 ;  /* 0x000000ffff307224 */ /* 0x000fe400078e0a30 */
[C---:B------:R-:W-:Y:S02]  /*28f0*/  IMAD R46, R4.reuse, R46, R49 ;  /* 0x0000002e042e7224 */ /* 0x040fe400078e0231 */
[--C-:B------:R-:W-:Y:S01]  /*2900*/  @!P5 IMAD.IADD R43, R43, 0x1, -R4.reuse ;  /* 0x000000012b2bd824 */ /* 0x100fe200078e0a04 */
[----:B------:R-:W-:Y:S01]  /*2910*/  ISETP.GT.U32.AND P5, PT, R4, R44, PT ;  /* 0x0000002c0400720c */ /* 0x000fe20003fa4070 */
[----:B------:R-:W-:Y:S02]  /*2920*/  IMAD.HI.U32 R49, R10, R53, RZ ;  /* 0x000000350a317227 */ /* 0x000fe400078e00ff */
[----:B------:R-:W-:Y:S02]  /*2930*/  @!P1 IADD3 R45, PT, PT, R45, -R4, RZ ;  /* 0x800000042d2d9210 */ /* 0x000fe40007ffe0ff */
[----:B------:R-:W-:Y:S01]  /*2940*/  ISETP.GT.U32.AND P1, PT, R4, R46, PT ;  /* 0x0000002e0400720c */ /* 0x000fe20003f24070 */
[----:B------:R-:W-:Y:S01]  /*2950*/  @!P3 IMAD.IADD R41, R41, 0x1, -R4 ;  /* 0x000000012929b824 */ /* 0x000fe200078e0a04 */
[----:B------:R-:W-:Y:S01]  /*2960*/  ISETP.GE.AND P3, PT, R50, RZ, PT ;  /* 0x000000ff3200720c */ /* 0x000fe20003f66270 */
[----:B------:R-:W-:Y:S01]  /*2970*/  @!P4 IMAD.MOV R40, RZ, RZ, -R40 ;  /* 0x000000ffff28c224 */ /* 0x000fe200078e0a28 */
[C---:B------:R-:W-:Y:S01]  /*2980*/  ISETP.GT.U32.AND P4, PT, R4.reuse, R47, PT ;  /* 0x0000002f0400720c */ /* 0x040fe20003f84070 */
[----:B------:R-:W-:Y:S01]  /*2990*/  IMAD.MOV R50, RZ, RZ, -R49 ;  /* 0x000000ffff327224 */ /* 0x000fe200078e0a31 */
[----:B------:R-:W-:Y:S01]  /*29a0*/  @!P6 IADD3 R41, PT, PT, -R41, RZ, RZ ;  /* 0x000000ff2929e210 */ /* 0x000fe20007ffe1ff */
[----:B------:R-:W-:-:S02]  /*29b0*/  IMAD R49, R4, R48, R51 ;  /* 0x0000003004317224 */ /* 0x000fc400078e0233 */
[--C-:B------:R-:W-:Y:S01]  /*29c0*/  @!P5 IMAD.IADD R44, R44, 0x1, -R4.reuse ;  /* 0x000000012c2cd824 */ /* 0x100fe200078e0a04 */
[----:B------:R-:W-:Y:S01]  /*29d0*/  ISETP.GT.U32.AND P5, PT, R4, R45, PT ;  /* 0x0000002d0400720c */ /* 0x000fe20003fa4070 */
[----:B------:R-:W-:Y:S02]  /*29e0*/  IMAD.HI.U32 R48, R10, R55, RZ ;  /* 0x000000370a307227 */ /* 0x000fe400078e00ff */
[----:B------:R-:W-:Y:S02]  /*29f0*/  @!P1 IADD3 R46, PT, PT, R46, -R4, RZ ;  /* 0x800000042e2e9210 */ /* 0x000fe40007ffe0ff */
[----:B------:R-:W-:Y:S01]  /*2a00*/  IMAD R51, R4, R50, R53 ;  /* 0x0000003204337224 */ /* 0x000fe200078e0235 */
[----:B------:R-:W-:Y:S01]  /*2a10*/  IADD3 R48, PT, PT, -R48, RZ, RZ ;  /* 0x000000ff30307210 */ /* 0x000fe20007ffe1ff */
[----:B------:R-:W-:Y:S01]  /*2a20*/  @!P4 IMAD.IADD R47, R47, 0x1, -R4 ;  /* 0x000000012f2fc824 */ /* 0x000fe200078e0a04 */
[C---:B------:R-:W-:Y:S01]  /*2a30*/  ISETP.GT.U32.AND P1, PT, R4.reuse, R46, PT ;  /* 0x0000002e0400720c */ /* 0x040fe20003f24070 */
[----:B------:R-:W-:Y:S01]  /*2a40*/  @!P3 IMAD.MOV R42, RZ, RZ, -R42 ;  /* 0x000000ffff2ab224 */ /* 0x000fe200078e0a2a */
[C---:B------:R-:W-:Y:S01]  /*2a50*/  ISETP.GT.U32.AND P6, PT, R4.reuse, R44, PT ;  /* 0x0000002c0400720c */ /* 0x040fe20003fc4070 */
[----:B------:R-:W-:Y:S01]  /*2a60*/  IMAD R53, R4, R48, R55 ;  /* 0x0000003004357224 */ /* 0x000fe200078e0237 */
[----:B------:R-:W-:Y:S01]  /*2a70*/  ISETP.GE.AND P4, PT, R52, RZ, PT ;  /* 0x000000ff3400720c */ /* 0x000fe20003f86270 */
[----:B------:R-:W-:Y:S01]  /*2a80*/  @!P5 IMAD.IADD R45, R45, 0x1, -R4 ;  /* 0x000000012d2dd824 */ /* 0x000fe200078e0a04 */
[----:B------:R-:W-:Y:S01]  /*2a90*/  ISETP.GT.U32.AND P5, PT, R4, R49, PT ;  /* 0x000000310400720c */ /* 0x000fe20003fa4070 */
[----:B------:R-:W-:Y:S01]  /*2aa0*/  VIADD R52, R70, 0x2b ;  /* 0x0000002b46347836 */ /* 0x000fe20000000000 */
[----:B------:R-:W-:Y:S01]  /*2ab0*/  ISETP.GE.AND P3, PT, R54, RZ, PT ;  /* 0x000000ff3600720c */ /* 0x000fe20003f66270 */
[----:B------:R-:W-:-:S02]  /*2ac0*/  VIADD R54, R70, 0x2c ;  /* 0x0000002c46367836 */ /* 0x000fc40000000000 */
[----:B------:R-:W-:Y:S01]  /*2ad0*/  @!P2 IMAD.MOV R43, RZ, RZ, -R43 ;  /* 0x000000ffff2ba224 */ /* 0x000fe200078e0a2b */
[----:B------:R-:W-:Y:S01]  /*2ae0*/  IABS R61, R52 ;  /* 0x00000034003d7213 */ /* 0x000fe20000000000 */
[--C-:B------:R-:W-:Y:S01]  /*2af0*/  @!P1 IMAD.IADD R46, R46, 0x1, -R4.reuse ;  /* 0x000000012e2e9824 */ /* 0x100fe200078e0a04 */
[----:B------:R-:W-:Y:S01]  /*2b00*/  ISETP.GT.U32.AND P1, PT, R4, R53, PT ;  /* 0x000000350400720c */ /* 0x000fe20003f24070 */
[----:B------:R-:W-:Y:S01]  /*2b10*/  @!P6 IMAD.IADD R44, R44, 0x1, -R4 ;  /* 0x000000012c2ce824 */ /* 0x000fe200078e0a04 */
[----:B------:R-:W-:Y:S01]  /*2b20*/  ISETP.GT.U32.AND P6, PT, R4, R51, PT ;  /* 0x000000330400720c */ /* 0x000fe20003fc4070 */
[----:B------:R-:W-:Y:S01]  /*2b30*/  IMAD.HI.U32 R48, R10, R61, RZ ;  /* 0x0000003d0a307227 */ /* 0x000fe200078e00ff */
[----:B------:R-:W-:-:S03]  /*2b40*/  IABS R63, R54 ;  /* 0x00000036003f7213 */ /* 0x000fc60000000000 */
[----:B------:R-:W-:Y:S01]  /*2b50*/  @!P5 IMAD.IADD R49, R49, 0x1, -R4 ;  /* 0x000000013131d824 */ /* 0x000fe200078e0a04 */
[----:B------:R-:W-:Y:S01]  /*2b60*/  IADD3 R50, PT, PT, -R48, RZ, RZ ;  /* 0x000000ff30327210 */ /* 0x000fe20007ffe1ff */
[----:B------:R-:W-:Y:S01]  /*2b70*/  IMAD.HI.U32 R48, R10, R63, RZ ;  /* 0x0000003f0a307227 */ /* 0x000fe200078e00ff */
[----:B------:R-:W-:Y:S02]  /*2b80*/  @!P3 IADD3 R45, PT, PT, -R45, RZ, RZ ;  /* 0x000000ff2d2db210 */ /* 0x000fe40007ffe1ff */
[----:B------:R-:W-:Y:S01]  /*2b90*/  ISETP.GE.AND P5, PT, R56, RZ, PT ;  /* 0x000000ff3800720c */ /* 0x000fe20003fa6270 */
[C---:B------:R-:W-:Y:S01]  /*2ba0*/  IMAD R61, R4.reuse, R50, R61 ;  /* 0x00000032043d7224 */ /* 0x040fe200078e023d */
[----:B------:R-:W-:Y:S01]  /*2bb0*/  @!P1 IADD3 R53, PT, PT, R53, -R4, RZ ;  /* 0x8000000435359210 */ /* 0x000fe20007ffe0ff */
[----:B------:R-:W-:Y:S01]  /*2bc0*/  IMAD.MOV R48, RZ, RZ, -R48 ;  /* 0x000000ffff307224 */ /* 0x000fe200078e0a30 */
[C---:B------:R-:W-:Y:S01]  /*2bd0*/  ISETP.GT.U32.AND P1, PT, R4.reuse, R49, PT ;  /* 0x000000310400720c */ /* 0x040fe20003f24070 */
[----:B------:R-:W-:Y:S01]  /*2be0*/  @!P6 IMAD.IADD R51, R51, 0x1, -R4 ;  /* 0x000000013333e824 */ /* 0x000fe200078e0a04 */
[C---:B------:R-:W-:Y:S01]  /*2bf0*/  ISETP.GT.U32.AND P3, PT, R4.reuse, R53, PT ;  /* 0x000000350400720c */ /* 0x040fe20003f64070 */
[----:B------:R-:W-:Y:S01]  /*2c00*/  @!P4 IMAD.MOV R47, RZ, RZ, -R47 ;  /* 0x000000ffff2fc224 */ /* 0x000fe200078e0a2f */
[C---:B------:R-:W-:Y:S01]  /*2c10*/  ISETP.GT.U32.AND P4, PT, R4.reuse, R61, PT ;  /* 0x0000003d0400720c */ /* 0x040fe20003f84070 */
[C---:B------:R-:W-:Y:S01]  /*2c20*/  IMAD R63, R4.reuse, R48, R63 ;  /* 0x00000030043f7224 */ /* 0x040fe200078e023f */
[----:B------:R-:W-:Y:S01]  /*2c30*/  ISETP.GT.U32.AND P2, PT, R4, R51, PT ;  /* 0x000000330400720c */ /* 0x000fe20003f44070 */
[----:B------:R-:W-:Y:S01]  /*2c40*/  VIADD R50, R70, 0x2e ;  /* 0x0000002e46327836 */ /* 0x000fe20000000000 */
[----:B------:R-:W-:Y:S01]  /*2c50*/  ISETP.GE.AND P6, PT, R57, RZ, PT ;  /* 0x000000ff3900720c */ /* 0x000fe20003fc6270 */
[----:B------:R-:W-:-:S04]  /*2c60*/  IMAD.HI.U32 R48, R10, R65, RZ ;  /* 0x000000410a307227 */ /* 0x000fc800078e00ff */
[----:B------:R-:W-:Y:S01]  /*2c70*/  @!P1 IADD3 R49, PT, PT, R49, -R4, RZ ;  /* 0x8000000431319210 */ /* 0x000fe20007ffe0ff */
[----:B------:R-:W-:Y:S01]  /*2c80*/  IMAD.MOV R48, RZ, RZ, -R48 ;  /* 0x000000ffff307224 */ /* 0x000fe200078e0a30 */
[----:B------:R-:W-:Y:S01]  /*2c90*/  ISETP.GT.U32.AND P1, PT, R4, R63, PT ;  /* 0x0000003f0400720c */ /* 0x000fe20003f24070 */
[----:B------:R-:W-:Y:S01]  /*2ca0*/  @!P5 IMAD.MOV R44, RZ, RZ, -R44 ;  /* 0x000000ffff2cd224 */ /* 0x000fe200078e0a2c */
[----:B------:R-:W-:Y:S01]  /*2cb0*/  MOV R55, R49 ;  /* 0x0000003100377202 */ /* 0x000fe20000000f00 */
[--C-:B------:R-:W-:Y:S01]  /*2cc0*/  @!P4 IMAD.IADD R61, R61, 0x1, -R4.reuse ;  /* 0x000000013d3dc824 */ /* 0x100fe200078e0a04 */
[----:B------:R-:W-:Y:S01]  /*2cd0*/  IABS R49, R50 ;  /* 0x0000003200317213 */ /* 0x000fe20000000000 */
[----:B------:R-:W-:Y:S01]  /*2ce0*/  @!P2 IMAD.IADD R51, R51, 0x1, -R4 ;  /* 0x000000013333a824 */ /* 0x000fe200078e0a04 */
[----:B------:R-:W-:Y:S01]  /*2cf0*/  ISETP.GE.AND P2, PT, R60, RZ, PT ;  /* 0x000000ff3c00720c */ /* 0x000fe20003f46270 */
[----:B------:R-:W-:Y:S01]  /*2d00*/  IMAD R65, R4, R48, R65 ;  /* 0x0000003004417224 */ /* 0x000fe200078e0241 */
[----:B------:R-:W-:Y:S01]  /*2d10*/  @!P3 IADD3 R53, PT, PT, R53, -R4, RZ ;  /* 0x800000043535b210 */ /* 0x000fe20007ffe0ff */
[----:B------:R-:W-:Y:S01]  /*2d20*/  IMAD.HI.U32 R48, R10, R49, RZ ;  /* 0x000000310a307227 */ /* 0x000fe200078e00ff */
[----:B------:R-:W-:-:S02]  /*2d30*/  ISETP.GE.AND P3, PT, R52, RZ, PT ;  /* 0x000000ff3400720c */ /* 0x000fc40003f66270 */
[----:B------:R-:W-:Y:S01]  /*2d40*/  ISETP.GE.AND P5, PT, R58, RZ, PT ;  /* 0x000000ff3a00720c */ /* 0x000fe20003fa6270 */
[----:B------:R-:W-:Y:S01]  /*2d50*/  @!P1 IMAD.IADD R63, R63, 0x1, -R4 ;  /* 0x000000013f3f9824 */ /* 0x000fe200078e0a04 */
[----:B------:R-:W-:Y:S01]  /*2d60*/  ISETP.GT.U32.AND P1, PT, R4, R61, PT ;  /* 0x0000003d0400720c */ /* 0x000fe20003f24070 */
[----:B------:R-:W-:Y:S01]  /*2d70*/  @!P6 IMAD.MOV R46, RZ, RZ, -R46 ;  /* 0x000000ffff2ee224 */ /* 0x000fe200078e0a2e */
[----:B------:R-:W-:Y:S01]  /*2d80*/  ISETP.GE.AND P6, PT, R59, RZ, PT ;  /* 0x000000ff3b00720c */ /* 0x000fe20003fc6270 */
[----:B------:R-:W-:Y:S01]  /*2d90*/  IMAD.MOV.U32 R59, RZ, RZ, R53 ;  /* 0x000000ffff3b7224 */ /* 0x000fe200078e0035 */
[----:B------:R-:W-:Y:S01]  /*2da0*/  IADD3 R48, PT, PT, -R48, RZ, RZ ;  /* 0x000000ff30307210 */ /* 0x000fe20007ffe1ff */
[C---:B------:R-:W-:Y:S01]  /*2db0*/  VIADD R52, R70.reuse, 0x2f ;  /* 0x0000002f46347836 */ /* 0x040fe20000000000 */
[----:B------:R-:W-:Y:S01]  /*2dc0*/  MOV R57, R51 ;  /* 0x0000003300397202 */ /* 0x000fe20000000f00 */
[----:B------:R-:W-:Y:S01]  /*2dd0*/  VIADD R58, R70, 0x39 ;  /* 0x00000039463a7836 */ /* 0x000fe20000000000 */
[----:B------:R-:W-:Y:S01]  /*2de0*/  @!P2 IADD3 R59, PT, PT, -R59, RZ, RZ ;  /* 0x000000ff3b3ba210 */ /* 0x000fe20007ffe1ff */
[C---:B------:R-:W-:Y:S01]  /*2df0*/  IMAD R49, R4.reuse, R48, R49 ;  /* 0x0000003004317224 */ /* 0x040fe200078e0231 */
[C---:B------:R-:W-:Y:S01]  /*2e00*/  ISETP.GT.U32.AND P2, PT, R4.reuse, R65, PT ;  /* 0x000000410400720c */ /* 0x040fe20003f44070 */
[----:B------:R-:W-:Y:S01]  /*2e10*/  @!P5 IMAD.MOV R55, RZ, RZ, -R55 ;  /* 0x000000ffff37d224 */ /* 0x000fe200078e0a37 */
[----:B------:R-:W-:Y:S01]  /*2e20*/  ISETP.GT.U32.AND P5, PT, R4, R63, PT ;  /* 0x0000003f0400720c */ /* 0x000fe20003fa4070 */
[----:B------:R-:W-:Y:S01]  /*2e30*/  @!P1 IMAD.IADD R61, R61, 0x1, -R4 ;  /* 0x000000013d3d9824 */ /* 0x000fe200078e0a04 */
[----:B------:R-:W-:Y:S01]  /*2e40*/  IABS R51, R52 ;  /* 0x0000003400337213 */ /* 0x000fe20000000000 */
[----:B------:R-:W-:Y:S01]  /*2e50*/  @!P6 IMAD.MOV R57, RZ, RZ, -R57 ;  /* 0x000000ffff39e224 */ /* 0x000fe200078e0a39 */
[----:B------:R-:W-:Y:S01]  /*2e60*/  ISETP.GE.AND P4, PT, R54, RZ, PT ;  /* 0x000000ff3600720c */ /* 0x000fe20003f86270 */
[----:B------:R-:W-:Y:S01]  /*2e70*/  @!P3 IMAD.MOV R61, RZ, RZ, -R61 ;  /* 0x000000ffff3db224 */ /* 0x000fe200078e0a3d */
[----:B------:R-:W-:Y:S01]  /*2e80*/  ISETP.GT.U32.AND P3, PT, R4, R49, PT ;  /* 0x000000310400720c */ /* 0x000fe20003f64070 */
[----:B------:R-:W-:Y:S01]  /*2e90*/  IMAD.HI.U32 R48, R10, R51, RZ ;  /* 0x000000330a307227 */ /* 0x000fe200078e00ff */
[----:B------:R-:W-:-:S02]  /*2ea0*/  ISETP.GE.AND P1, PT, R50, RZ, PT ;  /* 0x000000ff3200720c */ /* 0x000fc40003f26270 */
[----:B------:R-:W-:Y:S01]  /*2eb0*/  IADD3 R50, PT, PT, R70, 0x30, RZ ;  /* 0x0000003046327810 */ /* 0x000fe20007ffe0ff */
[--C-:B------:R-:W-:Y:S01]  /*2ec0*/  @!P2 IMAD.IADD R65, R65, 0x1, -R4.reuse ;  /* 0x000000014141a824 */ /* 0x100fe200078e0a04 */
[----:B------:R-:W-:Y:S01]  /*2ed0*/  ISETP.GE.AND P6, PT, R62, RZ, PT ;  /* 0x000000ff3e00720c */ /* 0x000fe20003fc6270 */
[----:B------:R-:W-:Y:S01]  /*2ee0*/  @!P5 IMAD.IADD R63, R63, 0x1, -R4 ;  /* 0x000000013f3fd824 */ /* 0x000fe200078e0a04 */
[----:B------:R-:W-:Y:S01]  /*2ef0*/  ISETP.GE.AND P5, PT, R52, RZ, PT ;  /* 0x000000ff3400720c */ /* 0x000fe20003fa6270 */
[----:B------:R-:W-:Y:S01]  /*2f00*/  IMAD.MOV R48, RZ, RZ, -R48 ;  /* 0x000000ffff307224 */ /* 0x000fe200078e0a30 */
[----:B------:R-:W-:Y:S01]  /*2f10*/  ISETP.GT.U32.AND P2, PT, R4, R65, PT ;  /* 0x000000410400720c */ /* 0x000fe20003f44070 */
[----:B------:R-:W-:Y:S01]  /*2f20*/  VIADD R52, R70, 0x31 ;  /* 0x0000003146347836 */ /* 0x000fe20000000000 */
[----:B------:R-:W-:Y:S01]  /*2f30*/  IABS R53, R50 ;  /* 0x0000003200357213 */ /* 0x000fe20000000000 */
[----:B------:R-:W-:Y:S01]  /*2f40*/  IMAD R51, R4, R48, R51 ;  /* 0x0000003004337224 */ /* 0x000fe200078e0233 */
[----:B------:R-:W-:Y:S01]  /*2f50*/  @!P3 IADD3 R49, PT, PT, R49, -R4, RZ ;  /* 0x800000043131b210 */ /* 0x000fe20007ffe0ff */
[----:B------:R-:W-:Y:S01]  /*2f60*/  VIADD R54, R70, 0x36 ;  /* 0x0000003646367836 */ /* 0x000fe20000000000 */
[----:B------:R-:W-:Y:S01]  /*2f70*/  IABS R73, R52 ;  /* 0x0000003400497213 */ /* 0x000fe20000000000 */
[----:B------:R-:W-:Y:S01]  /*2f80*/  IMAD.HI.U32 R48, R10, R53, RZ ;  /* 0x000000350a307227 */ /* 0x000fe200078e00ff */
[----:B------:R-:W-:-:S02]  /*2f90*/  ISETP.GT.U32.AND P3, PT, R4, R49, PT ;  /* 0x000000310400720c */ /* 0x000fc40003f64070 */
[----:B------:R-:W-:Y:S01]  /*2fa0*/  @!P4 IADD3 R63, PT, PT, -R63, RZ, RZ ;  /* 0x000000ff3f3fc210 */ /* 0x000fe20007ffe1ff */
[----:B------:R-:W-:Y:S01]  /*2fb0*/  VIADD R56, R70, 0x38 ;  /* 0x0000003846387836 */ /* 0x000fe20000000000 */
[----:B------:R-:W-:Y:S01]  /*2fc0*/  ISETP.GE.AND P4, PT, R50, RZ, PT ;  /* 0x000000ff3200720c */ /* 0x000fe20003f86270 */
[----:B------:R-:W-:Y:S01]  /*2fd0*/  @!P2 IMAD.IADD R65, R65, 0x1, -R4 ;  /* 0x000000014141a824 */ /* 0x000fe200078e0a04 */
[----:B------:R-:W-:Y:S01]  /*2fe0*/  ISETP.GT.U32.AND P2, PT, R4, R51, PT ;  /* 0x000000330400720c */ /* 0x000fe20003f44070 */
[----:B------:R-:W-:Y:S01]  /*2ff0*/  IMAD.MOV R50, RZ, RZ, -R48 ;  /* 0x000000ffff327224 */ /* 0x000fe200078e0a30 */
[----:B------:R-:W-:Y:S01]  /*3000*/  IABS R83, R54 ;  /* 0x0000003600537213 */ /* 0x000fe20000000000 */
[----:B------:R-:W-:Y:S01]  /*3010*/  IMAD.HI.U32 R48, R10, R73, RZ ;  /* 0x000000490a307227 */ /* 0x000fe200078e00ff */
[----:B------:R-:W-:Y:S02]  /*3020*/  IABS R89, R58 ;  /* 0x0000003a00597213 */ /* 0x000fe40000000000 */
[----:B------:R-:W-:Y:S01]  /*3030*/  IABS R87, R56 ;  /* 0x0000003800577213 */ /* 0x000fe20000000000 */
[----:B------:R-:W-:Y:S01]  /*3040*/  IMAD.MOV R48, RZ, RZ, -R48 ;  /* 0x000000ffff307224 */ /* 0x000fe200078e0a30 */
[----:B------:R-:W-:Y:S01]  /*3050*/  @!P3 IADD3 R49, PT, PT, R49, -R4, RZ ;  /* 0x800000043131b210 */ /* 0x000fe20007ffe0ff */
[----:B------:R-:W-:Y:S01]  /*3060*/  IMAD R53, R4, R50, R53 ;  /* 0x0000003204357224 */ /* 0x000fe200078e0235 */
[----:B------:R-:W-:Y:S01]  /*3070*/  IADD3 R60, PT, PT, R70, 0x3a, RZ ;  /* 0x0000003a463c7810 */ /* 0x000fe20007ffe0ff */
[----:B------:R-:W-:Y:S01]  /*3080*/  IMAD R73, R4, R48, R73 ;  /* 0x0000003004497224 */ /* 0x000fe200078e0249 */
[----:B------:R-:W-:Y:S01]  /*3090*/  IADD3 R62, PT, PT, R70, 0x3b, RZ ;  /* 0x0000003b463e7810 */ /* 0x000fe20007ffe0ff */
[----:B------:R-:W-:Y:S01]  /*30a0*/  IMAD.MOV.U32 R67, RZ, RZ, R49 ;  /* 0x000000ffff437224 */ /* 0x000fe200078e0031 */
[----:B------:R-:W-:Y:S01]  /*30b0*/  @!P2 IADD3 R51, PT, PT, R51, -R4, RZ ;  /* 0x800000043333a210 */ /* 0x000fe20007ffe0ff */
[----:B------:R-:W-:Y:S01]  /*30c0*/  @!P6 IMAD.MOV R65, RZ, RZ, -R65 ;  /* 0x000000ffff41e224 */ /* 0x000fe200078e0a41 */
[----:B------:R-:W-:Y:S01]  /*30d0*/  ISETP.GE.AND P6, PT, R52, RZ, PT ;  /* 0x000000ff3400720c */ /* 0x000fe20003fc6270 */
[----:B------:R-:W-:Y:S01]  /*30e0*/  @!P1 IMAD.MOV R67, RZ, RZ, -R67 ;  /* 0x000000ffff439224 */ /* 0x000fe200078e0a43 */
[----:B------:R-:W-:Y:S01]  /*30f0*/  ISETP.GT.U32.AND P1, PT, R4, R73, PT ;  /* 0x000000490400720c */ /* 0x000fe20003f24070 */
[----:B------:R-:W-:Y:S01]  /*3100*/  VIADD R52, R70, 0x33 ;  /* 0x0000003346347836 */ /* 0x000fe20000000000 */
[----:B------:R-:W-:Y:S01]  /*3110*/  ISETP.GT.U32.AND P2, PT, R4, R51, PT ;  /* 0x000000330400720c */ /* 0x000fe20003f44070 */
[----:B------:R-:W-:Y:S01]  /*3120*/  VIADD R50, R70, 0x32 ;  /* 0x0000003246327836 */ /* 0x000fe20000000000 */
[----:B------:R-:W-:Y:S01]  /*3130*/  ISETP.GT.U32.AND P3, PT, R4, R53, PT ;  /* 0x000000350400720c */ /* 0x000fe20003f64070 */
[C---:B------:R-:W-:Y:S01]  /*3140*/  VIADD R64, R70.reuse, 0x3c ;  /* 0x0000003c46407836 */ /* 0x040fe20000000000 */
[----:B------:R-:W-:Y:S01]  /*3150*/  IABS R71, R52 ;  /* 0x0000003400477213 */ /* 0x000fe20000000000 */
[----:B------:R-:W-:Y:S01]  /*3160*/  VIADD R66, R70, 0x3d ;  /* 0x0000003d46427836 */ /* 0x000fe20000000000 */
[----:B------:R-:W-:Y:S01]  /*3170*/  IABS R48, R50 ;  /* 0x0000003200307213 */ /* 0x000fe20000000000 */
[----:B------:R-:W-:Y:S01]  /*3180*/  IMAD R80, R11, 0x100, R212 ;  /* 0x000001000b507824 */ /* 0x000fe200078e02d4 */
[----:B------:R-:W-:-:S02]  /*3190*/  IABS R95, R64 ;  /* 0x00000040005f7213 */ /* 0x000fc40000000000 */
[----:B------:R-:W-:Y:S01]  /*31a0*/  MOV R49, R48 ;  /* 0x0000003000317202 */ /* 0x000fe20000000f00 */
[--C-:B------:R-:W-:Y:S01]  /*31b0*/  @!P1 IMAD.IADD R73, R73, 0x1, -R4.reuse ;  /* 0x0000000149499824 */ /* 0x100fe200078e0a04 */
[----:B------:R-:W-:Y:S01]  /*31c0*/  IABS R91, R60 ;  /* 0x0000003c005b7213 */ /* 0x000fe20000000000 */
[----:B------:R-:W-:Y:S01]  /*31d0*/  @!P2 IMAD.IADD R51, R51, 0x1, -R4 ;  /* 0x000000013333a824 */ /* 0x000fe200078e0a04 */
[----:B------:R-:W-:Y:S01]  /*31e0*/  ISETP.GE.AND P2, PT, R50, RZ, PT ;  /* 0x000000ff3200720c */ /* 0x000fe20003f46270 */
[----:B------:R-:W-:Y:S01]  /*31f0*/  IMAD.HI.U32 R50, R10, R71, RZ ;  /* 0x000000470a327227 */ /* 0x000fe200078e00ff */
[C---:B------:R-:W-:Y:S01]  /*3200*/  ISETP.GT.U32.AND P1, PT, R4.reuse, R73, PT ;  /* 0x000000490400720c */ /* 0x040fe20003f24070 */
[----:B------:R1:W-:Y:S01]  /*3210*/  STL [R1+0x3f4], R80 ;  /* 0x0003f45001007387 */ /* 0x0003e20000100800 */
[----:B------:R-:W-:Y:S01]  /*3220*/  @!P3 IADD3 R53, PT, PT, R53, -R4, RZ ;  /* 0x800000043535b210 */ /* 0x000fe20007ffe0ff */
[----:B------:R-:W-:Y:S01]  /*3230*/  IMAD.MOV R50, RZ, RZ, -R50 ;  /* 0x000000ffff327224 */ /* 0x000fe200078e0a32 */
[----:B------:R-:W-:Y:S01]  /*3240*/  IABS R93, R62 ;  /* 0x0000003e005d7213 */ /* 0x000fe20000000000 */
[----:B------:R-:W-:Y:S01]  /*3250*/  IMAD.MOV.U32 R69, RZ, RZ, R51 ;  /* 0x000000ffff457224 */ /* 0x000fe200078e0033 */
[C---:B------:R-:W-:Y:S01]  /*3260*/  ISETP.GT.U32.AND P3, PT, R4.reuse, R53, PT ;  /* 0x000000350400720c */ /* 0x040fe20003f64070 */
[----:B------:R-:W-:Y:S01]  /*3270*/  IMAD R51, R4, R50, R71 ;  /* 0x0000003204337224 */ /* 0x000fe200078e0247 */
[----:B------:R-:W-:Y:S01]  /*3280*/  IADD3 R50, PT, PT, R70, 0x35, RZ ;  /* 0x0000003546327810 */ /* 0x000fe20007ffe0ff */
[----:B------:R-:W-:Y:S01]  /*3290*/  IMAD.HI.U32 R48, R10, R49, RZ ;  /* 0x000000310a307227 */ /* 0x000fe200078e00ff */
[----:B------:R-:W-:-:S02]  /*32a0*/  @!P5 IADD3 R69, PT, PT, -R69, RZ, RZ ;  /* 0x000000ff4545d210 */ /* 0x000fc40007ffe1ff */
[----:B------:R-:W-:Y:S01]  /*32b0*/  IABS R81, R50 ;  /* 0x0000003200517213 */ /* 0x000fe20000000000 */
[----:B------:R-:W-:Y:S01]  /*32c0*/  IMAD.MOV R48, RZ, RZ, -R48 ;  /* 0x000000ffff307224 */ /* 0x000fe200078e0a30 */
[----:B------:R-:W-:Y:S01]  /*32d0*/  @!P1 IADD3 R73, PT, PT, R73, -R4, RZ ;  /* 0x8000000449499210 */ /* 0x000fe20007ffe0ff */
[----:B------:R-:W-:Y:S01]  /*32e0*/  VIADD R76, R80, 0x40 ;  /* 0x00000040504c7836 */ /* 0x000fe20000000000 */
[C---:B------:R-:W-:Y:S01]  /*32f0*/  ISETP.GT.U32.AND P1, PT, R4.reuse, R51, PT ;  /* 0x000000330400720c */ /* 0x040fe20003f24070 */
[----:B------:R-:W-:Y:S01]  /*3300*/  IMAD R49, R4, R48, R49 ;  /* 0x0000003004317224 */ /* 0x000fe200078e0231 */
[----:B------:R-:W-:Y:S01]  /*3310*/  ISETP.GE.AND P5, PT, R52, RZ, PT ;  /* 0x000000ff3400720c */ /* 0x000fe20003fa6270 */
[----:B------:R-:W-:Y:S01]  /*3320*/  VIADD R48, R70, 0x34 ;  /* 0x0000003446307836 */ /* 0x000fe20000000000 */
[----:B------:R-:W-:Y:S01]  /*3330*/  @!P3 IADD3 R53, PT, PT, R53, -R4, RZ ;  /* 0x800000043535b210 */ /* 0x000fe20007ffe0ff */
[----:B------:R-:W-:Y:S01]  /*3340*/  @!P6 IMAD.MOV R73, RZ, RZ, -R73 ;  /* 0x000000ffff49e224 */ /* 0x000fe200078e0a49 */
[----:B------:R-:W-:Y:S01]  /*3350*/  ISETP.GT.U32.AND P3, PT, R4, R49, PT ;  /* 0x000000310400720c */ /* 0x000fe20003f64070 */
[----:B------:R-:W-:Y:S01]  /*3360*/  IMAD.HI.U32 R52, R10, R83, RZ ;  /* 0x000000530a347227 */ /* 0x000fe200078e00ff */
[----:B------:R-:W-:Y:S01]  /*3370*/  ISETP.GE.AND P6, PT, R50, RZ, PT ;  /* 0x000000ff3200720c */ /* 0x000fe20003fc6270 */
[----:B------:R4:W-:Y:S01]  /*3380*/  STL [R1+0x400], R76 ;  /* 0x0004004c01007387 */ /* 0x0009e20000100800 */
[----:B------:R-:W-:Y:S01]  /*3390*/  IABS R97, R66 ;  /* 0x0000004200617213 */ /* 0x000fe20000000000 */
[----:B------:R-:W-:Y:S01]  /*33a0*/  IMAD.MOV.U32 R71, RZ, RZ, R53 ;  /* 0x000000ffff477224 */ /* 0x000fe200078e0035 */
[----:B------:R-:W-:Y:S01]  /*33b0*/  IABS R53, R48 ;  /* 0x0000003000357213 */ /* 0x000fe20000000000 */
[----:B------:R-:W-:Y:S01]  /*33c0*/  IMAD.HI.U32 R50, R10, R81, RZ ;  /* 0x000000510a327227 */ /* 0x000fe200078e00ff */
[----:B------:R-:W-:-:S02]  /*33d0*/  @!P1 IADD3 R51, PT, PT, R51, -R4, RZ ;  /* 0x8000000433339210 */ /* 0x000fc40007ffe0ff */
[----:B------:R-:W-:Y:S01]  /*33e0*/  IABS R11, R80 ;  /* 0x00000050000b7213 */ /* 0x000fe20000000000 */
[----:B------:R-:W-:Y:S01]  /*33f0*/  @!P4 IMAD.MOV R71, RZ, RZ, -R71 ;  /* 0x000000ffff47c224 */ /* 0x000fe200078e0a47 */
[----:B------:R-:W-:Y:S01]  /*3400*/  ISETP.GE.AND P4, PT, R48, RZ, PT ;  /* 0x000000ff3000720c */ /* 0x000fe20003f86270 */
[----:B------:R-:W-:Y:S01]  /*3410*/  IMAD.HI.U32 R48, R10, R53, RZ ;  /* 0x000000350a307227 */ /* 0x000fe200078e00ff */
[----:B------:R-:W-:Y:S02]  /*3420*/  ISETP.GT.U32.AND P1, PT, R4, R51, PT ;  /* 0x000000330400720c */ /* 0x000fe40003f24070 */
[----:B------:R-:W-:Y:S01]  /*3430*/  IADD3 R50, PT, PT, -R50, RZ, RZ ;  /* 0x000000ff32327210 */ /* 0x000fe20007ffe1ff */
[----:B------:R-:W-:Y:S02]  /*3440*/  IMAD.MOV R48, RZ, RZ, -R48 ;  /* 0x000000ffff307224 */ /* 0x000fe400078e0a30 */
[----:B------:R-:W-:Y:S02]  /*3450*/  @!P3 IMAD.IADD R49, R49, 0x1, -R4 ;  /* 0x000000013131b824 */ /* 0x000fe400078e0a04 */
[----:B------:R-:W-:-:S02]  /*3460*/  IMAD R53, R4, R48, R53 ;  /* 0x0000003004357224 */ /* 0x000fc400078e0235 */
[C---:B------:R-:W-:Y:S01]  /*3470*/  IMAD R81, R4.reuse, R50, R81 ;  /* 0x0000003204517224 */ /* 0x040fe200078e0251 */
[----:B------:R-:W-:Y:S01]  /*3480*/  ISETP.GT.U32.AND P3, PT, R4, R49, PT ;  /* 0x000000310400720c */ /* 0x000fe20003f64070 */
[----:B------:R-:W-:Y:S02]  /*3490*/  IMAD.MOV R52, RZ, RZ, -R52 ;  /* 0x000000ffff347224 */ /* 0x000fe400078e0a34 */
[----:B------:R-:W-:Y:S01]  /*34a0*/  @!P1 IADD3 R51, PT, PT, R51, -R4, RZ ;  /* 0x8000000433339210 */ /* 0x000fe20007ffe0ff */
[----:B------:R-:W-:Y:S01]  /*34b0*/  VIADD R74, R80, 0x80 ;  /* 0x00000080504a7836 */ /* 0x000fe20000000000 */
[C---:B------:R-:W-:Y:S01]  /*34c0*/  ISETP.GT.U32.AND P1, PT, R4.reuse, R53, PT ;  /* 0x000000350400720c */ /* 0x040fe20003f24070 */
[----:B------:R-:W-:Y:S02]  /*34d0*/  IMAD R83, R4, R52, R83 ;  /* 0x0000003404537224 */ /* 0x000fe400078e0253 */
[----:B------:R-:W-:Y:S01]  /*34e0*/  IMAD.HI.U32 R52, R10, R91, RZ ;  /* 0x0000005b0a347227 */ /* 0x000fe200078e00ff */
[----:B------:R-:W-:Y:S03]  /*34f0*/  STL [R1+0x3fc], R74 ;  /* 0x0003fc4a01007387 */ /* 0x000fe60000100800 */
[----:B------:R-:W-:Y:S01]  /*3500*/  IMAD.MOV.U32 R77, RZ, RZ, R51 ;  /* 0x000000ffff4d7224 */ /* 0x000fe200078e0033 */
[----:B------:R-:W-:Y:S01]  /*3510*/  IADD3 R52, PT, PT, -R52, RZ, RZ ;  /* 0x000000ff34347210 */ /* 0x000fe20007ffe1ff */
[--C-:B------:R-:W-:Y:S01]  /*3520*/  @!P3 IMAD.IADD R49, R49, 0x1, -R4.reuse ;  /* 0x000000013131b824 */ /* 0x100fe200078e0a04 */
[----:B------:R-:W-:Y:S01]  /*3530*/  ISETP.GE.AND P3, PT, R54, RZ, PT ;  /* 0x000000ff3600720c */ /* 0x000fe20003f66270 */
[----:B------:R-:W-:Y:S01]  /*3540*/  VIADD R54, R70, 0x37 ;  /* 0x0000003746367836 */ /* 0x000fe20000000000 */
[----:B------:R-:W-:Y:S01]  /*3550*/  IABS R51, R74 ;  /* 0x0000004a00337213 */ /* 0x000fe20000000000 */
[----:B------:R-:W-:Y:S01]  /*3560*/  @!P1 IMAD.IADD R53, R53, 0x1, -R4 ;  /* 0x0000000135359824 */ /* 0x000fe200078e0a04 */
[----:B------:R-:W-:Y:S01]  /*3570*/  ISETP.GT.U32.AND P1, PT, R4, R81, PT ;  /* 0x000000510400720c */ /* 0x000fe20003f24070 */
[----:B------:R-:W-:Y:S01]  /*3580*/  IMAD.MOV.U32 R75, RZ, RZ, R49 ;  /* 0x000000ffff4b7224 */ /* 0x000fe200078e0031 */
[----:B------:R-:W-:Y:S01]  /*3590*/  IABS R85, R54 ;  /* 0x0000003600557213 */ /* 0x000fe20000000000 */
[----:B------:R-:W-:-:S04]  /*35a0*/  IMAD.HI.U32 R49, R10, R95, RZ ;  /* 0x0000005f0a317227 */ /* 0x000fc800078e00ff */
[----:B------:R-:W-:Y:S02]  /*35b0*/  @!P2 IMAD.MOV R75, RZ, RZ, -R75 ;  /* 0x000000ffff4ba224 */ /* 0x000fe400078e0a4b */
[----:B------:R-:W-:-:S04]  /*35c0*/  IMAD.HI.U32 R48, R10, R85, RZ ;  /* 0x000000550a307227 */ /* 0x000fc800078e00ff */
[----:B------:R-:W-:Y:S01]  /*35d0*/  @!P1 IMAD.IADD R81, R81, 0x1, -R4 ;  /* 0x0000000151519824 */ /* 0x000fe200078e0a04 */
[----:B------:R-:W-:Y:S01]  /*35e0*/  ISETP.GT.U32.AND P1, PT, R4, R53, PT ;  /* 0x000000350400720c */ /* 0x000fe20003f24070 */
[----:B------:R-:W-:Y:S02]  /*35f0*/  IMAD.MOV R50, RZ, RZ, -R48 ;  /* 0x000000ffff327224 */ /* 0x000fe400078e0a30 */
[----:B------:R-:W-:Y:S01]  /*3600*/  IMAD.HI.U32 R48, R10, R87, RZ ;  /* 0x000000570a307227 */ /* 0x000fe200078e00ff */
[----:B------:R-:W-:-:S03]  /*3610*/  ISETP.GT.U32.AND P2, PT, R4, R81, PT ;  /* 0x000000510400720c */ /* 0x000fc60003f44070 */
[----:B------:R-:W-:Y:S01]  /*3620*/  IMAD R85, R4, R50, R85 ;  /* 0x0000003204557224 */ /* 0x000fe200078e0255 */
[----:B------:R-:W-:Y:S01]  /*3630*/  IADD3 R48, PT, PT, -R48, RZ, RZ ;  /* 0x000000ff30307210 */ /* 0x000fe20007ffe1ff */
[----:B------:R-:W-:-:S04]  /*3640*/  IMAD.HI.U32 R50, R10, R89, RZ ;  /* 0x000000590a327227 */ /* 0x000fc800078e00ff */
[----:B------:R-:W-:Y:S02]  /*3650*/  IMAD.MOV R50, RZ, RZ, -R50 ;  /* 0x000000ffff327224 */ /* 0x000fe400078e0a32 */
[--C-:B------:R-:W-:Y:S01]  /*3660*/  @!P1 IMAD.IADD R53, R53, 0x1, -R4.reuse ;  /* 0x0000000135359824 */ /* 0x100fe200078e0a04 */
[C---:B------:R-:W-:Y:S01]  /*3670*/  ISETP.GT.U32.AND P1, PT, R4.reuse, R83, PT ;  /* 0x000000530400720c */ /* 0x040fe20003f24070 */
[----:B------:R-:W-:Y:S01]  /*3680*/  @!P2 IMAD.IADD R81, R81, 0x1, -R4 ;  /* 0x000000015151a824 */ /* 0x000fe200078e0a04 */
[C---:B------:R-:W-:Y:S01]  /*3690*/  ISETP.GT.U32.AND P2, PT, R4.reuse, R85, PT ;  /* 0x000000550400720c */ /* 0x040fe20003f44070 */
[C---:B------:R-:W-:Y:S02]  /*36a0*/  IMAD R89, R4.reuse, R50, R89 ;  /* 0x0000003204597224 */ /* 0x040fe400078e0259 */
[----:B------:R-:W-:Y:S01]  /*36b0*/  IMAD R87, R4, R48, R87 ;  /* 0x0000003004577224 */ /* 0x000fe200078e0257 */
[----:B------:R-:W-:Y:S01]  /*36c0*/  @!P6 IADD3 R81, PT, PT, -R81, RZ, RZ ;  /* 0x000000ff5151e210 */ /* 0x000fe20007ffe1ff */
[----:B------:R-:W-:-:S02]  /*36d0*/  IMAD.MOV R49, RZ, RZ, -R49 ;  /* 0x000000ffff317224 */ /* 0x000fc400078e0a31 */
[C---:B------:R-:W-:Y:S02]  /*36e0*/  IMAD R91, R4.reuse, R52, R91 ;  /* 0x00000034045b7224 */ /* 0x040fe400078e025b */
[----:B------:R-:W-:Y:S02]  /*36f0*/  IMAD R95, R4, R49, R95 ;  /* 0x00000031045f7224 */ /* 0x000fe400078e025f */
[-C--:B------:R-:W-:Y:S01]  /*3700*/  @!P1 IADD3 R83, PT, PT, R83, -R4.reuse, RZ ;  /* 0x8000000453539210 */ /* 0x080fe20007ffe0ff */
[----:B------:R-:W-:Y:S01]  /*3710*/  IMAD.HI.U32 R48, R10, R93, RZ ;  /* 0x0000005d0a307227 */ /* 0x000fe200078e00ff */
[----:B------:R-:W-:Y:S02]  /*3720*/  @!P2 IADD3 R85, PT, PT, R85, -R4, RZ ;  /* 0x800000045555a210 */ /* 0x000fe40007ffe0ff */
[C---:B------:R-:W-:Y:S01]  /*3730*/  ISETP.GT.U32.AND P2, PT, R4.reuse, R89, PT ;  /* 0x000000590400720c */ /* 0x040fe20003f44070 */
[----:B------:R-:W-:Y:S01]  /*3740*/  IMAD.MOV.U32 R79, RZ, RZ, R53 ;  /* 0x000000ffff4f7224 */ /* 0x000fe200078e0035 */
[----:B------:R-:W-:Y:S01]  /*3750*/  ISETP.GT.U32.AND P1, PT, R4, R87, PT ;  /* 0x000000570400720c */ /* 0x000fe20003f24070 */
[----:B------:R-:W-:Y:S01]  /*3760*/  IMAD.MOV R52, RZ, RZ, -R48 ;  /* 0x000000ffff347224 */ /* 0x000fe200078e0a30 */
[----:B------:R-:W-:Y:S01]  /*3770*/  IABS R53, R70 ;  /* 0x0000004600357213 */ /* 0x000fe20000000000 */
[----:B------:R-:W-:Y:S01]  /*3780*/  IMAD.HI.U32 R50, R10, R97, RZ ;  /* 0x000000610a327227 */ /* 0x000fe200078e00ff */
[----:B------:R-:W-:-:S03]  /*3790*/  ISETP.GT.U32.AND P6, PT, R4, R91, PT ;  /* 0x0000005b0400720c */ /* 0x000fc60003fc4070 */
[----:B------:R-:W-:-:S04]  /*37a0*/  IMAD.HI.U32 R48, R10, R99, RZ ;  /* 0x000000630a307227 */ /* 0x000fc800078e00ff */
[-C--:B------:R-:W-:Y:S01]  /*37b0*/  @!P2 IADD3 R89, PT, PT, R89, -R4.reuse, RZ ;  /* 0x800000045959a210 */ /* 0x080fe20007ffe0ff */
[----:B------:R-:W-:Y:S01]  /*37c0*/  @!P4 IMAD.MOV R79, RZ, RZ, -R79 ;  /* 0x000000ffff4fc224 */ /* 0x000fe200078e0a4f */
[----:B------:R-:W-:Y:S01]  /*37d0*/  ISETP.GT.U32.AND P2, PT, R4, R85, PT ;  /* 0x000000550400720c */ /* 0x000fe20003f44070 */
[----:B------:R-:W-:Y:S01]  /*37e0*/  @!P5 IMAD.MOV R77, RZ, RZ, -R77 ;  /* 0x000000ffff4dd224 */ /* 0x000fe200078e0a4d */
[----:B------:R-:W-:Y:S01]  /*37f0*/  @!P1 IADD3 R87, PT, PT, R87, -R4, RZ ;  /* 0x8000000457579210 */ /* 0x000fe20007ffe0ff */
[----:B------:R-:W-:Y:S01]  /*3800*/  IMAD.HI.U32 R10, R10, R53, RZ ;  /* 0x000000350a0a7227 */ /* 0x000fe200078e00ff */
[C---:B------:R-:W-:Y:S02]  /*3810*/  ISETP.GT.U32.AND P1, PT, R4.reuse, R83, PT ;  /* 0x000000530400720c */ /* 0x040fe40003f24070 */
[C---:B------:R-:W-:Y:S01]  /*3820*/  ISETP.GT.U32.AND P4, PT, R4.reuse, R87, PT ;  /* 0x000000570400720c */ /* 0x040fe20003f84070 */
[----:B------:R-:W-:Y:S01]  /*3830*/  IMAD.MOV R50, RZ, RZ, -R50 ;  /* 0x000000ffff327224 */ /* 0x000fe200078e0a32 */
[----:B------:R-:W-:Y:S01]  /*3840*/  ISETP.GT.U32.AND P5, PT, R4, R89, PT ;  /* 0x000000590400720c */ /* 0x000fe20003fa4070 */
[----:B------:R-:W-:Y:S01]  /*3850*/  IMAD.MOV R48, RZ, RZ, -R48 ;  /* 0x000000ffff307224 */ /* 0x000fe200078e0a30 */
[----:B------:R-:W-:Y:S01]  /*3860*/  IADD3 R10, PT, PT, -R10, RZ, RZ ;  /* 0x000000ff0a0a7210 */ /* 0x000fe20007ffe1ff */
[----:B------:R-:W-:-:S02]  /*3870*/  IMAD R93, R4, R52, R93 ;  /* 0x00000034045d7224 */ /* 0x000fc400078e025d */
[--C-:B------:R-:W-:Y:S01]  /*3880*/  @!P2 IMAD.IADD R85, R85, 0x1, -R4.reuse ;  /* 0x000000015555a824 */ /* 0x100fe200078e0a04 */
[C---:B------:R-:W-:Y:S01]  /*3890*/  ISETP.GT.U32.AND P2, PT, R4.reuse, R95, PT ;  /* 0x0000005f0400720c */ /* 0x040fe20003f44070 */
[C---:B------:R-:W-:Y:S01]  /*38a0*/  IMAD R97, R4.reuse, R50, R97 ;  /* 0x0000003204617224 */ /* 0x040fe200078e0261 */
[----:B------:R-:W-:Y:S01]  /*38b0*/  IABS R50, R76 ;  /* 0x0000004c00327213 */ /* 0x000fe20000000000 */
[----:B------:R-:W-:Y:S01]  /*38c0*/  @!P1 IMAD.IADD R83, R83, 0x1, -R4 ;  /* 0x0000000153539824 */ /* 0x000fe200078e0a04 */
[C---:B------:R-:W-:Y:S01]  /*38d0*/  ISETP.GT.U32.AND P1, PT, R4.reuse, R93, PT ;  /* 0x0000005d0400720c */ /* 0x040fe20003f24070 */
[C---:B------:R-:W-:Y:S01]  /*38e0*/  IMAD R99, R4.reuse, R48, R99 ;  /* 0x0000003004637224 */ /* 0x040fe200078e0263 */
[----:B------:R-:W-:Y:S01]  /*38f0*/  @!P4 IADD3 R87, PT, PT, R87, -R4, RZ ;  /* 0x800000045757c210 */ /* 0x000fe20007ffe0ff */
[----:B------:R-:W-:Y:S01]  /*3900*/  @!P3 IMAD.MOV R83, RZ, RZ, -R83 ;  /* 0x000000ffff53b224 */ /* 0x000fe200078e0a53 */
[C---:B------:R-:W-:Y:S01]  /*3910*/  ISETP.GT.U32.AND P4, PT, R4.reuse, R97, PT ;  /* 0x000000610400720c */ /* 0x040fe20003f84070 */
[----:B------:R-:W-:-:S02]  /*3920*/  IMAD R53, R4, R10, R53 ;  /* 0x0000000a04357224 */ /* 0x000fc400078e0235 */
[--C-:B------:R-:W-:Y:S01]  /*3930*/  @!P6 IMAD.IADD R91, R91, 0x1, -R4.reuse ;  /* 0x000000015b5be824 */ /* 0x100fe200078e0a04 */
[----:B------:R-:W-:Y:S01]  /*3940*/  ISETP.GE.AND P6, PT, R54, RZ, PT ;  /* 0x000000ff3600720c */ /* 0x000fe20003fc6270 */
[--C-:B------:R-:W-:Y:S02]  /*3950*/  @!P2 IMAD.IADD R95, R95, 0x1, -R4.reuse ;  /* 0x000000015f5fa824 */ /* 0x100fe400078e0a04 */
[--C-:B------:R-:W-:Y:S01]  /*3960*/  @!P5 IMAD.IADD R89, R89, 0x1, -R4.reuse ;  /* 0x000000015959d824 */ /* 0x100fe200078e0a04 */
[C---:B------:R-:W-:Y:S01]  /*3970*/  ISETP.GT.U32.AND P5, PT, R4.reuse, R99, PT ;  /* 0x000000630400720c */ /* 0x040fe20003fa4070 */
[----:B------:R-:W-:Y:S01]  /*3980*/  IMAD.HI.U32 R10, R7, R11, RZ ;  /* 0x0000000b070a7227 */ /* 0x000fe200078e00ff */
[C---:B------:R-:W-:Y:S02]  /*3990*/  ISETP.GT.U32.AND P3, PT, R4.reuse, R95, PT ;  /* 0x0000005f0400720c */ /* 0x040fe40003f64070 */
[----:B------:R-:W-:Y:S01]  /*39a0*/  ISETP.GT.U32.AND P2, PT, R4, R91, PT ;  /* 0x0000005b0400720c */ /* 0x000fe20003f44070 */
[----:B------:R-:W-:Y:S01]  /*39b0*/  @!P4 IMAD.IADD R97, R97, 0x1, -R4 ;  /* 0x000000016161c824 */ /* 0x000fe200078e0a04 */
[----:B------:R-:W-:Y:S01]  /*39c0*/  @!P1 IADD3 R93, PT, PT, R93, -R4, RZ ;  /* 0x800000045d5d9210 */ /* 0x000fe20007ffe0ff */
[----:B------:R-:W-:Y:S01]  /*39d0*/  IMAD.MOV R49, RZ, RZ, -R10 ;  /* 0x000000ffff317224 */ /* 0x000fe200078e0a0a */
[----:B------:R-:W-:Y:S01]  /*39e0*/  ISETP.GE.AND P1, PT, R56, RZ, PT ;  /* 0x000000ff3800720c */ /* 0x000fe20003f26270 */
[----:B------:R-:W-:Y:S01]  /*39f0*/  @!P6 IMAD.MOV R85, RZ, RZ, -R85 ;  /* 0x000000ffff55e224 */ /* 0x000fe200078e0a55 */
[----:B------:R-:W-:Y:S01]  /*3a00*/  ISETP.GT.U32.AND P4, PT, R4, R93, PT ;  /* 0x0000005d0400720c */ /* 0x000fe20003f84070 */
[----:B------:R-:W-:-:S02]  /*3a10*/  VIADD R72, R80, 0xc0 ;  /* 0x000000c050487836 */ /* 0x000fc40000000000 */
[----:B------:R-:W-:Y:S01]  /*3a20*/  @!P5 IADD3 R99, PT, PT, R99, -R4, RZ ;  /* 0x800000046363d210 */ /* 0x000fe20007ffe0ff */
[----:B------:R-:W-:Y:S01]  /*3a30*/  IMAD.HI.U32 R10, R7, R50, RZ ;  /* 0x00000032070a7227 */ /* 0x000fe200078e00ff */
[----:B------:R-:W-:Y:S01]  /*3a40*/  @!P3 IADD3 R95, PT, PT, R95, -R4, RZ ;  /* 0x800000045f5fb210 */ /* 0x000fe20007ffe0ff */
[----:B------:R-:W-:Y:S01]  /*3a50*/  STL [R1+0x3f8], R72 ;  /* 0x0003f84801007387 */ /* 0x000fe20000100800 */
[----:B------:R-:W-:Y:S01]  /*3a60*/  ISETP.GT.U32.AND P3, PT, R4, R53, PT ;  /* 0x000000350400720c */ /* 0x000fe20003f64070 */
[----:B------:R-:W-:Y:S01]  /*3a70*/  @!P2 IMAD.IADD R91, R91, 0x1, -R4 ;  /* 0x000000015b5ba824 */ /* 0x000fe200078e0a04 */
[----:B------:R-:W-:Y:S01]  /*3a80*/  ISETP.GE.AND P2, PT, R58, RZ, PT ;  /* 0x000000ff3a00720c */ /* 0x000fe20003f46270 */
[----:B------:R-:W-:Y:S01]  /*3a90*/  IMAD R11, R0, R49, R11 ;  /* 0x00000031000b7224 */ /* 0x000fe200078e020b */
[C---:B------:R-:W-:Y:S01]  /*3aa0*/  ISETP.GT.U32.AND P5, PT, R4.reuse, R97, PT ;  /* 0x000000610400720c */ /* 0x040fe20003fa4070 */
[----:B------:R-:W-:Y:S01]  /*3ab0*/  IMAD.HI.U32 R48, R7, R51, RZ ;  /* 0x0000003307307227 */ /* 0x000fe200078e00ff */
[----:B------:R-:W-:-:S02]  /*3ac0*/  ISETP.GT.U32.AND P6, PT, R4, R99, PT ;  /* 0x000000630400720c */ /* 0x000fc40003fc4070 */
[----:B------:R-:W-:Y:S01]  /*3ad0*/  IABS R52, R72 ;  /* 0x0000004800347213 */ /* 0x000fe20000000000 */
[----:B------:R-:W-:Y:S01]  /*3ae0*/  @!P4 IMAD.IADD R93, R93, 0x1, -R4 ;  /* 0x000000015d5dc824 */ /* 0x000fe200078e0a04 */
[----:B------:R-:W-:Y:S01]  /*3af0*/  ISETP.GE.AND P4, PT, R60, RZ, PT ;  /* 0x000000ff3c00720c */ /* 0x000fe20003f86270 */
[----:B------:R-:W-:Y:S01]  /*3b00*/  IMAD.MOV R48, RZ, RZ, -R48 ;  /* 0x000000ffff307224 */ /* 0x000fe200078e0a30 */
[----:B------:R-:W-:Y:S01]  /*3b10*/  IADD3 R49, PT, PT, -R10, RZ, RZ ;  /* 0x000000ff0a317210 */ /* 0x000fe20007ffe1ff */
[----:B------:R-:W-:Y:S01]  /*3b20*/  @!P1 IMAD.MOV R87, RZ, RZ, -R87 ;  /* 0x000000ffff579224 */ /* 0x000fe200078e0a57 */
[----:B------:R-:W-:Y:S01]  /*3b30*/  @!P3 IADD3 R53, PT, PT, R53, -R4, RZ ;  /* 0x800000043535b210 */ /* 0x000fe20007ffe0ff */
[----:B------:R-:W-:Y:S01]  /*3b40*/  IMAD R51, R0, R48, R51 ;  /* 0x0000003000337224 */ /* 0x000fe200078e0233 */
[----:B------:R-:W-:Y:S01]  /*3b50*/  @!P2 IADD3 R89, PT, PT, -R89, RZ, RZ ;  /* 0x000000ff5959a210 */ /* 0x000fe20007ffe1ff */
[----:B------:R-:W-:Y:S01]  /*3b60*/  @!P5 IMAD.IADD R97, R97, 0x1, -R4 ;  /* 0x000000016161d824 */ /* 0x000fe200078e0a04 */
[----:B------:R-:W-:Y:S01]  /*3b70*/  ISETP.GT.U32.AND P3, PT, R4, R53, PT ;  /* 0x000000350400720c */ /* 0x000fe20003f64070 */
[----:B------:R-:W-:Y:S01]  /*3b80*/  IMAD R49, R0, R49, R50 ;  /* 0x0000003100317224 */ /* 0x000fe200078e0232 */
[----:B------:R-:W-:-:S02]  /*3b90*/  @!P6 IADD3 R99, PT, PT, R99, -R4, RZ ;  /* 0x800000046363e210 */ /* 0x000fc40007ffe0ff */
[----:B------:R-:W-:Y:S01]  /*3ba0*/  ISETP.GT.U32.AND P2, PT, R0, R11, PT ;  /* 0x0000000b0000720c */ /* 0x000fe20003f44070 */
[----:B------:R-:W-:Y:S01]  /*3bb0*/  @!P4 IMAD.MOV R91, RZ, RZ, -R91 ;  /* 0x000000ffff5bc224 */ /* 0x000fe200078e0a5b */
[----:B------:R-:W-:Y:S02]  /*3bc0*/  ISETP.GE.AND P5, PT, R62, RZ, PT ;  /* 0x000000ff3e00720c */ /* 0x000fe40003fa6270 */
[----:B------:R-:W-:Y:S02]  /*3bd0*/  ISETP.GE.AND P1, PT, R70, RZ, PT ;  /* 0x000000ff4600720c */ /* 0x000fe40003f26270 */
[----:B------:R-:W-:Y:S02]  /*3be0*/  ISETP.GT.U32.AND P4, PT, R0, R51, PT ;  /* 0x000000330000720c */ /* 0x000fe40003f84070 */
[----:B------:R-:W-:Y:S01]  /*3bf0*/  ISETP.GE.AND P6, PT, R64, RZ, PT ;  /* 0x000000ff4000720c */ /* 0x000fe20003fc6270 */
[----:B------:R-:W-:Y:S01]  /*3c00*/  @!P3 IMAD.IADD R53, R53, 0x1, -R4 ;  /* 0x000000013535b824 */ /* 0x000fe200078e0a04 */
[----:B------:R-:W-:-:S02]  /*3c10*/  MOV R4, R52 ;  /* 0x0000003400047202 */ /* 0x000fc40000000f00 */
[----:B------:R-:W-:Y:S01]  /*3c20*/  ISETP.GT.U32.AND P3, PT, R0, R49, PT ;  /* 0x000000310000720c */ /* 0x000fe20003f64070 */
[----:B------:R-:W-:Y:S01]  /*3c30*/  @!P2 IMAD.IADD R11, R11, 0x1, -R0 ;  /* 0x000000010b0ba824 */ /* 0x000fe200078e0a00 */
[----:B------:R-:W-:Y:S01]  /*3c40*/  ISETP.GE.AND P2, PT, R68, RZ, PT ;  /* 0x000000ff4400720c */ /* 0x000fe20003f46270 */
[----:B------:R-:W-:Y:S02]  /*3c50*/  IMAD.HI.U32 R7, R7, R4, RZ ;  /* 0x0000000407077227 */ /* 0x000fe400078e00ff */
[----:B------:R-:W-:Y:S02]  /*3c60*/  @!P1 IADD3 R53, PT, PT, -R53, RZ, RZ ;  /* 0x000000ff35359210 */ /* 0x000fe40007ffe1ff */
[----:B------:R-:W-:Y:S01]  /*3c70*/  IMAD.MOV R7, RZ, RZ, -R7 ;  /* 0x000000ffff077224 */ /* 0x000fe200078e0a07 */
[----:B------:R-:W-:Y:S01]  /*3c80*/  ISETP.GE.AND P1, PT, R66, RZ, PT ;  /* 0x000000ff4200720c */ /* 0x000fe20003f26270 */
[----:B------:R-:W-:Y:S01]  /*3c90*/  @!P5 IMAD.MOV R93, RZ, RZ, -R93 ;  /* 0x000000ffff5dd224 */ /* 0x000fe200078e0a5d */
[----:B------:R-:W-:Y:S01]  /*3ca0*/  @!P4 IADD3 R51, PT, PT, R51, -R0, RZ ;  /* 0x800000003333c210 */ /* 0x000fe20007ffe0ff */
[C---:B------:R-:W-:Y:S01]  /*3cb0*/  IMAD R7, R0.reuse, R7, R4 ;  /* 0x0000000700077224 */ /* 0x040fe200078e0204 */
[C---:B------:R-:W-:Y:S01]  /*3cc0*/  ISETP.GT.U32.AND P4, PT, R0.reuse, R11, PT ;  /* 0x0000000b0000720c */ /* 0x040fe20003f84070 */
[----:B------:R-:W-:Y:S01]  /*3cd0*/  @!P3 IMAD.IADD R49, R49, 0x1, -R0 ;  /* 0x000000013131b824 */ /* 0x000fe200078e0a00 */
[----:B------:R-:W-:Y:S01]  /*3ce0*/  ISETP.NE.AND P3, PT, R3, RZ, PT ;  /* 0x000000ff0300720c */ /* 0x000fe20003f65270 */
[----:B------:R-:W-:Y:S01]  /*3cf0*/  @!P2 IMAD.MOV R99, RZ, RZ, -R99 ;  /* 0x000000ffff63a224 */ /* 0x000fe200078e0a63 */
[C---:B------:R-:W-:Y:S01]  /*3d00*/  ISETP.GT.U32.AND P5, PT, R0.reuse, R7, PT ;  /* 0x000000070000720c */ /* 0x040fe20003fa4070 */
[----:B------:R-:W-:Y:S01]  /*3d10*/  @!P6 IMAD.MOV R95, RZ, RZ, -R95 ;  /* 0x000000ffff5fe224 */ /* 0x000fe200078e0a5f */
[----:B------:R-:W-:-:S02]  /*3d20*/  ISETP.GT.U32.AND P2, PT, R0, R49, PT ;  /* 0x000000310000720c */ /* 0x000fc40003f44070 */
[----:B------:R-:W-:Y:S02]  /*3d30*/  LOP3.LUT R4, RZ, R3, RZ, 0x33, !PT ;  /* 0x00000003ff047212 */ /* 0x000fe400078e33ff */
[----:B------:R-:W-:Y:S02]  /*3d40*/  @!P1 IADD3 R97, PT, PT, -R97, RZ, RZ ;  /* 0x000000ff61619210 */ /* 0x000fe40007ffe1ff */
[C---:B------:R-:W-:Y:S01]  /*3d50*/  SEL R10, R4.reuse, R15, !P3 ;  /* 0x0000000f040a7207 */ /* 0x040fe20005800000 */
[--C-:B------:R-:W-:Y:S01]  /*3d60*/  @!P4 IMAD.IADD R11, R11, 0x1, -R0.reuse ;  /* 0x000000010b0bc824 */ /* 0x100fe200078e0a00 */
[C---:B------:R-:W-:Y:S02]  /*3d70*/  SEL R15, R4.reuse, R19, !P3 ;  /* 0x00000013040f7207 */ /* 0x040fe40005800000 */
[----:B------:R-:W-:Y:S01]  /*3d80*/  SEL R19, R4, R20, !P3 ;  /* 0x0000001404137207 */ /* 0x000fe20005800000 */
[----:B------:R-:W-:Y:S01]  /*3d90*/  @!P5 IMAD.IADD R7, R7, 0x1, -R0 ;  /* 0x000000010707d824 */ /* 0x000fe200078e0a00 */
[----:B------:R-:W-:Y:S01]  /*3da0*/  ISETP.GT.U32.AND P1, PT, R0, R51, PT ;  /* 0x000000330000720c */ /* 0x000fe20003f24070 */
[----:B---3--:R-:W-:Y:S01]  /*3db0*/  IMAD R10, R10, UR5, RZ ;  /* 0x000000050a0a7c24 */ /* 0x008fe2000f8e02ff */
[----:B------:R-:W-:Y:S01]  /*3dc0*/  SEL R20, R4, R21, !P3 ;  /* 0x0000001504147207 */ /* 0x000fe20005800000 */
[----:B------:R-:W-:Y:S01]  /*3dd0*/  IMAD R15, R15, UR5, RZ ;  /* 0x000000050f0f7c24 */ /* 0x000fe2000f8e02ff */
[----:B------:R-:W-:Y:S01]  /*3de0*/  ISETP.GT.U32.AND P5, PT, R0, R7, PT ;  /* 0x000000070000720c */ /* 0x000fe20003fa4070 */
[----:B------:R-:W-:Y:S01]  /*3df0*/  IMAD R19, R19, UR5, RZ ;  /* 0x0000000513137c24 */ /* 0x000fe2000f8e02ff */
[----:B------:R-:W-:Y:S01]  /*3e00*/  SEL R21, R4, R22, !P3 ;  /* 0x0000001604157207 */ /* 0x000fe20005800000 */
[----:B------:R-:W-:Y:S01]  /*3e10*/  IMAD R20, R20, UR5, RZ ;  /* 0x0000000514147c24 */ /* 0x000fe2000f8e02ff */
[----:B------:R-:W-:-:S02]  /*3e20*/  ISETP.GE.AND P6, PT, R76, RZ, PT ;  /* 0x000000ff4c00720c */ /* 0x000fc40003fc6270 */
[C---:B------:R-:W-:Y:S01]  /*3e30*/  SEL R22, R4.reuse, R23, !P3 ;  /* 0x0000001704167207 */ /* 0x040fe20005800000 */
[----:B------:R-:W-:Y:S01]  /*3e40*/  IMAD R21, R21, UR6, RZ ;  /* 0x0000000615157c24 */ /* 0x000fe2000f8e02ff */
[C---:B------:R-:W-:Y:S01]  /*3e50*/  SEL R23, R4.reuse, R24, !P3 ;  /* 0x0000001804177207 */ /* 0x040fe20005800000 */
[--C-:B------:R-:W-:Y:S01]  /*3e60*/  @!P1 IMAD.IADD R51, R51, 0x1, -R0.reuse ;  /* 0x0000000133339824 */ /* 0x100fe200078e0a00 */
[----:B------:R-:W-:Y:S01]  /*3e70*/  SEL R64, R4, R40, !P3 ;  /* 0x0000002804407207 */ /* 0x000fe20005800000 */
[----:B------:R-:W-:Y:S01]  /*3e80*/  IMAD R22, R22, UR12, RZ ;  /* 0x0000000c16167c24 */ /* 0x000fe2000f8e02ff */
[C---:B--2---:R-:W-:Y:S01]  /*3e90*/  SEL R70, R4.reuse, R45, !P3 ;  /* 0x0000002d04467207 */ /* 0x044fe20005800000 */
[----:B------:R-:W-:Y:S01]  /*3ea0*/  @!P5 IMAD.IADD R7, R7, 0x1, -R0 ;  /* 0x000000010707d824 */ /* 0x000fe200078e0a00 */
[C---:B------:R-:W-:Y:S01]  /*3eb0*/  SEL R53, R4.reuse, R53, !P3 ;  /* 0x0000003504357207 */ /* 0x040fe20005800000 */
[----:B------:R-:W-:Y:S01]  /*3ec0*/  IMAD R23, R23, UR13, RZ ;  /* 0x0000000d17177c24 */ /* 0x000fe2000f8e02ff */
[----:B------:R-:W-:Y:S01]  /*3ed0*/  SEL R6, R4, R6, !P3 ;  /* 0x0000000604067207 */ /* 0x000fe20005800000 */
[----:B------:R-:W-:Y:S01]  /*3ee0*/  IMAD R64, R64, UR29, RZ ;  /* 0x0000001d40407c24 */ /* 0x000fe2000f8e02ff */
[----:B------:R-:W-:Y:S01]  /*3ef0*/  SEL R8, R4, R8, !P3 ;  /* 0x0000000804087207 */ /* 0x000fe20005800000 */
[----:B------:R-:W-:Y:S01]  /*3f00*/  IMAD R70, R70, UR34, RZ ;  /* 0x0000002246467c24 */ /* 0x000fe2000f8e02ff */
[C---:B------:R-:W-:Y:S01]  /*3f10*/  SEL R9, R4.reuse, R9, !P3 ;  /* 0x0000000904097207 */ /* 0x040fe20005800000 */
[----:B------:R-:W-:Y:S01]  /*3f20*/  UISETP.GT.AND UP0, UPT, UR7, 0x7f, UPT ;  /* 0x0000007f0700788c */ /* 0x000fe2000bf04270 */
[C---:B------:R-:W-:Y:S01]  /*3f30*/  SEL R12, R4.reuse, R12, !P3 ;  /* 0x0000000c040c7207 */ /* 0x040fe20005800000 */
[----:B------:R-:W2:Y:S01]  /*3f40*/  LDCU UR6, c[0x0][0x3a0] ;  /* 0x00007400ff0677ac */ /* 0x000ea20008000800 */
[----:B------:R-:W-:-:S02]  /*3f50*/  SEL R13, R4, R13, !P3 ;  /* 0x0000000d040d7207 */ /* 0x000fc40005800000 */
[C---:B------:R-:W-:Y:S02]  /*3f60*/  SEL R14, R4.reuse, R14, !P3 ;  /* 0x0000000e040e7207 */ /* 0x040fe40005800000 */
[C---:B------:R-:W-:Y:S02]  /*3f70*/  SEL R16, R4.reuse, R16, !P3 ;  /* 0x0000001004107207 */ /* 0x040fe40005800000 */
[C---:B------:R-:W-:Y:S02]  /*3f80*/  SEL R17, R4.reuse, R17, !P3 ;  /* 0x0000001104117207 */ /* 0x040fe40005800000 */
[C---:B------:R-:W-:Y:S02]  /*3f90*/  SEL R18, R4.reuse, R18, !P3 ;  /* 0x0000001204127207 */ /* 0x040fe40005800000 */
[C---:B------:R-:W-:Y:S02]  /*3fa0*/  SEL R25, R4.reuse, R25, !P3 ;  /* 0x0000001904197207 */ /* 0x040fe40005800000 */
[----:B------:R-:W-:-:S02]  /*3fb0*/  SEL R26, R4, R26, !P3 ;  /* 0x0000001a041a7207 */ /* 0x000fc40005800000 */
[C---:B------:R-:W-:Y:S01]  /*3fc0*/  SEL R24, R4.reuse, R27, !P3 ;  /* 0x0000001b04187207 */ /* 0x040fe20005800000 */
[----:B------:R-:W-:Y:S01]  /*3fd0*/  IMAD R25, R25, UR14, RZ ;  /* 0x0000000e19197c24 */ /* 0x000fe2000f8e02ff */
[----:B------:R-:W-:Y:S01]  /*3fe0*/  SEL R48, R4, R28, !P3 ;  /* 0x0000001c04307207 */ /* 0x000fe20005800000 */
        /* <DEDUP_REMOVED lines=9> */
[----:B------:R-:W-:-:S02]  /*4080*/  SEL R33, R4, R33, !P3 ;  /* 0x0000002104217207 */ /* 0x000fc40005800000 */
[C---:B------:R-:W-:Y:S02]  /*4090*/  SEL R34, R4.reuse, R34, !P3 ;  /* 0x0000002204227207 */ /* 0x040fe40005800000 */
[----:B------:R-:W-:Y:S01]  /*40a0*/  SEL R56, R4, R35, !P3 ;  /* 0x0000002304387207 */ /* 0x000fe20005800000 */
[----:B------:R-:W-:Y:S01]  /*40b0*/  IMAD R35, R54, UR20, RZ ;  /* 0x0000001436237c24 */ /* 0x000fe2000f8e02ff */
[C---:B------:R-:W-:Y:S02]  /*40c0*/  SEL R36, R4.reuse, R36, !P3 ;  /* 0x0000002404247207 */ /* 0x040fe40005800000 */
[C---:B------:R-:W-:Y:S02]  /*40d0*/  SEL R37, R4.reuse, R37, !P3 ;  /* 0x0000002504257207 */ /* 0x040fe40005800000 */
[----:B------:R-:W-:Y:S01]  /*40e0*/  SEL R39, R4, R39, !P3 ;  /* 0x0000002704277207 */ /* 0x000fe20005800000 */
[----:B------:R-:W-:Y:S01]  /*40f0*/  IMAD R54, R36, UR25, RZ ;  /* 0x0000001924367c24 */ /* 0x000fe2000f8e02ff */
[----:B------:R-:W-:-:S02]  /*4100*/  SEL R38, R4, R38, !P3 ;  /* 0x0000002604267207 */ /* 0x000fc40005800000 */
[C---:B------:R-:W-:Y:S02]  /*4110*/  SEL R41, R4.reuse, R41, !P3 ;  /* 0x0000002904297207 */ /* 0x040fe40005800000 */
[C---:B------:R-:W-:Y:S02]  /*4120*/  SEL R42, R4.reuse, R42, !P3 ;  /* 0x0000002a042a7207 */ /* 0x040fe40005800000 */
[----:B------:R-:W-:Y:S01]  /*4130*/  SEL R68, R4, R43, !P3 ;  /* 0x0000002b04447207 */ /* 0x000fe20005800000 */
[----:B------:R-:W-:Y:S01]  /*4140*/  IMAD R43, R32, UR21, RZ ;  /* 0x00000015202b7c24 */ /* 0x000fe2000f8e02ff */
[----:B------:R-:W-:Y:S01]  /*4150*/  SEL R40, R4, R47, !P3 ;  /* 0x0000002f04287207 */ /* 0x000fe20005800000 */
[----:B------:R-:W-:Y:S01]  /*4160*/  IMAD R47, R34, UR23, RZ ;  /* 0x00000017222f7c24 */ /* 0x000fe2000f8e02ff */
[----:B------:R-:W-:Y:S01]  /*4170*/  SEL R44, R4, R44, !P3 ;  /* 0x0000002c042c7207 */ /* 0x000fe20005800000 */
[----:B------:R-:W-:Y:S01]  /*4180*/  IMAD R68, R68, UR32, RZ ;  /* 0x0000002044447c24 */ /* 0x000fe2000f8e02ff */
[C---:B------:R-:W-:Y:S01]  /*4190*/  SEL R45, R4.reuse, R46, !P3 ;  /* 0x0000002e042d7207 */ /* 0x040fe20005800000 */
[----:B------:R-:W-:Y:S01]  /*41a0*/  IMAD R46, R33, UR22, RZ ;  /* 0x00000016212e7c24 */ /* 0x000fe2000f8e02ff */
[C---:B------:R-:W-:Y:S01]  /*41b0*/  SEL R78, R4.reuse, R55, !P3 ;  /* 0x00000037044e7207 */ /* 0x040fe20005800000 */
[----:B------:R-:W-:Y:S01]  /*41c0*/  IMAD R55, R37, UR26, RZ ;  /* 0x0000001a25377c24 */ /* 0x000fe2000f8e02ff */
[C---:B------:R-:W-:Y:S01]  /*41d0*/  SEL R58, R4.reuse, R57, !P3 ;  /* 0x00000039043a7207 */ /* 0x040fe20005800000 */
[----:B------:R-:W-:Y:S01]  /*41e0*/  IMAD R57, R39, UR27, RZ ;  /* 0x0000001b27397c24 */ /* 0x000fe2000f8e02ff */
[----:B------:R-:W-:Y:S01]  /*41f0*/  SEL R59, R4, R59, !P3 ;  /* 0x0000003b043b7207 */ /* 0x000fe20005800000 */
[----:B------:R-:W-:Y:S01]  /*4200*/  IMAD R78, R78, UR37, RZ ;  /* 0x000000254e4e7c24 */ /* 0x000fe2000f8e02ff */
[----:B------:R-:W-:-:S02]  /*4210*/  SEL R61, R4, R61, !P3 ;  /* 0x0000003d043d7207 */ /* 0x000fc40005800000 */
[----:B------:R-:W-:Y:S01]  /*4220*/  SEL R60, R4, R63, !P3 ;  /* 0x0000003f043c7207 */ /* 0x000fe20005800000 */
[----:B------:R-:W-:Y:S01]  /*4230*/  IMAD R63, R38, UR28, RZ ;  /* 0x0000001c263f7c24 */ /* 0x000fe2000f8e02ff */
        /* <DEDUP_REMOVED lines=20> */
[C---:B------:R-:W-:Y:S01]  /*4380*/  SEL R139, R4.reuse, R85, !P3 ;  /* 0x00000055048b7207 */ /* 0x040fe20005800000 */
[----:B------:R-:W-:Y:S01]  /*4390*/  IMAD R85, R59, UR39, RZ ;  /* 0x000000273b557c24 */ /* 0x000fe2000f8e02ff */
[C---:B------:R-:W-:Y:S01]  /*43a0*/  SEL R140, R4.reuse, R87, !P3 ;  /* 0x00000057048c7207 */ /* 0x040fe20005800000 */
        /* <DEDUP_REMOVED lines=15> */
[----:B------:R-:W-:Y:S01]  /*44a0*/  ISETP.GE.AND P4, PT, R74, RZ, PT ;  /* 0x000000ff4a00720c */ /* 0x000fe20003f86270 */
[----:B------:R-:W-:Y:S01]  /*44b0*/  IMAD R139, R139, UR52, RZ ;  /* 0x000000348b8b7c24 */ /* 0x000fe2000f8e02ff */
[----:B------:R-:W-:Y:S01]  /*44c0*/  @!P2 IADD3 R49, PT, PT, R49, -R0, RZ ;  /* 0x800000003131a210 */ /* 0x000fe20007ffe0ff */
[----:B------:R-:W-:Y:S01]  /*44d0*/  IMAD R140, R140, UR53, RZ ;  /* 0x000000358c8c7c24 */ /* 0x000fe2000f8e02ff */
[----:B------:R-:W-:Y:S01]  /*44e0*/  ISETP.GE.AND P3, PT, R80, RZ, PT ;  /* 0x000000ff5000720c */ /* 0x000fe20003f66270 */
[----:B------:R-:W-:Y:S01]  /*44f0*/  IMAD R141, R141, UR54, RZ ;  /* 0x000000368d8d7c24 */ /* 0x000fe2000f8e02ff */
[----:B------:R-:W-:Y:S01]  /*4500*/  ISETP.GE.AND P2, PT, R72, RZ, PT ;  /* 0x000000ff4800720c */ /* 0x000fe20003f46270 */
[----:B------:R-:W-:Y:S01]  /*4510*/  @!P6 IMAD.MOV R49, RZ, RZ, -R49 ;  /* 0x000000ffff31e224 */ /* 0x000fe200078e0a31 */
[----:B------:R-:W-:Y:S01]  /*4520*/  ISETP.NE.AND P1, PT, R2, RZ, PT ;  /* 0x000000ff0200720c */ /* 0x000fe20003f25270 */
[----:B------:R-:W-:Y:S01]  /*4530*/  IMAD R142, R142, UR55, RZ ;  /* 0x000000378e8e7c24 */ /* 0x000fe2000f8e02ff */
[----:B------:R-:W-:Y:S01]  /*4540*/  LOP3.LUT R2, RZ, R2, RZ, 0x33, !PT ;  /* 0x00000002ff027212 */ /* 0x000fe200078e33ff */
[----:B------:R-:W-:Y:S01]  /*4550*/  IMAD R143, R143, UR56, RZ ;  /* 0x000000388f8f7c24 */ /* 0x000fe2000f8e02ff */
[C---:B------:R-:W-:Y:S01]  /*4560*/  LEA R102, P5, R209.reuse, UR10, 0x2 ;  /* 0x0000000ad1667c11 */ /* 0x040fe2000f8a10ff */
[----:B------:R-:W-:Y:S01]  /*4570*/  @!P4 IMAD.MOV R51, RZ, RZ, -R51 ;  /* 0x000000ffff33c224 */ /* 0x000fe200078e0a33 */
[----:B------:R-:W-:Y:S01]  /*4580*/  SEL R49, R2, R49, !P1 ;  /* 0x0000003102317207 */ /* 0x000fe20004800000 */
[----:B------:R-:W-:Y:S01]  /*4590*/  IMAD R144, R144, UR57, RZ ;  /* 0x0000003990907c24 */ /* 0x000fe2000f8e02ff */
[----:B------:R-:W-:Y:S01]  /*45a0*/  LEA.HI.X.SX32 R103, R209, UR11, 0x2, P5 ;  /* 0x0000000bd1677c11 */ /* 0x000fe2000a8f16ff */
[----:B------:R-:W-:Y:S01]  /*45b0*/  IMAD R145, R145, UR58, RZ ;  /* 0x0000003a91917c24 */ /* 0x000fe2000f8e02ff */
[----:B------:R-:W-:Y:S01]  /*45c0*/  @!P3 IADD3 R11, PT, PT, -R11, RZ, RZ ;  /* 0x000000ff0b0bb210 */ /* 0x000fe20007ffe1ff */
[----:B------:R-:W-:Y:S01]  /*45d0*/  IMAD R146, R146, UR59, RZ ;  /* 0x0000003b92927c24 */ /* 0x000fe2000f8e02ff */
[----:B------:R-:W-:Y:S01]  /*45e0*/  @!P2 IADD3 R7, PT, PT, -R7, RZ, RZ ;  /* 0x000000ff0707a210 */ /* 0x000fe20007ffe1ff */
[----:B------:R-:W3:Y:S01]  /*45f0*/  LDCU.64 UR28, c[0x0][0x358] ;  /* 0x00006b00ff1c77ac */ /* 0x000ee20008000a00 */
[----:B------:R-:W-:Y:S01]  /*4600*/  SEL R0, R2, R11, !P1 ;  /* 0x0000000b02007207 */ /* 0x000fe20004800000 */
[----:B------:R-:W-:Y:S01]  /*4610*/  IMAD R11, R16, UR5, RZ ;  /* 0x00000005100b7c24 */ /* 0x000fe2000f8e02ff */
[----:B------:R-:W-:Y:S01]  /*4620*/  SEL R3, R2, R51, !P1 ;  /* 0x0000003302037207 */ /* 0x000fe20004800000 */
[----:B------:R-:W-:Y:S01]  /*4630*/  IMAD R209, R208, 0x27, RZ ;  /* 0x00000027d0d17824 */ /* 0x000fe200078e02ff */
[----:B------:R-:W-:Y:S01]  /*4640*/  SEL R5, R2, R7, !P1 ;  /* 0x0000000702057207 */ /* 0x000fe20004800000 */
[----:B------:R-:W-:-:S02]  /*4650*/  IMAD R2, R49, UR4, RZ ;  /* 0x0000000431027c24 */ /* 0x000fc4000f8e02ff */
[----:B------:R-:W-:Y:S02]  /*4660*/  IMAD R3, R3, UR4, RZ ;  /* 0x0000000403037c24 */ /* 0x000fe4000f8e02ff */
[----:B------:R-:W-:Y:S01]  /*4670*/  IMAD R0, R0, UR4, RZ ;  /* 0x0000000400007c24 */ /* 0x000fe2000f8e02ff */
[----:B------:R-:W-:Y:S01]  /*4680*/  LEA R226, P2, R2, UR8, 0x2 ;  /* 0x0000000802e27c11 */ /* 0x000fe2000f8410ff */
[----:B------:R-:W-:Y:S01]  /*4690*/  IMAD R5, R5, UR4, RZ ;  /* 0x0000000405057c24 */ /* 0x000fe2000f8e02ff */
[----:B------:R-:W-:Y:S01]  /*46a0*/  LEA R236, P3, R3, UR8, 0x2 ;  /* 0x0000000803ec7c11 */ /* 0x000fe2000f8610ff */
[----:B------:R-:W-:Y:S01]  /*46b0*/  IMAD R7, R12, UR5, RZ ;  /* 0x000000050c077c24 */ /* 0x000fe2000f8e02ff */
[----:B------:R-:W-:Y:S01]  /*46c0*/  LEA.HI.X.SX32 R227, R2, UR9, 0x2, P2 ;  /* 0x0000000902e37c11 */ /* 0x000fe200090f16ff */
[----:B------:R-:W-:Y:S01]  /*46d0*/  IMAD R2, R53, UR5, RZ ;  /* 0x0000000535027c24 */ /* 0x000fe2000f8e02ff */
[----:B------:R-:W-:Y:S01]  /*46e0*/  LEA R216, P1, R0, UR8, 0x2 ;  /* 0x0000000800d87c11 */ /* 0x000fe2000f8210ff */
[----:B------:R-:W-:Y:S01]  /*46f0*/  IMAD R49, R56, UR24, RZ ;  /* 0x0000001838317c24 */ /* 0x000fe2000f8e02ff */
[----:B-1----:R-:W-:Y:S01]  /*4700*/  LEA R80, P4, R5, UR8, 0x2 ;  /* 0x0000000805507c11 */ /* 0x002fe2000f8810ff */
[----:B------:R-:W1:Y:S01]  /*4710*/  LDCU UR8, c[0x0][0x3b0] ;  /* 0x00007600ff0877ac */ /* 0x000e620008000800 */
[----:B------:R-:W-:Y:S01]  /*4720*/  LEA.HI.X.SX32 R237, R3, UR9, 0x2, P3 ;  /* 0x0000000903ed7c11 */ /* 0x000fe200098f16ff */
[----:B------:R-:W-:Y:S01]  /*4730*/  IMAD R3, R6, UR5, RZ ;  /* 0x0000000506037c24 */ /* 0x000fe2000f8e02ff */
[----:B------:R-:W-:Y:S01]  /*4740*/  LEA.HI.X.SX32 R217, R0, UR9, 0x2, P1 ;  /* 0x0000000900d97c11 */ /* 0x000fe200088f16ff */
[----:B------:R-:W-:Y:S01]  /*4750*/  IMAD R6, R9, UR5, RZ ;  /* 0x0000000509067c24 */ /* 0x000fe2000f8e02ff */
[-C--:B------:R-:W-:Y:S01]  /*4760*/  LEA R126, P1, R2, R102.reuse, 0x2 ;  /* 0x00000066027e7211 */ /* 0x080fe200078210ff */
[----:B------:R-:W-:Y:S01]  /*4770*/  IMAD R9, R14, UR5, RZ ;  /* 0x000000050e097c24 */ /* 0x000fe2000f8e02ff */
[----:B------:R-:W-:Y:S01]  /*4780*/  LEA.HI.X.SX32 R81, R5, UR9, 0x2, P4 ;  /* 0x0000000905517c11 */ /* 0x000fe2000a0f16ff */
[----:B------:R-:W-:Y:S01]  /*4790*/  IMAD R5, R8, UR5, RZ ;  /* 0x0000000508057c24 */ /* 0x000fe2000f8e02ff */
[-C--:B------:R-:W-:Y:S01]  /*47a0*/  LEA.HI.X.SX32 R127, R2, R103.reuse, 0x2, P1 ;  /* 0x00000067027f7211 */ /* 0x080fe200008f16ff */
[----:B------:R-:W-:Y:S01]  /*47b0*/  IMAD R8, R13, UR5, RZ ;  /* 0x000000050d087c24 */ /* 0x000fe2000f8e02ff */
[-C--:B------:R-:W-:Y:S01]  /*47c0*/  LEA R32, P2, R3, R102.reuse, 0x2 ;  /* 0x0000006603207211 */ /* 0x080fe200078410ff */
[----:B------:R-:W-:Y:S01]  /*47d0*/  IMAD R13, R17, UR5, RZ ;  /* 0x00000005110d7c24 */ /* 0x000fe2000f8e02ff */
[-C--:B----4-:R-:W-:Y:S01]  /*47e0*/  LEA R76, P1, R6, R102.reuse, 0x2 ;  /* 0x00000066064c7211 */ /* 0x090fe200078210ff */
[----:B------:R-:W-:Y:S01]  /*47f0*/  IMAD R14, R18, UR5, RZ ;  /* 0x00000005120e7c24 */ /* 0x000fe2000f8e02ff */
[-C--:B------:R-:W-:Y:S01]  /*4800*/  LEA R44, P5, R7, R102.reuse, 0x2 ;  /* 0x00000066072c7211 */ /* 0x080fe200078a10ff */
[----:B------:R4:W-:Y:S01]  /*4810*/  STL.64 [R1+0xe60], R126 ;  /* 0x000e607e01007387 */ /* 0x0009e20000100a00 */
[-C--:B------:R-:W-:Y:S01]  /*4820*/  LEA.HI.X.SX32 R33, R3, R103.reuse, 0x2, P2 ;  /* 0x0000006703217211 */ /* 0x080fe200010f16ff */
[----:B------:R-:W2:Y:S01]  /*4830*/  S2UR UR4, SR_CgaCtaId ;  /* 0x00000000000479c3 */ /* 0x000ea20000008800 */
[-C--:B------:R-:W-:Y:S01]  /*4840*/  LEA R116, P4, R8, R102.reuse, 0x2 ;  /* 0x0000006608747211 */ /* 0x080fe200078810ff */
[----:B-1----:R-:W-:Y:S01]  /*4850*/  IMAD R147, R4, UR8, RZ ;  /* 0x0000000804937c24 */ /* 0x002fe2000f8e02ff */
[-C--:B------:R-:W-:Y:S01]  /*4860*/  LEA R96, P3, R9, R102.reuse, 0x2 ;  /* 0x0000006609607211 */ /* 0x080fe200078610ff */
[----:B------:R1:W-:Y:S01]  /*4870*/  STL.64 [R1+0xe68], R32 ;  /* 0x000e682001007387 */ /* 0x0003e20000100a00 */
[-C--:B------:R-:W-:Y:S01]  /*4880*/  LEA R122, P2, R10, R102.reuse, 0x2 ;  /* 0x000000660a7a7211 */ /* 0x080fe200078410ff */
[----:B------:R-:W-:Y:S01]  /*4890*/  UMOV UR5, 0x400 ;  /* 0x0000040000057882 */ /* 0x000fe20000000000 */
[-C--:B------:R-:W-:Y:S01]  /*48a0*/  LEA.HI.X.SX32 R77, R6, R103.reuse, 0x2, P1 ;  /* 0x00000067064d7211 */ /* 0x080fe200008f16ff */
[----:B------:R-:W3:Y:S01]  /*48b0*/  LDC R0, c[0x0][0x3a0] ;  /* 0x0000e800ff007b82 */ /* 0x000ee20000000800 */
[-C--:B------:R-:W-:Y:S01]  /*48c0*/  LEA R108, P1, R11, R102.reuse, 0x2 ;  /* 0x000000660b6c7211 */ /* 0x080fe200078210ff */
[----:B----4-:R-:W-:Y:S01]  /*48d0*/  IMAD.WIDE R126, R164, 0x4, R236 ;  /* 0x00000004a47e7825 */ /* 0x010fe200078e02ec */
[-C--:B------:R-:W-:Y:S01]  /*48e0*/  LEA.HI.X.SX32 R45, R7, R103.reuse, 0x2, P5 ;  /* 0x00000067072d7211 */ /* 0x080fe200028f16ff */
[----:B------:R-:W4:Y:S01]  /*48f0*/  LDCU.64 UR8, c[0x0][0x3a8] ;  /* 0x00007500ff0877ac */ /* 0x000f220008000a00 */
[----:B------:R-:W-:Y:S01]  /*4900*/  LEA R52, P5, R13, R102, 0x2 ;  /* 0x000000660d347211 */ /* 0x000fe200078a10ff */
[----:B------:R-:W-:Y:S01]  /*4910*/  IMAD.WIDE R168, R172, 0x4, R226 ;  /* 0x00000004aca87825 */ /* 0x000fe200078e02e2 */
[----:B------:R-:W-:-:S02]  /*4920*/  LEA.HI.X.SX32 R117, R8, R103, 0x2, P4 ;  /* 0x0000006708757211 */ /* 0x000fc400020f16ff */
[-C--:B------:R-:W-:Y:S01]  /*4930*/  LEA.HI.X.SX32 R97, R9, R103.reuse, 0x2, P3 ;  /* 0x0000006709617211 */ /* 0x080fe200018f16ff */
[----:B-1----:R-:W-:Y:S01]  /*4940*/  IMAD.WIDE R32, R164, 0x4, R226 ;  /* 0x00000004a4207825 */ /* 0x002fe200078e02e2 */
[-C--:B------:R-:W-:Y:S02]  /*4950*/  LEA.HI.X.SX32 R123, R10, R103.reuse, 0x2, P2 ;  /* 0x000000670a7b7211 */ /* 0x080fe400010f16ff */
[-C--:B------:R-:W-:Y:S01]  /*4960*/  LEA R16, P4, R14, R102.reuse, 0x2 ;  /* 0x000000660e107211 */ /* 0x080fe200078810ff */
[--C-:B------:R-:W-:Y:S01]  /*4970*/  IMAD.WIDE R170, R172, 0x4, R236.reuse ;  /* 0x00000004acaa7825 */ /* 0x100fe200078e02ec */
[-C--:B------:R-:W-:Y:S01]  /*4980*/  LEA R12, P3, R15, R102.reuse, 0x2 ;  /* 0x000000660f0c7211 */ /* 0x080fe200078610ff */
[----:B--2---:R-:W-:Y:S01]  /*4990*/  ULEA UR5, UR4, UR5, 0x18 ;  /* 0x0000000504057291 */ /* 0x004fe2000f8ec0ff */
[----:B------:R-:W-:Y:S01]  /*49a0*/  LEA R130, P2, R19, R102, 0x2 ;  /* 0x0000006613827211 */ /* 0x000fe200078410ff */
[----:B------:R-:W-:Y:S01]  /*49b0*/  IMAD.WIDE R190, R192, 0x4, R236 ;  /* 0x00000004c0be7825 */ /* 0x000fe200078e02ec */
[----:B------:R-:W-:-:S02]  /*49c0*/  LEA.HI.X.SX32 R109, R11, R103, 0x2, P1 ;  /* 0x000000670b6d7211 */ /* 0x000fc400008f16ff */
[-C--:B------:R-:W-:Y:S01]  /*49d0*/  LEA R114, P1, R20, R102.reuse, 0x2 ;  /* 0x0000006614727211 */ /* 0x080fe200078210ff */
[----:B------:R-:W-:Y:S01]  /*49e0*/  VIADD R248, R252, UR5 ;  /* 0x00000005fcf87c36 */ /* 0x000fe20008000000 */
[-C--:B------:R-:W-:Y:S01]  /*49f0*/  LEA.HI.X.SX32 R53, R13, R103.reuse, 0x2, P5 ;  /* 0x000000670d357211 */ /* 0x080fe200028f16ff */
[----:B------:R-:W-:Y:S01]  /*4a00*/  VIADD R249, R249, UR5 ;  /* 0x00000005f9f97c36 */ /* 0x000fe20008000000 */
[----:B------:R-:W-:Y:S01]  /*4a10*/  LEA R50, P5, R21, R102, 0x2 ;  /* 0x0000006615327211 */ /* 0x000fe200078a10ff */
[----:B------:R-:W-:Y:S01]  /*4a20*/  IMAD.WIDE R196, R200, 0x4, R226 ;  /* 0x00000004c8c47825 */ /* 0x000fe200078e02e2 */
[-C--:B------:R-:W-:Y:S01]  /*4a30*/  LEA.HI.X.SX32 R17, R14, R103.reuse, 0x2, P4 ;  /* 0x000000670e117211 */ /* 0x080fe200020f16ff */
[----:B----4-:R-:W-:Y:S01]  /*4a40*/  USHF.L.U32 UR8, UR8, 0x6, URZ ;  /* 0x0000000608087899 */ /* 0x010fe200080006ff */
[-C--:B------:R-:W-:Y:S01]  /*4a50*/  LEA.HI.X.SX32 R13, R15, R103.reuse, 0x2, P3 ;  /* 0x000000670f0d7211 */ /* 0x080fe200018f16ff */
[----:B------:R-:W-:Y:S01]  /*4a60*/  IMAD.WIDE R198, R200, 0x4, R236 ;  /* 0x00000004c8c67825 */ /* 0x000fe200078e02ec */
[----:B------:R-:W-:-:S02]  /*4a70*/  LEA.HI.X.SX32 R131, R19, R103, 0x2, P2 ;  /* 0x0000006713837211 */ /* 0x000fc400010f16ff */
[-C--:B------:R-:W-:Y:S01]  /*4a80*/  LEA R18, P4, R22, R102.reuse, 0x2 ;  /* 0x0000006616127211 */ /* 0x080fe200078810ff */
[----:B------:R-:W-:Y:S01]  /*4a90*/  VIADD R250, R250, UR5 ;  /* 0x00000005fafa7c36 */ /* 0x000fe20008000000 */
[-C--:B------:R-:W-:Y:S01]  /*4aa0*/  LEA R58, P3, R23, R102.reuse, 0x2 ;  /* 0x00000066173a7211 */ /* 0x080fe200078610ff */
[----:B------:R-:W-:Y:S01]  /*4ab0*/  IMAD.WIDE R214, R244, 0x4, R216 ;  /* 0x00000004f4d67825 */ /* 0x000fe200078e02d8 */
[-C--:B------:R-:W-:Y:S02]  /*4ac0*/  LEA R38, P2, R25, R102.reuse, 0x2 ;  /* 0x0000006619267211 */ /* 0x080fe400078410ff */
[-C--:B------:R-:W-:Y:S02]  /*4ad0*/  LEA.HI.X.SX32 R115, R20, R103.reuse, 0x2, P1 ;  /* 0x0000006714737211 */ /* 0x080fe400008f16ff */
[----:B------:R-:W-:Y:S02]  /*4ae0*/  LEA R24, P1, R27, R102, 0x2 ;  /* 0x000000661b187211 */ /* 0x000fe400078210ff */
[----:B------:R-:W-:-:S02]  /*4af0*/  LEA.HI.X.SX32 R51, R21, R103, 0x2, P5 ;  /* 0x0000006715337211 */ /* 0x000fc400028f16ff */
[-C--:B------:R-:W-:Y:S02]  /*4b00*/  LEA R26, P5, R28, R102.reuse, 0x2 ;  /* 0x000000661c1a7211 */ /* 0x080fe400078a10ff */
[-C--:B------:R-:W-:Y:S02]  /*4b10*/  LEA.HI.X.SX32 R19, R22, R103.reuse, 0x2, P4 ;  /* 0x0000006716137211 */ /* 0x080fe400020f16ff */
[-C--:B------:R-:W-:Y:S02]  /*4b20*/  LEA.HI.X.SX32 R59, R23, R103.reuse, 0x2, P3 ;  /* 0x00000067173b7211 */ /* 0x080fe400018f16ff */
[----:B------:R-:W-:Y:S02]  /*4b30*/  LEA.HI.X.SX32 R39, R25, R103, 0x2, P2 ;  /* 0x0000006719277211 */ /* 0x000fe400010f16ff */
[-C--:B------:R-:W-:Y:S02]  /*4b40*/  LEA R8, P4, R29, R102.reuse, 0x2 ;  /* 0x000000661d087211 */ /* 0x080fe400078810ff */
[----:B------:R-:W-:-:S02]  /*4b50*/  LEA R40, P3, R30, R102, 0x2 ;  /* 0x000000661e287211 */ /* 0x000fc400078610ff */
[-C--:B------:R-:W-:Y:S02]  /*4b60*/  LEA R36, P2, R31, R102.reuse, 0x2 ;  /* 0x000000661f247211 */ /* 0x080fe400078410ff */
[-C--:B------:R-:W-:Y:S02]  /*4b70*/  LEA.HI.X.SX32 R25, R27, R103.reuse, 0x2, P1 ;  /* 0x000000671b197211 */ /* 0x080fe400008f16ff */
[-C--:B------:R-:W-:Y:S02]  /*4b80*/  LEA R34, P1, R35, R102.reuse, 0x2 ;  /* 0x0000006623227211 */ /* 0x080fe400078210ff */
[----:B------:R-:W-:Y:S02]  /*4b90*/  LEA.HI.X.SX32 R27, R28, R103, 0x2, P5 ;  /* 0x000000671c1b7211 */ /* 0x000fe400028f16ff */
[-C--:B------:R-:W-:Y:S02]  /*4ba0*/  LEA R112, P6, R5, R102.reuse, 0x2 ;  /* 0x0000006605707211 */ /* 0x080fe400078c10ff */
[----:B------:R-:W-:-:S02]  /*4bb0*/  LEA R74, P5, R43, R102, 0x2 ;  /* 0x000000662b4a7211 */ /* 0x000fc400078a10ff */
[-C--:B------:R-:W-:Y:S02]  /*4bc0*/  LEA.HI.X.SX32 R9, R29, R103.reuse, 0x2, P4 ;  /* 0x000000671d097211 */ /* 0x080fe400020f16ff */
[-C--:B------:R-:W-:Y:S02]  /*4bd0*/  LEA.HI.X.SX32 R41, R30, R103.reuse, 0x2, P3 ;  /* 0x000000671e297211 */ /* 0x080fe400018f16ff */
[----:B------:R-:W-:Y:S02]  /*4be0*/  LEA.HI.X.SX32 R37, R31, R103, 0x2, P2 ;  /* 0x000000671f257211 */ /* 0x000fe400010f16ff */
[-C--:B------:R-:W-:Y:S02]  /*4bf0*/  LEA R110, P4, R46, R102.reuse, 0x2 ;  /* 0x000000662e6e7211 */ /* 0x080fe400078810ff */
[-C--:B------:R-:W-:Y:S02]  /*4c00*/  LEA R100, P3, R47, R102.reuse, 0x2 ;  /* 0x000000662f647211 */ /* 0x080fe400078610ff */
[----:B------:R-:W-:-:S02]  /*4c10*/  LEA R42, P2, R49, R102, 0x2 ;  /* 0x00000066312a7211 */ /* 0x000fc400078410ff */
[-C--:B------:R-:W-:Y:S02]  /*4c20*/  LEA.HI.X.SX32 R35, R35, R103.reuse, 0x2, P1 ;  /* 0x0000006723237211 */ /* 0x080fe400008f16ff */
[-C--:B------:R-:W-:Y:S02]  /*4c30*/  LEA R94, P1, R54, R102.reuse, 0x2 ;  /* 0x00000066365e7211 */ /* 0x080fe400078210ff */
[-C--:B------:R-:W-:Y:S02]  /*4c40*/  LEA.HI.X.SX32 R113, R5, R103.reuse, 0x2, P6 ;  /* 0x0000006705717211 */ /* 0x080fe400030f16ff */
[-C--:B------:R-:W-:Y:S02]  /*4c50*/  LEA.HI.X.SX32 R75, R43, R103.reuse, 0x2, P5 ;  /* 0x000000672b4b7211 */ /* 0x080fe400028f16ff */
[----:B------:R-:W-:Y:S01]  /*4c60*/  LEA R60, P5, R55, R102, 0x2 ;  /* 0x00000066373c7211 */ /* 0x000fe200078a10ff */
[----:B------:R-:W-:Y:S01]  /*4c70*/  STL.64 [R1+0xe70], R112 ;  /* 0x000e707001007387 */ /* 0x000fe20000100a00 */
[----:B------:R-:W-:-:S02]  /*4c80*/  LEA.HI.X.SX32 R111, R46, R103, 0x2, P4 ;  /* 0x000000672e6f7211 */ /* 0x000fc400020f16ff */
[-C--:B------:R-:W-:Y:S01]  /*4c90*/  LEA.HI.X.SX32 R101, R47, R103.reuse, 0x2, P3 ;  /* 0x000000672f657211 */ /* 0x080fe200018f16ff */
[----:B------:R-:W-:Y:S01]  /*4ca0*/  STL.64 [R1+0xe78], R76 ;  /* 0x000e784c01007387 */ /* 0x000fe20000100a00 */
[-C--:B------:R-:W-:Y:S02]  /*4cb0*/  LEA.HI.X.SX32 R43, R49, R103.reuse, 0x2, P2 ;  /* 0x00000067312b7211 */ /* 0x080fe400010f16ff */
[-C--:B------:R-:W-:Y:S01]  /*4cc0*/  LEA R120, P4, R57, R102.reuse, 0x2 ;  /* 0x0000006639787211 */ /* 0x080fe200078810ff */
[----:B------:R-:W-:Y:S01]  /*4cd0*/  STL.64 [R1+0xe80], R44 ;  /* 0x000e802c01007387 */ /* 0x000fe20000100a00 */
[-C--:B------:R-:W-:Y:S02]  /*4ce0*/  LEA R48, P3, R63, R102.reuse, 0x2 ;  /* 0x000000663f307211 */ /* 0x080fe400078610ff */
[----:B------:R-:W-:Y:S01]  /*4cf0*/  LEA R90, P2, R64, R102, 0x2 ;  /* 0x00000066405a7211 */ /* 0x000fe200078410ff */
[----:B------:R1:W-:Y:S01]  /*4d00*/  STL.64 [R1+0xe88], R116 ;  /* 0x000e887401007387 */ /* 0x0003e20000100a00 */
[----:B------:R-:W-:-:S02]  /*4d10*/  LEA.HI.X.SX32 R95, R54, R103, 0x2, P1 ;  /* 0x00000067365f7211 */ /* 0x000fc400008f16ff */
[-C--:B------:R-:W-:Y:S01]  /*4d20*/  LEA R62, P1, R65, R102.reuse, 0x2 ;  /* 0x00000066413e7211 */ /* 0x080fe200078210ff */
[----:B------:R2:W-:Y:S01]  /*4d30*/  STL.64 [R1+0xe90], R96 ;  /* 0x000e906001007387 */ /* 0x0005e20000100a00 */
[-C--:B------:R-:W-:Y:S02]  /*4d40*/  LEA.HI.X.SX32 R61, R55, R103.reuse, 0x2, P5 ;  /* 0x00000067373d7211 */ /* 0x080fe400028f16ff */
[-C--:B------:R-:W-:Y:S01]  /*4d50*/  LEA R56, P5, R67, R102.reuse, 0x2 ;  /* 0x0000006643387211 */ /* 0x080fe200078a10ff */
[----:B------:R4:W-:Y:S01]  /*4d60*/  STL.64 [R1+0xe98], R122 ;  /* 0x000e987a01007387 */ /* 0x0009e20000100a00 */
[-C--:B------:R-:W-:Y:S02]  /*4d70*/  LEA.HI.X.SX32 R121, R57, R103.reuse, 0x2, P4 ;  /* 0x0000006739797211 */ /* 0x080fe400020f16ff */
[-C--:B------:R-:W-:Y:S01]  /*4d80*/  LEA.HI.X.SX32 R49, R63, R103.reuse, 0x2, P3 ;  /* 0x000000673f317211 */ /* 0x080fe200018f16ff */
[----:B------:R3:W-:Y:S01]  /*4d90*/  STL.64 [R1+0xea0], R108 ;  /* 0x000ea06c01007387 */ /* 0x0007e20000100a00 */
[-C--:B------:R-:W-:Y:S01]  /*4da0*/  LEA.HI.X.SX32 R91, R64, R103.reuse, 0x2, P2 ;  /* 0x00000067405b7211 */ /* 0x080fe200010f16ff */
[----:B-1----:R-:W-:Y:S01]  /*4db0*/  IMAD.WIDE R116, R186, 0x4, R80 ;  /* 0x00000004ba747825 */ /* 0x002fe200078e0250 */
[-C--:B------:R-:W-:Y:S01]  /*4dc0*/  LEA R22, P4, R68, R102.reuse, 0x2 ;  /* 0x0000006644167211 */ /* 0x080fe200078810ff */
[----:B------:R1:W-:Y:S01]  /*4dd0*/  STL.64 [R1+0xea8], R52 ;  /* 0x000ea83401007387 */ /* 0x0003e20000100a00 */
[-C--:B------:R-:W-:Y:S01]  /*4de0*/  LEA R10, P3, R69, R102.reuse, 0x2 ;  /* 0x00000066450a7211 */ /* 0x080fe200078610ff */
[----:B--2---:R-:W-:Y:S01]  /*4df0*/  IMAD.WIDE R96, R186, 0x4, R236 ;  /* 0x00000004ba607825 */ /* 0x004fe200078e02ec */
[-C--:B------:R-:W-:Y:S01]  /*4e00*/  LEA R66, P2, R70, R102.reuse, 0x2 ;  /* 0x0000006646427211 */ /* 0x080fe200078410ff */
[----:B------:R2:W-:Y:S01]  /*4e10*/  STL.64 [R1+0xeb0], R16 ;  /* 0x000eb01001007387 */ /* 0x0005e20000100a00 */
[-C--:B------:R-:W-:Y:S01]  /*4e20*/  LEA.HI.X.SX32 R63, R65, R103.reuse, 0x2, P1 ;  /* 0x00000067413f7211 */ /* 0x080fe200008f16ff */
[----:B----4-:R-:W-:Y:S01]  /*4e30*/  IMAD.WIDE R122, R186, 0x4, R226 ;  /* 0x00000004ba7a7825 */ /* 0x010fe200078e02e2 */
[-C--:B------:R-:W-:Y:S01]  /*4e40*/  LEA R82, P1, R71, R102.reuse, 0x2 ;  /* 0x0000006647527211 */ /* 0x080fe200078210ff */
[----:B------:R-:W-:Y:S01]  /*4e50*/  STL.64 [R1+0xeb8], R12 ;  /* 0x000eb80c01007387 */ /* 0x000fe20000100a00 */
[-C--:B------:R-:W-:Y:S01]  /*4e60*/  LEA.HI.X.SX32 R57, R67, R103.reuse, 0x2, P5 ;  /* 0x0000006743397211 */ /* 0x080fe200028f16ff */
[----:B---3--:R-:W-:Y:S01]  /*4e70*/  IMAD.WIDE R108, R162, 0x4, R80 ;  /* 0x00000004a26c7825 */ /* 0x008fe200078e0250 */
[-C--:B------:R-:W-:Y:S01]  /*4e80*/  LEA R64, P5, R73, R102.reuse, 0x2 ;  /* 0x0000006649407211 */ /* 0x080fe200078a10ff */
[----:B------:R-:W-:Y:S01]  /*4e90*/  STL.64 [R1+0xec0], R130 ;  /* 0x000ec08201007387 */ /* 0x000fe20000100a00 */
[-C--:B------:R-:W-:Y:S01]  /*4ea0*/  LEA.HI.X.SX32 R23, R68, R103.reuse, 0x2, P4 ;  /* 0x0000006744177211 */ /* 0x080fe200020f16ff */
[----:B-1----:R-:W-:Y:S01]  /*4eb0*/  IMAD.WIDE R52, R162, 0x4, R236 ;  /* 0x00000004a2347825 */ /* 0x002fe200078e02ec */
[-C--:B------:R-:W-:Y:S01]  /*4ec0*/  LEA.HI.X.SX32 R11, R69, R103.reuse, 0x2, P3 ;  /* 0x00000067450b7211 */ /* 0x080fe200018f16ff */
[----:B------:R-:W-:Y:S01]  /*4ed0*/  STL.64 [R1+0xec8], R114 ;  /* 0x000ec87201007387 */ /* 0x000fe20000100a00 */
[----:B------:R-:W-:Y:S01]  /*4ee0*/  LEA.HI.X.SX32 R67, R70, R103, 0x2, P2 ;  /* 0x0000006746437211 */ /* 0x000fe200010f16ff */
[----:B--2---:R-:W-:Y:S01]  /*4ef0*/  IMAD.WIDE R16, R162, 0x4, R226 ;  /* 0x00000004a2107825 */ /* 0x004fe200078e02e2 */
[-C--:B------:R-:W-:Y:S01]  /*4f00*/  LEA R46, P4, R78, R102.reuse, 0x2 ;  /* 0x000000664e2e7211 */ /* 0x080fe200078810ff */
[----:B------:R1:W-:Y:S01]  /*4f10*/  STL.64 [R1+0xed0], R50 ;  /* 0x000ed03201007387 */ /* 0x0003e20000100a00 */
[----:B------:R-:W-:-:S02]  /*4f20*/  LEA R72, P3, R79, R102, 0x2 ;  /* 0x000000664f487211 */ /* 0x000fc400078610ff */
[-C--:B------:R-:W-:Y:S01]  /*4f30*/  LEA R68, P2, R85, R102.reuse, 0x2 ;  /* 0x0000006655447211 */ /* 0x080fe200078410ff */
[----:B------:R2:W-:Y:S01]  /*4f40*/  STL.64 [R1+0xed8], R18 ;  /* 0x000ed81201007387 */ /* 0x0005e20000100a00 */
[-C--:B------:R-:W-:Y:S02]  /*4f50*/  LEA.HI.X.SX32 R83, R71, R103.reuse, 0x2, P1 ;  /* 0x0000006747537211 */ /* 0x080fe400008f16ff */
[-C--:B------:R-:W-:Y:S01]  /*4f60*/  LEA R86, P1, R87, R102.reuse, 0x2 ;  /* 0x0000006657567211 */ /* 0x080fe200078210ff */
[----:B------:R3:W-:Y:S01]  /*4f70*/  STL.64 [R1+0xee0], R58 ;  /* 0x000ee03a01007387 */ /* 0x0007e20000100a00 */
[-C--:B------:R-:W-:Y:S02]  /*4f80*/  LEA.HI.X.SX32 R65, R73, R103.reuse, 0x2, P5 ;  /* 0x0000006749417211 */ /* 0x080fe400028f16ff */
[-C--:B------:R-:W-:Y:S01]  /*4f90*/  LEA R28, P5, R89, R102.reuse, 0x2 ;  /* 0x00000066591c7211 */ /* 0x080fe200078a10ff */
[----:B------:R4:W-:Y:S01]  /*4fa0*/  STL.64 [R1+0xee8], R38 ;  /* 0x000ee82601007387 */ /* 0x0009e20000100a00 */
[-C--:B------:R-:W-:Y:S01]  /*4fb0*/  LEA.HI.X.SX32 R47, R78, R103.reuse, 0x2, P4 ;  /* 0x000000674e2f7211 */ /* 0x080fe200020f16ff */
[C---:B-1----:R-:W-:Y:S01]  /*4fc0*/  IMAD.WIDE R50, R184.reuse, 0x4, R80 ;  /* 0x00000004b8327825 */ /* 0x042fe200078e0250 */
[-C--:B------:R-:W-:Y:S01]  /*4fd0*/  LEA.HI.X.SX32 R73, R79, R103.reuse, 0x2, P3 ;  /* 0x000000674f497211 */ /* 0x080fe200018f16ff */
[----:B------:R1:W-:Y:S01]  /*4fe0*/  STL.64 [R1+0xef0], R24 ;  /* 0x000ef01801007387 */ /* 0x0003e20000100a00 */
[-C--:B------:R-:W-:Y:S01]  /*4ff0*/  LEA.HI.X.SX32 R69, R85, R103.reuse, 0x2, P2 ;  /* 0x0000006755457211 */ /* 0x080fe200010f16ff */
[----:B--2---:R-:W-:Y:S01]  /*5000*/  IMAD.WIDE R18, R184, 0x4, R236 ;  /* 0x00000004b8127825 */ /* 0x004fe200078e02ec */
[-C--:B------:R-:W-:Y:S01]  /*5010*/  LEA R78, P4, R92, R102.reuse, 0x2 ;  /* 0x000000665c4e7211 */ /* 0x080fe200078810ff */
[----:B------:R2:W-:Y:S01]  /*5020*/  STL.64 [R1+0xef8], R26 ;  /* 0x000ef81a01007387 */ /* 0x0005e20000100a00 */
[-C--:B------:R-:W-:Y:S01]  /*5030*/  LEA R84, P3, R93, R102.reuse, 0x2 ;  /* 0x000000665d547211 */ /* 0x080fe200078610ff */
[----:B---3--:R-:W-:Y:S01]  /*5040*/  IMAD.WIDE R58, R184, 0x4, R226 ;  /* 0x00000004b83a7825 */ /* 0x008fe200078e02e2 */
[-C--:B------:R-:W-:Y:S01]  /*5050*/  LEA R88, P2, R98, R102.reuse, 0x2 ;  /* 0x0000006662587211 */ /* 0x080fe200078410ff */
[----:B------:R-:W-:Y:S01]  /*5060*/  STL.64 [R1+0xf00], R8 ;  /* 0x000f000801007387 */ /* 0x000fe20000100a00 */
[-C--:B------:R-:W-:Y:S01]  /*5070*/  LEA.HI.X.SX32 R87, R87, R103.reuse, 0x2, P1 ;  /* 0x0000006757577211 */ /* 0x080fe200008f16ff */
[C---:B----4-:R-:W-:Y:S01]  /*5080*/  IMAD.WIDE R38, R160.reuse, 0x4, R80 ;  /* 0x00000004a0267825 */ /* 0x050fe200078e0250 */
[-C--:B------:R-:W-:Y:S01]  /*5090*/  LEA R128, P1, R99, R102.reuse, 0x2 ;  /* 0x0000006663807211 */ /* 0x080fe200078210ff */
[----:B------:R-:W-:Y:S01]  /*50a0*/  STL.64 [R1+0xf08], R40 ;  /* 0x000f082801007387 */ /* 0x000fe20000100a00 */
[-C--:B------:R-:W-:Y:S01]  /*50b0*/  LEA.HI.X.SX32 R29, R89, R103.reuse, 0x2, P5 ;  /* 0x00000067591d7211 */ /* 0x080fe200028f16ff */
[----:B-1----:R-:W-:Y:S01]  /*50c0*/  IMAD.WIDE R24, R160, 0x4, R236 ;  /* 0x00000004a0187825 */ /* 0x002fe200078e02ec */
[----:B------:R-:W-:Y:S01]  /*50d0*/  LEA R14, P5, R105, R102, 0x2 ;  /* 0x00000066690e7211 */ /* 0x000fe200078a10ff */
[----:B------:R-:W-:Y:S01]  /*50e0*/  STL.64 [R1+0xf10], R36 ;  /* 0x000f102401007387 */ /* 0x000fe20000100a00 */
[-C--:B------:R-:W-:Y:S01]  /*50f0*/  LEA.HI.X.SX32 R79, R92, R103.reuse, 0x2, P4 ;  /* 0x000000675c4f7211 */ /* 0x080fe200020f16ff */
[----:B--2---:R-:W-:Y:S01]  /*5100*/  IMAD.WIDE R26, R160, 0x4, R226 ;  /* 0x00000004a01a7825 */ /* 0x004fe200078e02e2 */
[-C--:B------:R-:W-:Y:S01]  /*5110*/  LEA.HI.X.SX32 R85, R93, R103.reuse, 0x2, P3 ;  /* 0x000000675d557211 */ /* 0x080fe200018f16ff */
[----:B------:R1:W-:Y:S01]  /*5120*/  STL.64 [R1+0xf18], R34 ;  /* 0x000f182201007387 */ /* 0x0003e20000100a00 */
[----:B------:R-:W-:-:S02]  /*5130*/  LEA.HI.X.SX32 R89, R98, R103, 0x2, P2 ;  /* 0x0000006762597211 */ /* 0x000fc400010f16ff */
[-C--:B------:R-:W-:Y:S01]  /*5140*/  LEA R104, P4, R106, R102.reuse, 0x2 ;  /* 0x000000666a687211 */ /* 0x080fe200078810ff */
[----:B------:R2:W-:Y:S01]  /*5150*/  STL.64 [R1+0xf20], R74 ;  /* 0x000f204a01007387 */ /* 0x0005e20000100a00 */
[-C--:B------:R-:W-:Y:S02]  /*5160*/  LEA R54, P3, R107, R102.reuse, 0x2 ;  /* 0x000000666b367211 */ /* 0x080fe400078610ff */
[-C--:B------:R-:W-:Y:S01]  /*5170*/  LEA R124, P2, R118, R102.reuse, 0x2 ;  /* 0x00000066767c7211 */ /* 0x080fe200078410ff */
[----:B------:R3:W-:Y:S01]  /*5180*/  STL.64 [R1+0xf28], R110 ;  /* 0x000f286e01007387 */ /* 0x0007e20000100a00 */
[-C--:B------:R-:W-:Y:S02]  /*5190*/  LEA.HI.X.SX32 R129, R99, R103.reuse, 0x2, P1 ;  /* 0x0000006763817211 */ /* 0x080fe400008f16ff */
[-C--:B------:R-:W-:Y:S01]  /*51a0*/  LEA R70, P1, R119, R102.reuse, 0x2 ;  /* 0x0000006677467211 */ /* 0x080fe200078210ff */
[----:B------:R4:W-:Y:S01]  /*51b0*/  STL.64 [R1+0xf30], R100 ;  /* 0x000f306401007387 */ /* 0x0009e20000100a00 */
[-C--:B------:R-:W-:Y:S01]  /*51c0*/  LEA.HI.X.SX32 R15, R105, R103.reuse, 0x2, P5 ;  /* 0x00000067690f7211 */ /* 0x080fe200028f16ff */
[----:B-1----:R-:W-:Y:S01]  /*51d0*/  IMAD.WIDE R34, R182, 0x4, R80 ;  /* 0x00000004b6227825 */ /* 0x002fe200078e0250 */
[-C--:B------:R-:W-:Y:S01]  /*51e0*/  LEA.HI.X.SX32 R105, R106, R103.reuse, 0x2, P4 ;  /* 0x000000676a697211 */ /* 0x080fe200020f16ff */
[----:B------:R1:W-:Y:S01]  /*51f0*/  STL.64 [R1+0xf38], R42 ;  /* 0x000f382a01007387 */ /* 0x0003e20000100a00 */
[-C--:B------:R-:W-:Y:S01]  /*5200*/  LEA.HI.X.SX32 R55, R107, R103.reuse, 0x2, P3 ;  /* 0x000000676b377211 */ /* 0x080fe200018f16ff */
[----:B--2---:R-:W-:Y:S01]  /*5210*/  IMAD.WIDE R74, R182, 0x4, R236 ;  /* 0x00000004b64a7825 */ /* 0x004fe200078e02ec */
[-C--:B------:R-:W-:Y:S01]  /*5220*/  LEA.HI.X.SX32 R125, R118, R103.reuse, 0x2, P2 ;  /* 0x00000067767d7211 */ /* 0x080fe200010f16ff */
[----:B------:R2:W-:Y:S01]  /*5230*/  STL.64 [R1+0xf40], R94 ;  /* 0x000f405e01007387 */ /* 0x0005e20000100a00 */
[-C--:B------:R-:W-:Y:S01]  /*5240*/  LEA R20, P5, R138, R102.reuse, 0x2 ;  /* 0x000000668a147211 */ /* 0x080fe200078a10ff */
[----:B---3--:R-:W-:Y:S01]  /*5250*/  IMAD.WIDE R110, R182, 0x4, R226 ;  /* 0x00000004b66e7825 */ /* 0x008fe200078e02e2 */
[-C--:B------:R-:W-:Y:S01]  /*5260*/  LEA R2, P4, R139, R102.reuse, 0x2 ;  /* 0x000000668b027211 */ /* 0x080fe200078810ff */
[----:B------:R-:W-:Y:S01]  /*5270*/  STL.64 [R1+0xf48], R60 ;  /* 0x000f483c01007387 */ /* 0x000fe20000100a00 */
[-C--:B------:R-:W-:Y:S01]  /*5280*/  LEA R92, P3, R140, R102.reuse, 0x2 ;  /* 0x000000668c5c7211 */ /* 0x080fe200078610ff */
[C---:B----4-:R-:W-:Y:S01]  /*5290*/  IMAD.WIDE R100, R158.reuse, 0x4, R80 ;  /* 0x000000049e647825 */ /* 0x050fe200078e0250 */
[-C--:B------:R-:W-:Y:S01]  /*52a0*/  LEA R98, P2, R141, R102.reuse, 0x2 ;  /* 0x000000668d627211 */ /* 0x080fe200078410ff */
[----:B------:R-:W-:Y:S01]  /*52b0*/  STL.64 [R1+0xf50], R120 ;  /* 0x000f507801007387 */ /* 0x000fe20000100a00 */
[-C--:B------:R-:W-:Y:S01]  /*52c0*/  LEA.HI.X.SX32 R71, R119, R103.reuse, 0x2, P1 ;  /* 0x0000006777477211 */ /* 0x080fe200008f16ff */
[----:B-1----:R-:W-:Y:S01]  /*52d0*/  IMAD.WIDE R42, R158, 0x4, R236 ;  /* 0x000000049e2a7825 */ /* 0x002fe200078e02ec */
[-C--:B------:R-:W-:Y:S01]  /*52e0*/  LEA R106, P1, R142, R102.reuse, 0x2 ;  /* 0x000000668e6a7211 */ /* 0x080fe200078210ff */
[----:B------:R1:W-:Y:S01]  /*52f0*/  STL.64 [R1+0xf58], R48 ;  /* 0x000f583001007387 */ /* 0x0003e20000100a00 */
[-C--:B------:R-:W-:Y:S01]  /*5300*/  LEA.HI.X.SX32 R21, R138, R103.reuse, 0x2, P5 ;  /* 0x000000678a157211 */ /* 0x080fe200028f16ff */
[--C-:B--2---:R-:W-:Y:S01]  /*5310*/  IMAD.WIDE R94, R158, 0x4, R226.reuse ;  /* 0x000000049e5e7825 */ /* 0x104fe200078e02e2 */
[-C--:B------:R-:W-:Y:S01]  /*5320*/  LEA.HI.X.SX32 R3, R139, R103.reuse, 0x2, P4 ;  /* 0x000000678b037211 */ /* 0x080fe200020f16ff */
[----:B------:R-:W-:Y:S01]  /*5330*/  STL.64 [R1+0xf60], R90 ;  /* 0x000f605a01007387 */ /* 0x000fe20000100a00 */
[-C--:B------:R-:W-:Y:S01]  /*5340*/  LEA.HI.X.SX32 R93, R140, R103.reuse, 0x2, P3 ;  /* 0x000000678c5d7211 */ /* 0x080fe200018f16ff */
[----:B------:R-:W2:Y:S01]  /*5350*/  LDC R138, c[0x0][0x3a0] ;  /* 0x0000e800ff8a7b82 */ /* 0x000ea20000000800 */
[-C--:B------:R-:W-:Y:S01]  /*5360*/  LEA.HI.X.SX32 R99, R141, R103.reuse, 0x2, P2 ;  /* 0x000000678d637211 */ /* 0x080fe200010f16ff */
[----:B------:R-:W-:Y:S01]  /*5370*/  STL.64 [R1+0xf68], R62 ;  /* 0x000f683e01007387 */ /* 0x000fe20000100a00 */
[-C--:B------:R-:W-:Y:S01]  /*5380*/  LEA R118, P5, R143, R102.reuse, 0x2 ;  /* 0x000000668f767211 */ /* 0x080fe200078a10ff */
[----:B------:R-:W-:Y:S01]  /*5390*/  IMAD R139, R208, 0x28, RZ ;  /* 0x00000028d08b7824 */ /* 0x000fe200078e02ff */
[-C--:B------:R-:W-:Y:S01]  /*53a0*/  LEA R4, P4, R144, R102.reuse, 0x2 ;  /* 0x0000006690047211 */ /* 0x080fe200078810ff */
[----:B------:R-:W-:Y:S01]  /*53b0*/  STL.64 [R1+0xf70], R56 ;  /* 0x000f703801007387 */ /* 0x000fe20000100a00 */
[-C--:B------:R-:W-:Y:S01]  /*53c0*/  LEA R6, P3, R145, R102.reuse, 0x2 ;  /* 0x0000006691067211 */ /* 0x080fe200078610ff */
[----:B------:R-:W3:Y:S01]  /*53d0*/  LDC R140, c[0x0][0x3a0] ;  /* 0x0000e800ff8c7b82 */ /* 0x000ee20000000800 */
[-C--:B------:R-:W-:Y:S01]  /*53e0*/  LEA R30, P2, R146, R102.reuse, 0x2 ;  /* 0x00000066921e7211 */ /* 0x080fe200078410ff */
[----:B------:R-:W-:Y:S01]  /*53f0*/  STL.64 [R1+0xf78], R22 ;  /* 0x000f781601007387 */ /* 0x000fe20000100a00 */
[-C--:B------:R-:W-:Y:S01]  /*5400*/  LEA.HI.X.SX32 R107, R142, R103.reuse, 0x2, P1 ;  /* 0x000000678e6b7211 */ /* 0x080fe200008f16ff */
[----:B------:R-:W-:Y:S01]  /*5410*/  IMAD R141, R208, 0x2c, RZ ;  /* 0x0000002cd08d7824 */ /* 0x000fe200078e02ff */
[----:B------:R-:W-:Y:S01]  /*5420*/  ISETP.GE.U32.AND P6, PT, R134, 0x7fffffb4, PT ;  /* 0x7fffffb48600780c */ /* 0x000fe20003fc6070 */
[----:B------:R-:W-:Y:S01]  /*5430*/  STL.64 [R1+0xf80], R10 ;  /* 0x000f800a01007387 */ /* 0x000fe20000100a00 */
[----:B------:R-:W-:Y:S01]  /*5440*/  LEA R102, P1, R147, R102, 0x2 ;  /* 0x0000006693667211 */ /* 0x000fe200078210ff */
[----:B------:R-:W4:Y:S01]  /*5450*/  LDC R134, c[0x0][0x3a0] ;  /* 0x0000e800ff867b82 */ /* 0x000f220000000800 */
[-C--:B------:R-:W-:Y:S01]  /*5460*/  LEA.HI.X.SX32 R119, R143, R103.reuse, 0x2, P5 ;  /* 0x000000678f777211 */ /* 0x080fe200028f16ff */
[----:B------:R-:W-:Y:S01]  /*5470*/  STL.64 [R1+0xf88], R66 ;  /* 0x000f884201007387 */ /* 0x000fe20000100a00 */
[-C--:B------:R-:W-:Y:S01]  /*5480*/  LEA.HI.X.SX32 R5, R144, R103.reuse, 0x2, P4 ;  /* 0x0000006790057211 */ /* 0x080fe200020f16ff */
[----:B-1----:R-:W-:Y:S01]  /*5490*/  IMAD.WIDE R48, R141, 0x4, R226 ;  /* 0x000000048d307825 */ /* 0x002fe200078e02e2 */
[-C--:B------:R-:W-:Y:S01]  /*54a0*/  LEA.HI.X.SX32 R7, R145, R103.reuse, 0x2, P3 ;  /* 0x0000006791077211 */ /* 0x080fe200018f16ff */
[----:B------:R-:W-:Y:S01]  /*54b0*/  STL.64 [R1+0xf90], R82 ;  /* 0x000f905201007387 */ /* 0x000fe20000100a00 */
[-C--:B------:R-:W-:Y:S01]  /*54c0*/  LEA.HI.X.SX32 R31, R146, R103.reuse, 0x2, P2 ;  /* 0x00000067921f7211 */ /* 0x080fe200010f16ff */
[----:B------:R-:W1:Y:S01]  /*54d0*/  LDC R142, c[0x0][0x3a0] ;  /* 0x0000e800ff8e7b82 */ /* 0x000e620000000800 */
[----:B------:R-:W-:Y:S01]  /*54e0*/  LEA.HI.X.SX32 R103, R147, R103, 0x2, P1 ;  /* 0x0000006793677211 */ /* 0x000fe200008f16ff */
[----:B------:R-:W-:Y:S01]  /*54f0*/  STL.64 [R1+0xf98], R64 ;  /* 0x000f984001007387 */ /* 0x000fe20000100a00 */
[----:B------:R-:W-:Y:S01]  /*5500*/  ISETP.GE.U32.AND P1, PT, R132, 0x7fffffac, PT ;  /* 0x7fffffac8400780c */ /* 0x000fe20003f26070 */
[----:B------:R-:W-:Y:S01]  /*5510*/  IMAD.WIDE R120, R141, 0x4, R236 ;  /* 0x000000048d787825 */ /* 0x000fe200078e02ec */
[----:B------:R-:W-:Y:S01]  /*5520*/  ISETP.GE.U32.AND P2, PT, R135, 0x7fffffc0, PT ;  /* 0x7fffffc08700780c */ /* 0x000fe20003f46070 */
[----:B------:R-:W-:Y:S01]  /*5530*/  STL.64 [R1+0xfa0], R46 ;  /* 0x000fa02e01007387 */ /* 0x000fe20000100a00 */
[----:B------:R-:W-:Y:S01]  /*5540*/  ISETP.GE.U32.AND P3, PT, R137, 0x7fffffbc, PT ;  /* 0x7fffffbc8900780c */ /* 0x000fe20003f66070 */
[----:B------:R-:W1:Y:S01]  /*5550*/  LDC R132, c[0x0][0x3a0] ;  /* 0x0000e800ff847b82 */ /* 0x000e620000000800 */
[----:B------:R-:W-:Y:S01]  /*5560*/  ISETP.GE.U32.AND P5, PT, R133, 0x7fffffb0, PT ;  /* 0x7fffffb08500780c */ /* 0x000fe20003fa6070 */
[----:B------:R-:W-:Y:S01]  /*5570*/  STL.64 [R1+0xfa8], R72 ;  /* 0x000fa84801007387 */ /* 0x000fe20000100a00 */
[----:B------:R-:W-:Y:S01]  /*5580*/  IMAD.SHL.U32 R133, R208, 0x4, RZ ;  /* 0x00000004d0857824 */ /* 0x000fe200078e00ff */
[----:B------:R-:W-:Y:S01]  /*5590*/  ISETP.GE.U32.AND P4, PT, R136, 0x7fffffb8, PT ;  /* 0x7fffffb88800780c */ /* 0x000fe20003f86070 */
[----:B------:R-:W-:Y:S01]  /*55a0*/  IMAD.SHL.U32 R135, R208, 0x8, RZ ;  /* 0x00000008d0877824 */ /* 0x000fe200078e00ff */
[----:B------:R-:W-:Y:S01]  /*55b0*/  STL.64 [R1+0xfb0], R68 ;  /* 0x000fb04401007387 */ /* 0x000fe20000100a00 */
[----:B------:R-:W-:Y:S01]  /*55c0*/  IADD3 R0, PT, PT, R0, -0x19, RZ ;  /* 0xffffffe700007810 */ /* 0x000fe20007ffe0ff */
[----:B------:R-:W1:Y:S01]  /*55d0*/  LDC R136, c[0x0][0x3a0] ;  /* 0x0000e800ff887b82 */ /* 0x000e620000000800 */
[----:B------:R-:W-:Y:S01]  /*55e0*/  IMAD.WIDE R154, R133, 0x4, R216 ;  /* 0x00000004859a7825 */ /* 0x000fe200078e02d8 */
[----:B------:R3:W-:Y:S01]  /*55f0*/  STL.64 [R1+0xfb8], R86 ;  /* 0x000fb85601007387 */ /* 0x0007e20000100a00 */
[----:B--2---:R-:W-:-:S02]  /*5600*/  IADD3 R138, PT, PT, R138, -0x6, RZ ;  /* 0xfffffffa8a8a7810 */ /* 0x004fc40007ffe0ff */
[C---:B------:R-:W-:Y:S01]  /*5610*/  IMAD.WIDE R152, R133.reuse, 0x4, R226 ;  /* 0x0000000485987825 */ /* 0x040fe200078e02e2 */
[----:B------:R-:W-:Y:S01]  /*5620*/  STL.64 [R1+0xfc0], R28 ;  /* 0x000fc01c01007387 */ /* 0x000fe20000100a00 */
[----:B------:R-:W-:Y:S01]  /*5630*/  MOV R251, UR8 ;  /* 0x0000000800fb7c02 */ /* 0x000fe20008000f00 */
[----:B------:R-:W2:Y:S01]  /*5640*/  LDC R144, c[0x0][0x3a0] ;  /* 0x0000e800ff907b82 */ /* 0x000ea20000000800 */
[C---:B------:R-:W-:Y:S01]  /*5650*/  IMAD.WIDE R150, R133.reuse, 0x4, R236 ;  /* 0x0000000485967825 */ /* 0x040fe200078e02ec */
[----:B------:R-:W-:Y:S03]  /*5660*/  STL.64 [R1+0xfc8], R78 ;  /* 0x000fc84e01007387 */ /* 0x000fe60000100a00 */
[----:B------:R-:W-:Y:S01]  /*5670*/  IMAD.WIDE R148, R133, 0x4, R80 ;  /* 0x0000000485947825 */ /* 0x000fe200078e0250 */
[----:B------:R-:W-:Y:S03]  /*5680*/  STL.64 [R1+0xfd0], R84 ;  /* 0x000fd05401007387 */ /* 0x000fe60000100a00 */
[----:B------:R-:W-:Y:S01]  /*5690*/  IMAD.WIDE R8, R135, 0x4, R216 ;  /* 0x0000000487087825 */ /* 0x000fe200078e02d8 */
[----:B------:R-:W-:Y:S03]  /*56a0*/  STL.64 [R1+0xfd8], R88 ;  /* 0x000fd85801007387 */ /* 0x000fe60000100a00 */
[C---:B------:R-:W-:Y:S01]  /*56b0*/  IMAD R133, R208.reuse, 0xc, RZ ;  /* 0x0000000cd0857824 */ /* 0x040fe200078e02ff */
[----:B------:R-:W-:Y:S01]  /*56c0*/  STL.64 [R1+0xfe0], R128 ;  /* 0x000fe08001007387 */ /* 0x000fe20000100a00 */
[----:B------:R-:W-:-:S02]  /*56d0*/  IMAD R137, R208, 0x24, RZ ;  /* 0x00000024d0897824 */ /* 0x000fc400078e02ff */
[C---:B---3--:R-:W-:Y:S01]  /*56e0*/  IMAD.WIDE R86, R139.reuse, 0x4, R226 ;  /* 0x000000048b567825 */ /* 0x048fe200078e02e2 */
[----:B------:R-:W-:Y:S03]  /*56f0*/  STL.64 [R1+0xfe8], R14 ;  /* 0x000fe80e01007387 */ /* 0x000fe60000100a00 */
[C---:B------:R-:W-:Y:S01]  /*5700*/  IMAD.WIDE R68, R139.reuse, 0x4, R236 ;  /* 0x000000048b447825 */ /* 0x040fe200078e02ec */
[----:B------:R-:W-:Y:S01]  /*5710*/  @!PT LDS RZ, [RZ] ;  /* 0x00000000fffff984 */ /* 0x000fe20000000800 */
[----:B------:R-:W-:Y:S01]  /*5720*/  @!PT LDS RZ, [RZ] ;  /* 0x00000000fffff984 */ /* 0x000fe20000000800 */
[----:B------:R-:W-:Y:S01]  /*5730*/  @!PT LDS RZ, [RZ] ;  /* 0x00000000fffff984 */ /* 0x000fe20000000800 */
[----:B------:R-:W-:Y:S03]  /*5740*/  LDGSTS.E [R248], desc[UR28][R216.64], !P2 ;  /* 0x00000000d8f87fae */ /* 0x000fe6000d1a101c */
[--C-:B------:R-:W-:Y:S01]  /*5750*/  IMAD.WIDE R72, R139, 0x4, R80.reuse ;  /* 0x000000048b487825 */ /* 0x100fe200078e0250 */
[----:B------:R-:W-:Y:S03]  /*5760*/  STL.64 [R1+0xff0], R104 ;  /* 0x000ff06801007387 */ /* 0x000fe60000100a00 */
[----:B------:R-:W-:Y:S01]  /*5770*/  IMAD.WIDE R60, R141, 0x4, R80 ;  /* 0x000000048d3c7825 */ /* 0x000fe200078e0250 */
[----:B------:R-:W-:Y:S03]  /*5780*/  LDGSTS.E [R248+0x100], desc[UR28][R226.64], !P2 ;  /* 0x00100000e2f87fae */ /* 0x000fe6000d1a101c */
[C---:B------:R-:W-:Y:S01]  /*5790*/  IMAD R145, R208.reuse, 0x30, RZ ;  /* 0x00000030d0917824 */ /* 0x040fe200078e02ff */
[----:B------:R-:W-:Y:S01]  /*57a0*/  STL.64 [R1+0xff8], R54 ;  /* 0x000ff83601007387 */ /* 0x000fe20000100a00 */
[----:B------:R-:W-:-:S02]  /*57b0*/  IMAD R143, R208, 0x34, RZ ;  /* 0x00000034d08f7824 */ /* 0x000fc400078e02ff */
[C---:B------:R-:W-:Y:S01]  /*57c0*/  IMAD.WIDE R36, R145.reuse, 0x4, R226 ;  /* 0x0000000491247825 */ /* 0x040fe200078e02e2 */
[----:B------:R-:W-:Y:S03]  /*57d0*/  LDGSTS.E [R248+0x200], desc[UR28][R236.64], !P2 ;  /* 0x00200000ecf87fae */ /* 0x000fe6000d1a101c */
[----:B------:R-:W-:Y:S01]  /*57e0*/  IMAD.WIDE R40, R145, 0x4, R236 ;  /* 0x0000000491287825 */ /* 0x000fe200078e02ec */
[----:B------:R-:W-:Y:S03]  /*57f0*/  STL.64 [R1+0x1000], R124 ;  /* 0x0010007c01007387 */ /* 0x000fe60000100a00 */
[----:B------:R-:W-:Y:S01]  /*5800*/  IMAD.WIDE R114, R143, 0x4, R226 ;  /* 0x000000048f727825 */ /* 0x000fe200078e02e2 */
[----:B------:R-:W-:Y:S01]  /*5810*/  LDGSTS.E [R248+0x300], desc[UR28][R80.64], !P2 ;  /* 0x0030000050f87fae */ /* 0x000fe2000d1a101c */
[----:B------:R-:W-:-:S02]  /*5820*/  ISETP.GE.U32.AND P2, PT, R0, 0x7fffffa8, PT ;  /* 0x7fffffa80000780c */ /* 0x000fc40003f46070 */
[----:B----4-:R-:W-:Y:S01]  /*5830*/  IADD3 R0, PT, PT, R134, -0x1d, RZ ;  /* 0xffffffe386007810 */ /* 0x010fe20007ffe0ff */
[----:B------:R3:W-:Y:S01]  /*5840*/  STL.64 [R1+0x1008], R70 ;  /* 0x0010084601007387 */ /* 0x0007e20000100a00 */
[----:B------:R-:W4:Y:S01]  /*5850*/  LDC R134, c[0x0][0x3a0] ;  /* 0x0000e800ff867b82 */ /* 0x000f220000000800 */
[C---:B------:R-:W-:Y:S02]  /*5860*/  IMAD.WIDE R130, R143.reuse, 0x4, R236 ;  /* 0x000000048f827825 */ /* 0x040fe400078e02ec */
[----:B------:R2:W-:Y:S02]  /*5870*/  STL.64 [R1+0x1010], R20 ;  /* 0x0010101401007387 */ /* 0x0005e40000100a00 */
[----:B------:R-:W-:Y:S02]  /*5880*/  IMAD.WIDE R12, R143, 0x4, R80 ;  /* 0x000000048f0c7825 */ /* 0x000fe400078e0250 */
[----:B------:R5:W-:Y:S02]  /*5890*/  STL.64 [R1+0x1018], R2 ;  /* 0x0010180201007387 */ /* 0x000be40000100a00 */
[----:B-1----:R-:W-:-:S02]  /*58a0*/  VIADD R142, R142, 0xfffffff2 ;  /* 0xfffffff28e8e7836 */ /* 0x002fc40000000000 */
[----:B------:R1:W-:Y:S01]  /*58b0*/  LDGSTS.E [R248+0x1000], desc[UR28][R154.64], !P3 ;  /* 0x010000009af87fae */ /* 0x0003e2000d9a101c */
[----:B---3--:R-:W-:-:S03]  /*58c0*/  IMAD.WIDE R70, R137, 0x4, R80 ;  /* 0x0000000489467825 */ /* 0x008fc600078e0250 */
[----:B------:R-:W-:Y:S01]  /*58d0*/  STL.64 [R1+0x1020], R92 ;  /* 0x0010205c01007387 */ /* 0x000fe20000100a00 */
[----:B--2---:R-:W-:-:S03]  /*58e0*/  IMAD.WIDE R20, R137, 0x4, R236 ;  /* 0x0000000489147825 */ /* 0x004fc600078e02ec */
[----:B------:R2:W-:Y:S01]  /*58f0*/  LDGSTS.E [R248+0x1100], desc[UR28][R152.64], !P3 ;  /* 0x0110000098f87fae */ /* 0x0005e2000d9a101c */
[----:B-----5:R-:W-:-:S03]  /*5900*/  IMAD.WIDE R2, R135, 0x4, R80 ;  /* 0x0000000487027825 */ /* 0x020fc600078e0250 */
[----:B------:R-:W-:Y:S01]  /*5910*/  STL.64 [R1+0x1028], R98 ;  /* 0x0010286201007387 */ /* 0x000fe20000100a00 */
[----:B------:R-:W-:-:S03]  /*5920*/  IMAD.WIDE R14, R208, 0x4, R216 ;  /* 0x00000004d00e7825 */ /* 0x000fc600078e02d8 */
[----:B------:R3:W-:Y:S01]  /*5930*/  LDGSTS.E [R248+0x1200], desc[UR28][R150.64], !P3 ;  /* 0x0120000096f87fae */ /* 0x0007e2000d9a101c */
[----:B------:R-:W-:-:S03]  /*5940*/  IMAD.WIDE R10, R208, 0x4, R226 ;  /* 0x00000004d00a7825 */ /* 0x000fc600078e02e2 */
[----:B------:R-:W-:Y:S01]  /*5950*/  STL.64 [R1+0x1030], R106 ;  /* 0x0010306a01007387 */ /* 0x000fe20000100a00 */
[----:B------:R-:W-:-:S03]  /*5960*/  IMAD.WIDE R66, R180, 0x4, R226 ;  /* 0x00000004b4427825 */ /* 0x000fc600078e02e2 */
[----:B------:R5:W-:Y:S01]  /*5970*/  LDGSTS.E [R248+0x1300], desc[UR28][R148.64], !P3 ;  /* 0x0130000094f87fae */ /* 0x000be2000d9a101c */
[----:B------:R-:W-:Y:S01]  /*5980*/  ISETP.GE.U32.AND P3, PT, R0, 0x7fffffa4, PT ;  /* 0x7fffffa40000780c */ /* 0x000fe20003f66070 */
[----:B------:R-:W-:Y:S02]  /*5990*/  VIADD R0, R132, 0xffffffdf ;  /* 0xffffffdf84007836 */ /* 0x000fe40000000000 */
[----:B------:R-:W-:Y:S01]  /*59a0*/  STL.64 [R1+0x1038], R118 ;  /* 0x0010387601007387 */ /* 0x000fe20000100a00 */
[----:B------:R-:W4:Y:S01]  /*59b0*/  LDC R132, c[0x0][0x3a0] ;  /* 0x0000e800ff847b82 */ /* 0x000f220000000800 */
[----:B------:R-:W-:Y:S02]  /*59c0*/  IMAD.WIDE R22, R180, 0x4, R80 ;  /* 0x00000004b4167825 */ /* 0x000fe400078e0250 */
[----:B------:R1:W-:Y:S02]  /*59d0*/  STL.64 [R1+0x1040], R4 ;  /* 0x0010400401007387 */ /* 0x0003e40000100a00 */
[----:B------:R-:W-:-:S02]  /*59e0*/  IMAD.WIDE R84, R209, 0x4, R226 ;  /* 0x00000004d1547825 */ /* 0x000fc400078e02e2 */
[----:B------:R2:W-:Y:S02]  /*59f0*/  STL.64 [R1+0x1048], R6 ;  /* 0x0010480601007387 */ /* 0x0005e40000100a00 */
[C---:B------:R-:W-:Y:S02]  /*5a00*/  IMAD.WIDE R78, R209.reuse, 0x4, R236 ;  /* 0x00000004d14e7825 */ /* 0x040fe400078e02ec */
[----:B------:R-:W-:Y:S02]  /*5a10*/  STL.64 [R1+0x1050], R30 ;  /* 0x0010501e01007387 */ /* 0x000fe40000100a00 */
[----:B------:R-:W-:Y:S02]  /*5a20*/  IMAD.WIDE R28, R209, 0x4, R80 ;  /* 0x00000004d11c7825 */ /* 0x000fe400078e0250 */
[----:B------:R-:W-:Y:S02]  /*5a30*/  STL.64 [R1+0x1058], R102 ;  /* 0x0010586601007387 */ /* 0x000fe40000100a00 */
[----:B-1----:R-:W-:-:S02]  /*5a40*/  IMAD.WIDE R4, R135, 0x4, R236 ;  /* 0x0000000487047825 */ /* 0x002fc400078e02ec */
[----:B------:R1:W-:Y:S02]  /*5a50*/  STL.64 [R1+0xe8], R154 ;  /* 0x0000e89a01007387 */ /* 0x0003e40000100a00 */
[--C-:B--2---:R-:W-:Y:S02]  /*5a60*/  IMAD.WIDE R6, R135, 0x4, R226.reuse ;  /* 0x0000000487067825 */ /* 0x104fe400078e02e2 */
[----:B------:R2:W-:Y:S02]  /*5a70*/  STL.64 [R1+0x350], R152 ;  /* 0x0003509801007387 */ /* 0x0005e40000100a00 */
[----:B------:R-:W-:Y:S02]  /*5a80*/  IMAD.SHL.U32 R135, R208, 0x10, RZ ;  /* 0x00000010d0877824 */ /* 0x000fe400078e00ff */
[----:B------:R3:W-:Y:S01]  /*5a90*/  STL.64 [R1+0x358], R150 ;  /* 0x0003589601007387 */ /* 0x0007e20000100a00 */
[----:B------:R-:W-:-:S03]  /*5aa0*/  IMAD.WIDE R56, R210, 0x4, R226 ;  /* 0x00000004d2387825 */ /* 0x000fc600078e02e2 */
[----:B------:R5:W-:Y:S01]  /*5ab0*/  STL.64 [R1+0x370], R148 ;  /* 0x0003709401007387 */ /* 0x000be20000100a00 */
[----:B-1----:R-:W1:Y:S01]  /*5ac0*/  LDC R154, c[0x0][0x3a0] ;  /* 0x0000e800ff9a7b82 */ /* 0x002e620000000800 */
[C---:B------:R-:W-:Y:S02]  /*5ad0*/  IMAD.WIDE R62, R210.reuse, 0x4, R236 ;  /* 0x00000004d23e7825 */ /* 0x040fe400078e02ec */
[----:B------:R4:W-:Y:S02]  /*5ae0*/  STL.64 [R1+0xc8], R8 ;  /* 0x0000c80801007387 */ /* 0x0009e40000100a00 */
[----:B------:R-:W-:Y:S02]  /*5af0*/  IMAD.WIDE R90, R210, 0x4, R80 ;  /* 0x00000004d25a7825 */ /* 0x000fe400078e0250 */
[----:B------:R4:W-:Y:S01]  /*5b00*/  LDGSTS.E [R248+0x2000], desc[UR28][R8.64], !P4 ;  /* 0x0200000008f87fae */ /* 0x0009e2000e1a101c */
[----:B--2---:R-:W2:Y:S01]  /*5b10*/  LDC R152, c[0x0][0x3a0] ;  /* 0x0000e800ff987b82 */ /* 0x004ea20000000800 */
[----:B---3--:R-:W-:-:S02]  /*5b20*/  IMAD R150, R208, 0x3c, RZ ;  /* 0x0000003cd0967824 */ /* 0x008fc400078e02ff */
[----:B------:R3:W-:Y:S02]  /*5b30*/  STL.64 [R1+0x4e8], R6 ;  /* 0x0004e80601007387 */ /* 0x0007e40000100a00 */
[C---:B------:R-:W-:Y:S02]  /*5b40*/  IMAD.WIDE R146, R150.reuse, 0x4, R226 ;  /* 0x0000000496927825 */ /* 0x040fe400078e02e2 */
[----:B------:R3:W-:Y:S01]  /*5b50*/  LDGSTS.E [R248+0x2100], desc[UR28][R6.64], !P4 ;  /* 0x0210000006f87fae */ /* 0x0007e2000e1a101c */
[----:B------:R-:W1:Y:S01]  /*5b60*/  LDC R153, c[0x0][0x3a0] ;  /* 0x0000e800ff997b82 */ /* 0x000e620000000800 */
[----:B-----5:R-:W-:Y:S02]  /*5b70*/  IMAD.WIDE R148, R150, 0x4, R236 ;  /* 0x0000000496947825 */ /* 0x020fe400078e02ec */
[----:B------:R5:W-:Y:S02]  /*5b80*/  STL.64 [R1+0x4f0], R4 ;  /* 0x0004f00401007387 */ /* 0x000be40000100a00 */
[----:B----4-:R-:W-:-:S02]  /*5b90*/  IMAD.WIDE R8, R133, 0x4, R216 ;  /* 0x0000000485087825 */ /* 0x010fc400078e02d8 */
[----:B------:R5:W-:Y:S01]  /*5ba0*/  LDGSTS.E [R248+0x2200], desc[UR28][R4.64], !P4 ;  /* 0x0220000004f87fae */ /* 0x000be2000e1a101c */
[----:B------:R-:W4:Y:S01]  /*5bb0*/  LDC R155, c[0x0][0x3a0] ;  /* 0x0000e800ff9b7b82 */ /* 0x000f220000000800 */
[C---:B---3--:R-:W-:Y:S02]  /*5bc0*/  IMAD.WIDE R6, R133.reuse, 0x4, R226 ;  /* 0x0000000485067825 */ /* 0x048fe400078e02e2 */
[----:B------:R3:W-:Y:S04]  /*5bd0*/  STL.64 [R1+0x508], R2 ;  /* 0x0005080201007387 */ /* 0x0007e80000100a00 */
[----:B------:R3:W-:Y:S01]  /*5be0*/  LDGSTS.E [R248+0x2300], desc[UR28][R2.64], !P4 ;  /* 0x0230000002f87fae */ /* 0x0007e2000e1a101c */
[----:B------:R-:W-:Y:S01]  /*5bf0*/  ISETP.GE.U32.AND P4, PT, R0, 0x7fffffa0, PT ;  /* 0x7fffffa00000780c */ /* 0x000fe20003f86070 */
[----:B--2---:R-:W-:Y:S01]  /*5c00*/  VIADD R152, R152, 0xffffffea ;  /* 0xffffffea98987836 */ /* 0x004fe20000000000 */
[----:B------:R-:W-:Y:S01]  /*5c10*/  IADD3 R0, PT, PT, R136, -0x25, RZ ;  /* 0xffffffdb88007810 */ /* 0x000fe20007ffe0ff */
[----:B-----5:R-:W-:Y:S01]  /*5c20*/  IMAD.WIDE R4, R133, 0x4, R236 ;  /* 0x0000000485047825 */ /* 0x020fe200078e02ec */
[----:B------:R2:W-:Y:S01]  /*5c30*/  STL.64 [R1+0xa8], R8 ;  /* 0x0000a80801007387 */ /* 0x0005e20000100a00 */
[----:B------:R-:W5:Y:S01]  /*5c40*/  LDC R136, c[0x0][0x3a0] ;  /* 0x0000e800ff887b82 */ /* 0x000f620000000800 */
[----:B-1----:R-:W-:-:S02]  /*5c50*/  IADD3 R153, PT, PT, R153, -0x1a, RZ ;  /* 0xffffffe699997810 */ /* 0x002fc40007ffe0ff */
[----:B------:R2:W-:Y:S01]  /*5c60*/  LDGSTS.E [R248+0x3000], desc[UR28][R8.64], !P6 ;  /* 0x0300000008f87fae */ /* 0x0005e2000f1a101c */
[----:B---3--:R-:W-:-:S03]  /*5c70*/  IMAD.WIDE R2, R133, 0x4, R80 ;  /* 0x0000000485027825 */ /* 0x008fc600078e0250 */
[----:B------:R1:W-:Y:S01]  /*5c80*/  STL.64 [R1+0x610], R6 ;  /* 0x0006100601007387 */ /* 0x0003e20000100a00 */
[----:B------:R-:W-:-:S03]  /*5c90*/  IMAD R133, R208, 0x14, RZ ;  /* 0x00000014d0857824 */ /* 0x000fc600078e02ff */
[----:B------:R1:W-:Y:S01]  /*5ca0*/  LDGSTS.E [R248+0x3100], desc[UR28][R6.64], !P6 ;  /* 0x0310000006f87fae */ /* 0x0003e2000f1a101c */
[----:B--2---:R-:W-:-:S03]  /*5cb0*/  IMAD.WIDE R8, R135, 0x4, R216 ;  /* 0x0000000487087825 */ /* 0x004fc600078e02d8 */
[----:B------:R2:W-:Y:S04]  /*5cc0*/  STL.64 [R1+0x608], R4 ;  /* 0x0006080401007387 */ /* 0x0005e80000100a00 */
[----:B------:R2:W-:Y:S01]  /*5cd0*/  LDGSTS.E [R248+0x3200], desc[UR28][R4.64], !P6 ;  /* 0x0320000004f87fae */ /* 0x0005e2000f1a101c */
[----:B-1----:R-:W-:-:S03]  /*5ce0*/  IMAD.WIDE R6, R135, 0x4, R226 ;  /* 0x0000000487067825 */ /* 0x002fc600078e02e2 */
[----:B------:R1:W-:Y:S04]  /*5cf0*/  STL.64 [R1+0x5f8], R2 ;  /* 0x0005f80201007387 */ /* 0x0003e80000100a00 */
[----:B------:R1:W-:Y:S01]  /*5d00*/  LDGSTS.E [R248+0x3300], desc[UR28][R2.64], !P6 ;  /* 0x0330000002f87fae */ /* 0x0003e2000f1a101c */
[----:B------:R-:W-:Y:S01]  /*5d10*/  ISETP.GE.U32.AND P6, PT, R0, 0x7fffff9c, PT ;  /* 0x7fffff9c0000780c */ /* 0x000fe20003fc6070 */
[----:B------:R-:W-:Y:S02]  /*5d20*/  VIADD R0, R134, 0xffffffd7 ;  /* 0xffffffd786007836 */ /* 0x000fe40000000000 */
[C---:B--2---:R-:W-:Y:S01]  /*5d30*/  IMAD.WIDE R4, R135.reuse, 0x4, R236 ;  /* 0x0000000487047825 */ /* 0x044fe200078e02ec */
[----:B------:R2:W-:Y:S01]  /*5d40*/  LDGSTS.E [R248+0x4000], desc[UR28][R8.64], !P5 ;  /* 0x0400000008f87fae */ /* 0x0005e2000e9a101c */
[----:B------:R-:W3:Y:S03]  /*5d50*/  LDC R134, c[0x0][0x3a0] ;  /* 0x0000e800ff867b82 */ /* 0x000ee60000000800 */
[----:B------:R2:W-:Y:S01]  /*5d60*/  LDGSTS.E [R248+0x4100], desc[UR28][R6.64], !P5 ;  /* 0x0410000006f87fae */ /* 0x0005e2000e9a101c */
[----:B-1----:R-:W-:-:S03]  /*5d70*/  IMAD.WIDE R2, R135, 0x4, R80 ;  /* 0x0000000487027825 */ /* 0x002fc600078e0250 */
[----:B------:R1:W-:Y:S01]  /*5d80*/  LDGSTS.E [R248+0x4200], desc[UR28][R4.64], !P5 ;  /* 0x0420000004f87fae */ /* 0x0003e2000e9a101c */
[----:B------:R-:W-:-:S03]  /*5d90*/  IMAD R135, R208, 0x18, RZ ;  /* 0x00000018d0877824 */ /* 0x000fc600078e02ff */
[----:B------:R1:W-:Y:S01]  /*5da0*/  LDGSTS.E [R248+0x4300], desc[UR28][R2.64], !P5 ;  /* 0x0430000002f87fae */ /* 0x0003e2000e9a101c */
[----:B------:R-:W-:Y:S01]  /*5db0*/  ISETP.GE.U32.AND P5, PT, R0, 0x7fffff98, PT ;  /* 0x7fffff980000780c */ /* 0x000fe20003fa6070 */
[----:B------:R-:W-:Y:S02]  /*5dc0*/  VIADD R0, R132, 0xffffffd3 ;  /* 0xffffffd384007836 */ /* 0x000fe40000000000 */
[----:B------:R2:W-:Y:S01]  /*5dd0*/  STL.64 [R1+0x88], R8 ;  /* 0x0000880801007387 */ /* 0x0005e20000100a00 */
[----:B------:R-:W3:Y:S03]  /*5de0*/  LDC R132, c[0x0][0x3a0] ;  /* 0x0000e800ff847b82 */ /* 0x000ee60000000800 */
[----:B------:R1:W-:Y:S04]  /*5df0*/  STL.64 [R1+0x590], R6 ;  /* 0x0005900601007387 */ /* 0x0003e80000100a00 */
[----:B------:R4:W-:Y:S01]  /*5e00*/  STL.64 [R1+0x588], R4 ;  /* 0x0005880401007387 */ /* 0x0009e20000100a00 */
[----:B--2---:R-:W-:-:S03]  /*5e10*/  IMAD.WIDE R8, R133, 0x4, R216 ;  /* 0x0000000485087825 */ /* 0x004fc600078e02d8 */
[----:B------:R2:W-:Y:S01]  /*5e20*/  STL.64 [R1+0x580], R2 ;  /* 0x0005800201007387 */ /* 0x0005e20000100a00 */
[----:B-1----:R-:W-:-:S03]  /*5e30*/  IMAD.WIDE R6, R133, 0x4, R226 ;  /* 0x0000000485067825 */ /* 0x002fc600078e02e2 */
[----:B------:R1:W-:Y:S01]  /*5e40*/  STL.64 [R1+0x68], R8 ;  /* 0x0000680801007387 */ /* 0x0003e20000100a00 */
[----:B----4-:R-:W-:-:S03]  /*5e50*/  IMAD.WIDE R4, R133, 0x4, R236 ;  /* 0x0000000485047825 */ /* 0x010fc600078e02ec */
[----:B------:R1:W-:Y:S01]  /*5e60*/  LDGSTS.E [R248+0x5000], desc[UR28][R8.64], !P1 ;  /* 0x0500000008f87fae */ /* 0x0003e2000c9a101c */
[----:B--2---:R-:W-:-:S03]  /*5e70*/  IMAD.WIDE R2, R133, 0x4, R80 ;  /* 0x0000000485027825 */ /* 0x004fc600078e0250 */
[----:B------:R2:W-:Y:S01]  /*5e80*/  STL.64 [R1+0x518], R6 ;  /* 0x0005180601007387 */ /* 0x0005e20000100a00 */
[----:B------:R-:W-:-:S03]  /*5e90*/  IMAD R133, R208, 0x1c, RZ ;  /* 0x0000001cd0857824 */ /* 0x000fc600078e02ff */
[----:B------:R2:W-:Y:S01]  /*5ea0*/  LDGSTS.E [R248+0x5100], desc[UR28][R6.64], !P1 ;  /* 0x0510000006f87fae */ /* 0x0005e2000c9a101c */
[----:B-1----:R-:W-:-:S03]  /*5eb0*/  IMAD.WIDE R8, R135, 0x4, R216 ;  /* 0x0000000487087825 */ /* 0x002fc600078e02d8 */
[----:B------:R1:W-:Y:S04]  /*5ec0*/  STL.64 [R1+0x510], R4 ;  /* 0x0005100401007387 */ /* 0x0003e80000100a00 */
[----:B------:R1:W-:Y:S01]  /*5ed0*/  LDGSTS.E [R248+0x5200], desc[UR28][R4.64], !P1 ;  /* 0x0520000004f87fae */ /* 0x0003e2000c9a101c */
[----:B--2---:R-:W-:-:S03]  /*5ee0*/  IMAD.WIDE R6, R135, 0x4, R226 ;  /* 0x0000000487067825 */ /* 0x004fc600078e02e2 */
[----:B------:R2:W-:Y:S04]  /*5ef0*/  STL.64 [R1+0x500], R2 ;  /* 0x0005000201007387 */ /* 0x0005e80000100a00 */
[----:B------:R2:W-:Y:S01]  /*5f00*/  LDGSTS.E [R248+0x5300], desc[UR28][R2.64], !P1 ;  /* 0x0530000002f87fae */ /* 0x0005e2000c9a101c */
[----:B------:R-:W-:Y:S01]  /*5f10*/  ISETP.GE.U32.AND P1, PT, R0, 0x7fffff94, PT ;  /* 0x7fffff940000780c */ /* 0x000fe20003f26070 */
[C---:B-1----:R-:W-:Y:S02]  /*5f20*/  IMAD.WIDE R4, R135.reuse, 0x4, R236 ;  /* 0x0000000487047825 */ /* 0x042fe400078e02ec */
[----:B------:R1:W-:Y:S01]  /*5f30*/  STL.64 [R1+0x48], R8 ;  /* 0x0000480801007387 */ /* 0x0003e20000100a00 */
[----:B-----5:R-:W-:Y:S02]  /*5f40*/  IADD3 R0, PT, PT, R136, -0x31, RZ ;  /* 0xffffffcf88007810 */ /* 0x020fe40007ffe0ff */
[----:B------:R-:W4:Y:S01]  /*5f50*/  LDC R136, c[0x0][0x3a0] ;  /* 0x0000e800ff887b82 */ /* 0x000f220000000800 */
[----:B------:R1:W-:Y:S01]  /*5f60*/  LDGSTS.E [R248+0x6000], desc[UR28][R8.64], !P2 ;  /* 0x0600000008f87fae */ /* 0x0003e2000d1a101c */
[----:B--2---:R-:W-:-:S03]  /*5f70*/  IMAD.WIDE R2, R135, 0x4, R80 ;  /* 0x0000000487027825 */ /* 0x004fc600078e0250 */
[----:B------:R2:W-:Y:S01]  /*5f80*/  STL.64 [R1+0x490], R6 ;  /* 0x0004900601007387 */ /* 0x0005e20000100a00 */
[----:B------:R-:W-:-:S03]  /*5f90*/  IMAD.SHL.U32 R135, R208, 0x20, RZ ;  /* 0x00000020d0877824 */ /* 0x000fc600078e00ff */
[----:B------:R2:W-:Y:S01]  /*5fa0*/  LDGSTS.E [R248+0x6100], desc[UR28][R6.64], !P2 ;  /* 0x0610000006f87fae */ /* 0x0005e2000d1a101c */
[----:B-1----:R-:W-:-:S03]  /*5fb0*/  IMAD.WIDE R8, R133, 0x4, R216 ;  /* 0x0000000485087825 */ /* 0x002fc600078e02d8 */
[----:B------:R1:W-:Y:S04]  /*5fc0*/  STL.64 [R1+0x488], R4 ;  /* 0x0004880401007387 */ /* 0x0003e80000100a00 */
[----:B------:R1:W-:Y:S01]  /*5fd0*/  LDGSTS.E [R248+0x6200], desc[UR28][R4.64], !P2 ;  /* 0x0620000004f87fae */ /* 0x0003e2000d1a101c */
[----:B--2---:R-:W-:-:S03]  /*5fe0*/  IMAD.WIDE R6, R133, 0x4, R226 ;  /* 0x0000000485067825 */ /* 0x004fc600078e02e2 */
[----:B------:R2:W-:Y:S01]  /*5ff0*/  STL.64 [R1+0x478], R2 ;  /* 0x0004780201007387 */ /* 0x0005e20000100a00 */
[----:B----4-:R-:W-:-:S03]  /*6000*/  VIADD R136, R136, 0xfffffffe ;  /* 0xfffffffe88887836 */ /* 0x010fc60000000000 */
[----:B------:R2:W-:Y:S01]  /*6010*/  LDGSTS.E [R248+0x6300], desc[UR28][R2.64], !P2 ;  /* 0x0630000002f87fae */ /* 0x0005e2000d1a101c */
[----:B------:R-:W-:Y:S01]  /*6020*/  ISETP.GE.U32.AND P2, PT, R0, 0x7fffff90, PT ;  /* 0x7fffff900000780c */ /* 0x000fe20003f46070 */
[----:B---3--:R-:W-:Y:S02]  /*6030*/  VIADD R0, R134, 0xffffffcb ;  /* 0xffffffcb86007836 */ /* 0x008fe40000000000 */
[C---:B-1----:R-:W-:Y:S01]  /*6040*/  IMAD.WIDE R4, R133.reuse, 0x4, R236 ;  /* 0x0000000485047825 */ /* 0x042fe200078e02ec */
[----:B------:R1:W-:Y:S04]  /*6050*/  STL.64 [R1+0x28], R8 ;  /* 0x0000280801007387 */ /* 0x0003e80000100a00 */
[----:B------:R1:W-:Y:S01]  /*6060*/  LDGSTS.E [R248+0x7000], desc[UR28][R8.64], !P3 ;  /* 0x0700000008f87fae */ /* 0x0003e2000d9a101c */
[----:B--2---:R-:W-:-:S03]  /*6070*/  IMAD.WIDE R2, R133, 0x4, R80 ;  /* 0x0000000485027825 */ /* 0x004fc600078e0250 */
[----:B------:R2:W-:Y:S04]  /*6080*/  STL.64 [R1+0x410], R6 ;  /* 0x0004100601007387 */ /* 0x0005e80000100a00 */
[----:B------:R2:W-:Y:S01]  /*6090*/  LDGSTS.E [R248+0x7100], desc[UR28][R6.64], !P3 ;  /* 0x0710000006f87fae */ /* 0x0005e2000d9a101c */
[----:B-1----:R-:W-:-:S03]  /*60a0*/  IMAD.WIDE R8, R135, 0x4, R216 ;  /* 0x0000000487087825 */ /* 0x002fc600078e02d8 */
[----:B------:R1:W-:Y:S04]  /*60b0*/  STL.64 [R1+0x408], R4 ;  /* 0x0004080401007387 */ /* 0x0003e80000100a00 */
[----:B------:R1:W-:Y:S01]  /*60c0*/  LDGSTS.E [R248+0x7200], desc[UR28][R4.64], !P3 ;  /* 0x0720000004f87fae */ /* 0x0003e2000d9a101c */
[----:B--2---:R-:W-:-:S03]  /*60d0*/  IMAD.WIDE R6, R135, 0x4, R226 ;  /* 0x0000000487067825 */ /* 0x004fc600078e02e2 */
[----:B------:R2:W-:Y:S04]  /*60e0*/  STL.64 [R1+0x3e8], R2 ;  /* 0x0003e80201007387 */ /* 0x0005e80000100a00 */
[----:B------:R2:W-:Y:S01]  /*60f0*/  LDGSTS.E [R248+0x7300], desc[UR28][R2.64], !P3 ;  /* 0x0730000002f87fae */ /* 0x0005e2000d9a101c */
[----:B------:R-:W-:Y:S02]  /*6100*/  ISETP.GE.U32.AND P3, PT, R0, 0x7fffff8c, PT ;  /* 0x7fffff8c0000780c */ /* 0x000fe40003f66070 */
[----:B------:R-:W-:Y:S01]  /*6110*/  IADD3 R0, PT, PT, R132, -0x39, RZ ;  /* 0xffffffc784007810 */ /* 0x000fe20007ffe0ff */
[----:B-1----:R-:W-:Y:S01]  /*6120*/  IMAD.WIDE R4, R135, 0x4, R236 ;  /* 0x0000000487047825 */ /* 0x002fe200078e02ec */
[----:B------:R1:W-:Y:S03]  /*6130*/  STL.64 [R1+0x8], R8 ;  /* 0x0000080801007387 */ /* 0x0003e60000100a00 */
[----:B------:R-:W-:Y:S01]  /*6140*/  IMAD.WIDE R132, R137, 0x4, R216 ;  /* 0x0000000489847825 */ /* 0x000fe200078e02d8 */
[----:B------:R1:W-:Y:S03]  /*6150*/  LDGSTS.E [R248+0x8000], desc[UR28][R8.64], !P4 ;  /* 0x0800000008f87fae */ /* 0x0003e6000e1a101c */
[----:B--2---:R-:W-:Y:S01]  /*6160*/  IMAD.WIDE R2, R135, 0x4, R80 ;  /* 0x0000000487027825 */ /* 0x004fe200078e0250 */
[----:B------:R2:W-:Y:S03]  /*6170*/  STL.64 [R1+0x380], R6 ;  /* 0x0003800601007387 */ /* 0x0005e60000100a00 */
[----:B------:R-:W-:Y:S01]  /*6180*/  IMAD.WIDE R134, R139, 0x4, R216 ;  /* 0x000000048b867825 */ /* 0x000fe200078e02d8 */
[----:B------:R2:W-:Y:S04]  /*6190*/  LDGSTS.E [R248+0x8100], desc[UR28][R6.64], !P4 ;  /* 0x0810000006f87fae */ /* 0x0005e8000e1a101c */
[----:B------:R3:W-:Y:S01]  /*61a0*/  STL.64 [R1+0x378], R4 ;  /* 0x0003780401007387 */ /* 0x0007e20000100a00 */
[----:B-1----:R-:W-:-:S03]  /*61b0*/  IMAD.WIDE R8, R145, 0x4, R80 ;  /* 0x0000000491087825 */ /* 0x002fc600078e0250 */
[----:B------:R3:W-:Y:S04]  /*61c0*/  LDGSTS.E [R248+0x8200], desc[UR28][R4.64], !P4 ;  /* 0x0820000004f87fae */ /* 0x0007e8000e1a101c */
[----:B------:R1:W-:Y:S01]  /*61d0*/  STL.64 [R1+0x368], R2 ;  /* 0x0003680201007387 */ /* 0x0003e20000100a00 */
[----:B--2---:R-:W-:-:S03]  /*61e0*/  IMAD.WIDE R6, R208, 0x4, R236 ;  /* 0x00000004d0067825 */ /* 0x004fc600078e02ec */
[----:B------:R1:W-:Y:S01]  /*61f0*/  LDGSTS.E [R248+0x8300], desc[UR28][R2.64], !P4 ;  /* 0x0830000002f87fae */ /* 0x0003e2000e1a101c */
[----:B------:R-:W-:Y:S01]  /*6200*/  ISETP.GE.U32.AND P4, PT, R0, 0x7fffff88, PT ;  /* 0x7fffff880000780c */ /* 0x000fe20003f86070 */
[----:B------:R-:W-:Y:S02]  /*6210*/  VIADD R0, R140, 0xffffffc3 ;  /* 0xffffffc38c007836 */ /* 0x000fe40000000000 */
[----:B------:R-:W-:Y:S01]  /*6220*/  LDGSTS.E [R248+0x9000], desc[UR28][R132.64], !P6 ;  /* 0x0900000084f87fae */ /* 0x000fe2000f1a101c */
[----:B---3--:R-:W-:-:S03]  /*6230*/  IMAD.WIDE R4, R208, 0x4, R80 ;  /* 0x00000004d0047825 */ /* 0x008fc600078e0250 */
[----:B------:R-:W-:Y:S01]  /*6240*/  STL.64 [R1+0x1208], R132 ;  /* 0x0012088401007387 */ /* 0x000fe20000100a00 */
[----:B-1----:R-:W-:-:S05]  /*6250*/  IMAD.WIDE R2, R137, 0x4, R226 ;  /* 0x0000000489027825 */ /* 0x002fca00078e02e2 */
[----:B------:R-:W-:Y:S04]  /*6260*/  LDGSTS.E [R248+0x9100], desc[UR28][R2.64], !P6 ;  /* 0x0910000002f87fae */ /* 0x000fe8000f1a101c */
[----:B------:R-:W-:Y:S04]  /*6270*/  LDGSTS.E [R248+0x9200], desc[UR28][R20.64], !P6 ;  /* 0x0920000014f87fae */ /* 0x000fe8000f1a101c */
[----:B------:R-:W-:Y:S01]  /*6280*/  LDGSTS.E [R248+0x9300], desc[UR28][R70.64], !P6 ;  /* 0x0930000046f87fae */ /* 0x000fe2000f1a101c */
[----:B------:R-:W-:Y:S02]  /*6290*/  ISETP.GE.U32.AND P6, PT, R0, 0x7fffff84, PT ;  /* 0x7fffff840000780c */ /* 0x000fe40003fc6070 */
[----:B------:R-:W1:Y:S01]  /*62a0*/  LDC R0, c[0x0][0x3a0] ;  /* 0x0000e800ff007b82 */ /* 0x000e620000000800 */
[----:B------:R-:W-:Y:S04]  /*62b0*/  LDGSTS.E [R248+0xa000], desc[UR28][R134.64], !P5 ;  /* 0x0a00000086f87fae */ /* 0x000fe8000e9a101c */
[----:B------:R-:W-:Y:S04]  /*62c0*/  LDGSTS.E [R248+0xa100], desc[UR28][R86.64], !P5 ;  /* 0x0a10000056f87fae */ /* 0x000fe8000e9a101c */
[----:B------:R-:W-:Y:S04]  /*62d0*/  LDGSTS.E [R248+0xa200], desc[UR28][R68.64], !P5 ;  /* 0x0a20000044f87fae */ /* 0x000fe8000e9a101c */
[----:B------:R-:W-:Y:S01]  /*62e0*/  LDGSTS.E [R248+0xa300], desc[UR28][R72.64], !P5 ;  /* 0x0a30000048f87fae */ /* 0x000fe2000e9a101c */
[----:B------:R-:W-:Y:S01]  /*62f0*/  ISETP.GE.U32.AND P5, PT, R136, 0x7fffffbf, PT ;  /* 0x7fffffbf8800780c */ /* 0x000fe20003fa6070 */
[----:B------:R-:W-:-:S02]  /*6300*/  IMAD.WIDE R136, R141, 0x4, R216 ;  /* 0x000000048d887825 */ /* 0x000fc400078e02d8 */
[----:B------:R-:W-:Y:S02]  /*6310*/  STL.64 [R1+0x1060], R2 ;  /* 0x0010600201007387 */ /* 0x000fe40000100a00 */
[--C-:B------:R-:W-:Y:S02]  /*6320*/  IMAD.WIDE R140, R143, 0x4, R216.reuse ;  /* 0x000000048f8c7825 */ /* 0x100fe400078e02d8 */
[----:B------:R-:W-:Y:S02]  /*6330*/  LDGSTS.E [R248+0xb000], desc[UR28][R136.64], !P1 ;  /* 0x0b00000088f87fae */ /* 0x000fe4000c9a101c */
[----:B-1----:R-:W-:Y:S02]  /*6340*/  VIADD R0, R0, 0xfffffff6 ;  /* 0xfffffff600007836 */ /* 0x002fe40000000000 */
[----:B------:R-:W-:Y:S04]  /*6350*/  LDGSTS.E [R248+0xb100], desc[UR28][R48.64], !P1 ;  /* 0x0b10000030f87fae */ /* 0x000fe8000c9a101c */
[----:B------:R-:W-:Y:S04]  /*6360*/  LDGSTS.E [R248+0xb200], desc[UR28][R120.64], !P1 ;  /* 0x0b20000078f87fae */ /* 0x000fe8000c9a101c */
[----:B------:R-:W-:Y:S01]  /*6370*/  LDGSTS.E [R248+0xb300], desc[UR28][R60.64], !P1 ;  /* 0x0b3000003cf87fae */ /* 0x000fe2000c9a101c */
[----:B------:R-:W-:Y:S01]  /*6380*/  ISETP.GE.U32.AND P1, PT, R138, 0x7fffffbb, PT ;  /* 0x7fffffbb8a00780c */ /* 0x000fe20003f26070 */
[----:B------:R-:W-:-:S02]  /*6390*/  IMAD.WIDE R138, R145, 0x4, R216 ;  /* 0x00000004918a7825 */ /* 0x000fc400078e02d8 */
[----:B------:R-:W-:Y:S04]  /*63a0*/  STL.64 [R1+0x1068], R20 ;  /* 0x0010681401007387 */ /* 0x000fe80000100a00 */
[----:B------:R-:W-:Y:S04]  /*63b0*/  LDGSTS.E [R248+0xc000], desc[UR28][R138.64], !P2 ;  /* 0x0c0000008af87fae */ /* 0x000fe8000d1a101c */
[----:B------:R-:W-:Y:S04]  /*63c0*/  LDGSTS.E [R248+0xc100], desc[UR28][R36.64], !P2 ;  /* 0x0c10000024f87fae */ /* 0x000fe8000d1a101c */
[----:B------:R-:W-:Y:S04]  /*63d0*/  LDGSTS.E [R248+0xc200], desc[UR28][R40.64], !P2 ;  /* 0x0c20000028f87fae */ /* 0x000fe8000d1a101c */
[----:B------:R1:W-:Y:S01]  /*63e0*/  LDGSTS.E [R248+0xc300], desc[UR28][R8.64], !P2 ;  /* 0x0c30000008f87fae */ /* 0x0003e2000d1a101c */
[----:B------:R-:W-:Y:S01]  /*63f0*/  ISETP.GE.U32.AND P2, PT, R0, 0x7fffffb7, PT ;  /* 0x7fffffb70000780c */ /* 0x000fe20003f46070 */
[----:B------:R-:W-:-:S02]  /*6400*/  IMAD R0, R208, 0x38, RZ ;  /* 0x00000038d0007824 */ /* 0x000fc400078e02ff */
[----:B------:R-:W-:Y:S02]  /*6410*/  STL.64 [R1+0x1070], R70 ;  /* 0x0010704601007387 */ /* 0x000fe40000100a00 */
[C---:B------:R-:W-:Y:S02]  /*6420*/  IMAD.WIDE R44, R0.reuse, 0x4, R226 ;  /* 0x00000004002c7825 */ /* 0x040fe400078e02e2 */
[----:B------:R-:W-:Y:S02]  /*6430*/  LDGSTS.E [R248+0xd000], desc[UR28][R140.64], !P3 ;  /* 0x0d0000008cf87fae */ /* 0x000fe4000d9a101c */
[C---:B------:R-:W-:Y:S02]  /*6440*/  IMAD.WIDE R76, R0.reuse, 0x4, R236 ;  /* 0x00000004004c7825 */ /* 0x040fe400078e02ec */
[----:B------:R-:W-:Y:S02]  /*6450*/  STL.64 [R1+0x1200], R134 ;  /* 0x0012008601007387 */ /* 0x000fe40000100a00 */
[----:B------:R-:W-:-:S02]  /*6460*/  IMAD.WIDE R112, R0, 0x4, R80 ;  /* 0x0000000400707825 */ /* 0x000fc400078e0250 */
[----:B------:R-:W-:Y:S04]  /*6470*/  LDGSTS.E [R248+0xd100], desc[UR28][R114.64], !P3 ;  /* 0x0d10000072f87fae */ /* 0x000fe8000d9a101c */
[----:B------:R-:W-:Y:S04]  /*6480*/  STL.64 [R1+0x1078], R86 ;  /* 0x0010785601007387 */ /* 0x000fe80000100a00 */
[----:B------:R-:W-:Y:S04]  /*6490*/  LDGSTS.E [R248+0xd200], desc[UR28][R130.64], !P3 ;  /* 0x0d20000082f87fae */ /* 0x000fe8000d9a101c */
[----:B------:R-:W-:Y:S04]  /*64a0*/  STL.64 [R1+0x1080], R68 ;  /* 0x0010804401007387 */ /* 0x000fe80000100a00 */
[----:B------:R-:W-:Y:S01]  /*64b0*/  LDGSTS.E [R248+0xd300], desc[UR28][R12.64], !P3 ;  /* 0x0d3000000cf87fae */ /* 0x000fe2000d9a101c */
[----:B------:R-:W-:Y:S01]  /*64c0*/  ISETP.GE.U32.AND P3, PT, R142, 0x7fffffb3, PT ;  /* 0x7fffffb38e00780c */ /* 0x000fe20003f66070 */
[--C-:B------:R-:W-:Y:S01]  /*64d0*/  IMAD.WIDE R142, R0, 0x4, R216.reuse ;  /* 0x00000004008e7825 */ /* 0x100fe200078e02d8 */
[----:B------:R-:W-:Y:S01]  /*64e0*/  IADD3 R0, PT, PT, R144, -0x12, RZ ;  /* 0xffffffee90007810 */ /* 0x000fe20007ffe0ff */
[----:B------:R-:W-:Y:S02]  /*64f0*/  STL.64 [R1+0x1088], R72 ;  /* 0x0010884801007387 */ /* 0x000fe40000100a00 */
[----:B------:R-:W-:-:S02]  /*6500*/  IMAD.WIDE R144, R150, 0x4, R216 ;  /* 0x0000000496907825 */ /* 0x000fc400078e02d8 */
[----:B------:R-:W-:Y:S02]  /*6510*/  STL.64 [R1+0x1210], R136 ;  /* 0x0012108801007387 */ /* 0x000fe40000100a00 */
[----:B------:R-:W-:Y:S02]  /*6520*/  IMAD.WIDE R150, R150, 0x4, R80 ;  /* 0x0000000496967825 */ /* 0x000fe400078e0250 */
[----:B------:R-:W-:Y:S04]  /*6530*/  STL.64 [R1+0x1090], R48 ;  /* 0x0010903001007387 */ /* 0x000fe80000100a00 */
[----:B------:R-:W-:Y:S04]  /*6540*/  STL.64 [R1+0x1098], R120 ;  /* 0x0010987801007387 */ /* 0x000fe80000100a00 */
[----:B------:R-:W-:Y:S04]  /*6550*/  STL.64 [R1+0x10a0], R60 ;  /* 0x0010a03c01007387 */ /* 0x000fe80000100a00 */
[----:B------:R-:W-:Y:S04]  /*6560*/  STL.64 [R1+0x1218], R138 ;  /* 0x0012188a01007387 */ /* 0x000fe80000100a00 */
[----:B------:R-:W-:Y:S04]  /*6570*/  STL.64 [R1+0x10a8], R36 ;  /* 0x0010a82401007387 */ /* 0x000fe80000100a00 */
[----:B------:R-:W-:Y:S04]  /*6580*/  LDGSTS.E [R248+0xe000], desc[UR28][R142.64], !P4 ;  /* 0x0e0000008ef87fae */ /* 0x000fe8000e1a101c */
[----:B------:R-:W-:Y:S04]  /*6590*/  STL.64 [R1+0x10b0], R40 ;  /* 0x0010b02801007387 */ /* 0x000fe80000100a00 */
[----:B------:R-:W-:Y:S04]  /*65a0*/  LDGSTS.E [R248+0xe100], desc[UR28][R44.64], !P4 ;  /* 0x0e1000002cf87fae */ /* 0x000fe8000e1a101c */
[----:B------:R1:W-:Y:S04]  /*65b0*/  STL.64 [R1+0x10b8], R8 ;  /* 0x0010b80801007387 */ /* 0x0003e80000100a00 */
[----:B------:R-:W-:Y:S04]  /*65c0*/  LDGSTS.E [R248+0xe200], desc[UR28][R76.64], !P4 ;  /* 0x0e2000004cf87fae */ /* 0x000fe8000e1a101c */
[----:B------:R-:W-:Y:S04]  /*65d0*/  STL.64 [R1+0x1220], R140 ;  /* 0x0012208c01007387 */ /* 0x000fe80000100a00 */
[----:B------:R-:W-:Y:S01]  /*65e0*/  LDGSTS.E [R248+0xe300], desc[UR28][R112.64], !P4 ;  /* 0x0e30000070f87fae */ /* 0x000fe2000e1a101c */
[----:B------:R-:W-:-:S02]  /*65f0*/  ISETP.GE.U32.AND P4, PT, R0, 0x7fffffaf, PT ;  /* 0x7fffffaf0000780c */ /* 0x000fc40003f86070 */
[----:B------:R-:W-:Y:S01]  /*6600*/  LOP3.LUT R0, R252, 0x20, RZ, 0x3c, !PT ;  /* 0x00000020fc007812 */ /* 0x000fe200078e3cff */
[----:B------:R-:W-:Y:S04]  /*6610*/  STL.64 [R1+0x10c0], R114 ;  /* 0x0010c07201007387 */ /* 0x000fe80000100a00 */
[----:B------:R-:W-:Y:S01]  /*6620*/  STL.64 [R1+0x10c8], R130 ;  /* 0x0010c88201007387 */ /* 0x000fe20000100a00 */
[----:B------:R-:W-:-:S03]  /*6630*/  VIADD R0, R0, UR5 ;  /* 0x0000000500007c36 */ /* 0x000fc60008000000 */
[----:B------:R-:W-:Y:S04]  /*6640*/  STL.64 [R1+0x10d0], R12 ;  /* 0x0010d00c01007387 */ /* 0x000fe80000100a00 */
[----:B------:R-:W-:Y:S04]  /*6650*/  STL.64 [R1+0x1228], R142 ;  /* 0x0012288e01007387 */ /* 0x000fe80000100a00 */
[----:B------:R-:W-:Y:S04]  /*6660*/  STL.64 [R1+0x10d8], R44 ;  /* 0x0010d82c01007387 */ /* 0x000fe80000100a00 */
[----:B------:R-:W-:Y:S04]  /*6670*/  LDGSTS.E [R248+0xf000], desc[UR28][R144.64], !P6 ;  /* 0x0f00000090f87fae */ /* 0x000fe8000f1a101c */
[----:B------:R-:W-:Y:S04]  /*6680*/  STL.64 [R1+0x10e0], R76 ;  /* 0x0010e04c01007387 */ /* 0x000fe80000100a00 */
[----:B------:R-:W-:Y:S04]  /*6690*/  LDGSTS.E [R248+0xf100], desc[UR28][R146.64], !P6 ;  /* 0x0f10000092f87fae */ /* 0x000fe8000f1a101c */
[----:B------:R-:W-:Y:S04]  /*66a0*/  STL.64 [R1+0x10e8], R112 ;  /* 0x0010e87001007387 */ /* 0x000fe80000100a00 */
[----:B------:R-:W-:Y:S04]  /*66b0*/  LDGSTS.E [R248+0xf200], desc[UR28][R148.64], !P6 ;  /* 0x0f20000094f87fae */ /* 0x000fe8000f1a101c */
[----:B------:R-:W-:Y:S04]  /*66c0*/  STL.64 [R1+0x1230], R144 ;  /* 0x0012309001007387 */ /* 0x000fe80000100a00 */
[----:B------:R-:W-:Y:S01]  /*66d0*/  LDGSTS.E [R248+0xf300], desc[UR28][R150.64], !P6 ;  /* 0x0f30000096f87fae */ /* 0x000fe2000f1a101c */
[----:B------:R-:W-:Y:S01]  /*66e0*/  ISETP.GE.U32.AND P6, PT, R152, 0x7fffffab, PT ;  /* 0x7fffffab9800780c */ /* 0x000fe20003fc6070 */
[----:B------:R-:W-:-:S02]  /*66f0*/  IMAD R152, R208, 0x5, RZ ;  /* 0x00000005d0987824 */ /* 0x000fc400078e02ff */
[----:B------:R-:W-:Y:S02]  /*6700*/  STL.64 [R1+0x10f0], R146 ;  /* 0x0010f09201007387 */ /* 0x000fe40000100a00 */
[C---:B-1----:R-:W-:Y:S02]  /*6710*/  IMAD.WIDE R8, R152.reuse, 0x4, R216 ;  /* 0x0000000498087825 */ /* 0x042fe400078e02d8 */
[----:B------:R-:W-:Y:S02]  /*6720*/  STL.64 [R1+0x10f8], R148 ;  /* 0x0010f89401007387 */ /* 0x000fe40000100a00 */
[----:B------:R-:W-:Y:S02]  /*6730*/  IMAD.WIDE R2, R152, 0x4, R80 ;  /* 0x0000000498027825 */ /* 0x000fe400078e0250 */
[----:B------:R-:W-:Y:S04]  /*6740*/  STL.64 [R1+0x1100], R150 ;  /* 0x0011009601007387 */ /* 0x000fe80000100a00 */
[----:B------:R-:W-:Y:S04]  /*6750*/  STL.64 [R1+0x118], R14 ;  /* 0x0001180e01007387 */ /* 0x000fe80000100a00 */
[----:B------:R-:W-:Y:S04]  /*6760*/  LDGSTS.E [R0+0x400], desc[UR28][R14.64], !P5 ;  /* 0x004000000e007fae */ /* 0x000fe8000e9a101c */
[----:B------:R1:W-:Y:S04]  /*6770*/  STL.64 [R1+0x110], R10 ;  /* 0x0001100a01007387 */ /* 0x0003e80000100a00 */
[----:B------:R1:W-:Y:S04]  /*6780*/  LDGSTS.E [R0+0x500], desc[UR28][R10.64], !P5 ;  /* 0x005000000a007fae */ /* 0x0003e8000e9a101c */
[----:B------:R2:W-:Y:S04]  /*6790*/  STL.64 [R1+0x108], R6 ;  /* 0x0001080601007387 */ /* 0x0005e80000100a00 */
[----:B------:R2:W-:Y:S04]  /*67a0*/  LDGSTS.E [R0+0x600], desc[UR28][R6.64], !P5 ;  /* 0x0060000006007fae */ /* 0x0005e8000e9a101c */
[----:B------:R3:W-:Y:S01]  /*67b0*/  STL.64 [R1+0x100], R4 ;  /* 0x0001000401007387 */ /* 0x0007e20000100a00 */
[----:B-1----:R-:W-:-:S03]  /*67c0*/  IMAD.WIDE R10, R174, 0x4, R216 ;  /* 0x00000004ae0a7825 */ /* 0x002fc600078e02d8 */
[----:B------:R3:W-:Y:S01]  /*67d0*/  LDGSTS.E [R0+0x700], desc[UR28][R4.64], !P5 ;  /* 0x0070000004007fae */ /* 0x0007e2000e9a101c */
[----:B------:R-:W-:Y:S01]  /*67e0*/  ISETP.GE.U32.AND P5, PT, R153, 0x7fffffa7, PT ;  /* 0x7fffffa79900780c */ /* 0x000fe20003fa6070 */
[----:B------:R-:W-:Y:S02]  /*67f0*/  IMAD R153, R208, 0x9, RZ ;  /* 0x00000009d0997824 */ /* 0x000fe400078e02ff */
[C---:B--2---:R-:W-:Y:S01]  /*6800*/  IMAD.WIDE R6, R152.reuse, 0x4, R226 ;  /* 0x0000000498067825 */ /* 0x044fe200078e02e2 */
[----:B------:R1:W-:Y:S04]  /*6810*/  STL.64 [R1+0xe0], R8 ;  /* 0x0000e00801007387 */ /* 0x0003e80000100a00 */
[----:B------:R1:W-:Y:S01]  /*6820*/  LDGSTS.E [R0+0x1400], desc[UR28][R8.64], !P1 ;  /* 0x0140000008007fae */ /* 0x0003e2000c9a101c */
[----:B---3--:R-:W-:-:S03]  /*6830*/  IMAD.WIDE R4, R152, 0x4, R236 ;  /* 0x0000000498047825 */ /* 0x008fc600078e02ec */
[----:B------:R2:W-:Y:S01]  /*6840*/  STL.64 [R1+0x3a8], R6 ;  /* 0x0003a80601007387 */ /* 0x0005e20000100a00 */
[----:B------:R-:W-:-:S03]  /*6850*/  VIADD R152, R154, 0xffffffe2 ;  /* 0xffffffe29a987836 */ /* 0x000fc60000000000 */
[----:B------:R2:W-:Y:S01]  /*6860*/  LDGSTS.E [R0+0x1500], desc[UR28][R6.64], !P1 ;  /* 0x0150000006007fae */ /* 0x0005e2000c9a101c */
[----:B------:R-:W3:Y:S03]  /*6870*/  LDC R154, c[0x0][0x3a0] ;  /* 0x0000e800ff9a7b82 */ /* 0x000ee60000000800 */
[----:B------:R4:W-:Y:S01]  /*6880*/  STL.64 [R1+0x3c0], R4 ;  /* 0x0003c00401007387 */ /* 0x0009e20000100a00 */
[----:B-1----:R-:W-:-:S03]  /*6890*/  IMAD.WIDE R8, R153, 0x4, R216 ;  /* 0x0000000499087825 */ /* 0x002fc600078e02d8 */
[----:B------:R4:W-:Y:S04]  /*68a0*/  LDGSTS.E [R0+0x1600], desc[UR28][R4.64], !P1 ;  /* 0x0160000004007fae */ /* 0x0009e8000c9a101c */
[----:B------:R1:W-:Y:S01]  /*68b0*/  STL.64 [R1+0x3c8], R2 ;  /* 0x0003c80201007387 */ /* 0x0003e20000100a00 */
[----:B--2---:R-:W-:-:S03]  /*68c0*/  IMAD.WIDE R6, R153, 0x4, R226 ;  /* 0x0000000499067825 */ /* 0x004fc600078e02e2 */
[----:B------:R1:W-:Y:S01]  /*68d0*/  LDGSTS.E [R0+0x1700], desc[UR28][R2.64], !P1 ;  /* 0x0170000002007fae */ /* 0x0003e2000c9a101c */
[----:B------:R-:W-:Y:S01]  /*68e0*/  ISETP.GE.U32.AND P1, PT, R152, 0x7fffffa3, PT ;  /* 0x7fffffa39800780c */ /* 0x000fe20003f26070 */
[----:B------:R-:W-:Y:S02]  /*68f0*/  IMAD R152, R208, 0xd, RZ ;  /* 0x0000000dd0987824 */ /* 0x000fe400078e02ff */
[C---:B----4-:R-:W-:Y:S01]  /*6900*/  IMAD.WIDE R4, R153.reuse, 0x4, R236 ;  /* 0x0000000499047825 */ /* 0x050fe200078e02ec */
[----:B------:R2:W-:Y:S04]  /*6910*/  LDGSTS.E [R0+0x2400], desc[UR28][R8.64], !P2 ;  /* 0x0240000008007fae */ /* 0x0005e8000d1a101c */
[----:B------:R2:W-:Y:S01]  /*6920*/  STL.64 [R1+0xc0], R8 ;  /* 0x0000c00801007387 */ /* 0x0005e20000100a00 */
[----:B-1----:R-:W-:-:S03]  /*6930*/  IMAD.WIDE R2, R153, 0x4, R80 ;  /* 0x0000000499027825 */ /* 0x002fc600078e0250 */
[----:B------:R1:W-:Y:S01]  /*6940*/  LDGSTS.E [R0+0x2500], desc[UR28][R6.64], !P2 ;  /* 0x0250000006007fae */ /* 0x0003e2000d1a101c */
[----:B------:R-:W-:-:S03]  /*6950*/  VIADD R153, R155, 0xffffffde ;  /* 0xffffffde9b997836 */ /* 0x000fc60000000000 */
[----:B------:R1:W-:Y:S01]  /*6960*/  STL.64 [R1+0x540], R6 ;  /* 0x0005400601007387 */ /* 0x0003e20000100a00 */
[----:B------:R-:W4:Y:S03]  /*6970*/  LDC R155, c[0x0][0x3a0] ;  /* 0x0000e800ff9b7b82 */ /* 0x000f260000000800 */
[----:B------:R5:W-:Y:S01]  /*6980*/  LDGSTS.E [R0+0x2600], desc[UR28][R4.64], !P2 ;  /* 0x0260000004007fae */ /* 0x000be2000d1a101c */
[----:B--2---:R-:W-:-:S03]  /*6990*/  IMAD.WIDE R8, R152, 0x4, R216 ;  /* 0x0000000498087825 */ /* 0x004fc600078e02d8 */
[----:B------:R5:W-:Y:S04]  /*69a0*/  STL.64 [R1+0x558], R4 ;  /* 0x0005580401007387 */ /* 0x000be80000100a00 */
[----:B------:R2:W-:Y:S01]  /*69b0*/  LDGSTS.E [R0+0x2700], desc[UR28][R2.64], !P2 ;  /* 0x0270000002007fae */ /* 0x0005e2000d1a101c */
[----:B------:R-:W-:Y:S01]  /*69c0*/  ISETP.GE.U32.AND P2, PT, R153, 0x7fffff9f, PT ;  /* 0x7fffff9f9900780c */ /* 0x000fe20003f46070 */
[----:B-1----:R-:W-:Y:S02]  /*69d0*/  IMAD.WIDE R6, R152, 0x4, R226 ;  /* 0x0000000498067825 */ /* 0x002fe400078e02e2 */
[----:B------:R2:W-:Y:S02]  /*69e0*/  STL.64 [R1+0x560], R2 ;  /* 0x0005600201007387 */ /* 0x0005e40000100a00 */
[----:B------:R-:W-:-:S02]  /*69f0*/  IMAD R153, R208, 0x11, RZ ;  /* 0x00000011d0997824 */ /* 0x000fc400078e02ff */
[C---:B-----5:R-:W-:Y:S01]  /*6a00*/  IMAD.WIDE R4, R152.reuse, 0x4, R236 ;  /* 0x0000000498047825 */ /* 0x060fe200078e02ec */
[----:B------:R1:W-:Y:S04]  /*6a10*/  STL.64 [R1+0xa0], R8 ;  /* 0x0000a00801007387 */ /* 0x0003e80000100a00 */
[----:B------:R1:W-:Y:S01]  /*6a20*/  LDGSTS.E [R0+0x3400], desc[UR28][R8.64], !P3 ;  /* 0x0340000008007fae */ /* 0x0003e2000d9a101c */
[----:B--2---:R-:W-:Y:S01]  /*6a30*/  IMAD.WIDE R2, R152, 0x4, R80 ;  /* 0x0000000498027825 */ /* 0x004fe200078e0250 */
[----:B------:R-:W-:Y:S02]  /*6a40*/  IADD3 R152, PT, PT, R156, -0x26, RZ ;  /* 0xffffffda9c987810 */ /* 0x000fe40007ffe0ff */
[----:B------:R2:W-:Y:S01]  /*6a50*/  STL.64 [R1+0x5f0], R6 ;  /* 0x0005f00601007387 */ /* 0x0005e20000100a00 */
[----:B------:R-:W5:Y:S03]  /*6a60*/  LDC R156, c[0x0][0x3a0] ;  /* 0x0000e800ff9c7b82 */ /* 0x000f660000000800 */
        /* <DEDUP_REMOVED lines=8> */
[----:B------:R-:W-:Y:S02]  /*6af0*/  IMAD R152, R208, 0x15, RZ ;  /* 0x00000015d0987824 */ /* 0x000fe400078e02ff */
[C---:B-1----:R-:W-:Y:S01]  /*6b00*/  IMAD.WIDE R4, R153.reuse, 0x4, R236 ;  /* 0x0000000499047825 */ /* 0x042fe200078e02ec */
[----:B------:R1:W-:Y:S04]  /*6b10*/  STL.64 [R1+0x80], R8 ;  /* 0x0000800801007387 */ /* 0x0003e80000100a00 */
[----:B------:R1:W-:Y:S01]  /*6b20*/  LDGSTS.E [R0+0x4400], desc[UR28][R8.64], !P4 ;  /* 0x0440000008007fae */ /* 0x0003e2000e1a101c */
[----:B--2---:R-:W-:-:S03]  /*6b30*/  IMAD.WIDE R2, R153, 0x4, R80 ;  /* 0x0000000499027825 */ /* 0x004fc600078e0250 */
[----:B------:R2:W-:Y:S01]  /*6b40*/  STL.64 [R1+0x578], R6 ;  /* 0x0005780601007387 */ /* 0x0005e20000100a00 */
[----:B---3--:R-:W-:-:S03]  /*6b50*/  VIADD R153, R154, 0xffffffd6 ;  /* 0xffffffd69a997836 */ /* 0x008fc60000000000 */
        /* <DEDUP_REMOVED lines=11> */
[----:B------:R2:W-:Y:S03]  /*6c10*/  STL.64 [R1+0x60], R8 ;  /* 0x0000600801007387 */ /* 0x0005e60000100a00 */
[----:B------:R-:W-:Y:S01]  /*6c20*/  IMAD.WIDE R146, R153, 0x4, R226 ;  /* 0x0000000499927825 */ /* 0x000fe200078e02e2 */
[----:B------:R2:W-:Y:S03]  /*6c30*/  LDGSTS.E [R0+0x5400], desc[UR28][R8.64], !P6 ;  /* 0x0540000008007fae */ /* 0x0005e6000f1a101c */
[----:B-1----:R-:W-:Y:S01]  /*6c40*/  IMAD.WIDE R2, R152, 0x4, R80 ;  /* 0x0000000498027825 */ /* 0x002fe200078e0250 */
[----:B------:R1:W-:Y:S03]  /*6c50*/  STL.64 [R1+0x4f8], R6 ;  /* 0x0004f80601007387 */ /* 0x0003e60000100a00 */
[----:B------:R-:W-:Y:S01]  /*6c60*/  VIADD R152, R155, 0xffffffd2 ;  /* 0xffffffd29b987836 */ /* 0x000fe20000000000 */
[----:B------:R1:W-:Y:S01]  /*6c70*/  LDGSTS.E [R0+0x5500], desc[UR28][R6.64], !P6 ;  /* 0x0550000006007fae */ /* 0x0003e2000f1a101c */
[----:B------:R-:W4:Y:S01]  /*6c80*/  LDC R155, c[0x0][0x3a0] ;  /* 0x0000e800ff9b7b82 */ /* 0x000f220000000800 */
[----:B------:R-:W-:-:S02]  /*6c90*/  IMAD.WIDE R112, R153, 0x4, R236 ;  /* 0x0000000499707825 */ /* 0x000fc400078e02ec */
[----:B------:R3:W-:Y:S02]  /*6ca0*/  STL.64 [R1+0x4e0], R4 ;  /* 0x0004e00401007387 */ /* 0x0007e40000100a00 */
[----:B------:R-:W-:Y:S02]  /*6cb0*/  IMAD.WIDE R76, R153, 0x4, R80 ;  /* 0x00000004994c7825 */ /* 0x000fe400078e0250 */
[----:B------:R3:W-:Y:S02]  /*6cc0*/  LDGSTS.E [R0+0x5600], desc[UR28][R4.64], !P6 ;  /* 0x0560000004007fae */ /* 0x0007e4000f1a101c */
[C---:B--2---:R-:W-:Y:S02]  /*6cd0*/  IMAD.WIDE R8, R174.reuse, 0x4, R226 ;  /* 0x00000004ae087825 */ /* 0x044fe400078e02e2 */
[----:B------:R2:W-:Y:S02]  /*6ce0*/  STL.64 [R1+0x4d8], R2 ;  /* 0x0004d80201007387 */ /* 0x0005e40000100a00 */
[----:B-1----:R-:W-:-:S02]  /*6cf0*/  IMAD.WIDE R6, R174, 0x4, R236 ;  /* 0x00000004ae067825 */ /* 0x002fc400078e02ec */
[----:B------:R2:W-:Y:S01]  /*6d00*/  LDGSTS.E [R0+0x5700], desc[UR28][R2.64], !P6 ;  /* 0x0570000002007fae */ /* 0x0005e2000f1a101c */
[----:B------:R-:W-:Y:S01]  /*6d10*/  ISETP.GE.U32.AND P6, PT, R152, 0x7fffff93, PT ;  /* 0x7fffff939800780c */ /* 0x000fe20003fc6070 */
[----:B------:R-:W-:Y:S02]  /*6d20*/  IMAD R152, R208, 0x1d, RZ ;  /* 0x0000001dd0987824 */ /* 0x000fe400078e02ff */
[----:B---3--:R-:W-:Y:S01]  /*6d30*/  IMAD.WIDE R4, R174, 0x4, R80 ;  /* 0x00000004ae047825 */ /* 0x008fe200078e0250 */
[----:B------:R-:W-:Y:S02]  /*6d40*/  IADD3 R174, PT, PT, R176, -0x1b, RZ ;  /* 0xffffffe5b0ae7810 */ /* 0x000fe40007ffe0ff */
[----:B------:R-:W1:Y:S01]  /*6d50*/  LDC R176, c[0x0][0x3a0] ;  /* 0x0000e800ffb07b82 */ /* 0x000e620000000800 */
[----:B------:R-:W-:-:S04]  /*6d60*/  IMAD.WIDE R138, R152, 0x4, R216 ;  /* 0x00000004988a7825 */ /* 0x000fc800078e02d8 */
[----:B--2---:R-:W-:Y:S01]  /*6d70*/  IMAD.WIDE R2, R153, 0x4, R216 ;  /* 0x0000000499027825 */ /* 0x004fe200078e02d8 */
[----:B-----5:R-:W-:-:S03]  /*6d80*/  IADD3 R153, PT, PT, R156, -0x32, RZ ;  /* 0xffffffce9c997810 */ /* 0x020fc60007ffe0ff */
[C---:B------:R-:W-:Y:S01]  /*6d90*/  IMAD.WIDE R36, R152.reuse, 0x4, R226 ;  /* 0x0000000498247825 */ /* 0x040fe200078e02e2 */
[----:B------:R2:W-:Y:S03]  /*6da0*/  LDGSTS.E [R0+0x6400], desc[UR28][R2.64], !P5 ;  /* 0x0640000002007fae */ /* 0x0005e6000e9a101c */
[C---:B------:R-:W-:Y:S01]  /*6db0*/  IMAD.WIDE R60, R152.reuse, 0x4, R236 ;  /* 0x00000004983c7825 */ /* 0x040fe200078e02ec */
[----:B------:R-:W-:Y:S03]  /*6dc0*/  LDGSTS.E [R0+0x6500], desc[UR28][R146.64], !P5 ;  /* 0x0650000092007fae */ /* 0x000fe6000e9a101c */
[----:B------:R-:W-:Y:S01]  /*6dd0*/  IMAD.WIDE R120, R152, 0x4, R80 ;  /* 0x0000000498787825 */ /* 0x000fe200078e0250 */
[----:B------:R-:W-:Y:S03]  /*6de0*/  LDGSTS.E [R0+0x6600], desc[UR28][R112.64], !P5 ;  /* 0x0660000070007fae */ /* 0x000fe6000e9a101c */
[----:B------:R-:W-:Y:S01]  /*6df0*/  VIADD R152, R154, 0xffffffca ;  /* 0xffffffca9a987836 */ /* 0x000fe20000000000 */
[----:B------:R-:W-:Y:S01]  /*6e00*/  LDGSTS.E [R0+0x6700], desc[UR28][R76.64], !P5 ;  /* 0x067000004c007fae */ /* 0x000fe2000e9a101c */
[----:B------:R-:W-:Y:S01]  /*6e10*/  ISETP.GE.U32.AND P5, PT, R153, 0x7fffff8f, PT ;  /* 0x7fffff8f9900780c */ /* 0x000fe20003fa6070 */
[----:B------:R-:W-:-:S02]  /*6e20*/  IMAD R153, R208, 0x21, RZ ;  /* 0x00000021d0997824 */ /* 0x000fc400078e02ff */
[----:B------:R-:W-:Y:S01]  /*6e30*/  LDGSTS.E [R0+0x7400], desc[UR28][R138.64], !P1 ;  /* 0x074000008a007fae */ /* 0x000fe2000c9a101c */
[----:B------:R-:W-:Y:S02]  /*6e40*/  IMAD R154, R208, 0x25, RZ ;  /* 0x00000025d09a7824 */ /* 0x000fe400078e02ff */
[C---:B------:R-:W-:Y:S01]  /*6e50*/  IMAD.WIDE R134, R153.reuse, 0x4, R216 ;  /* 0x0000000499867825 */ /* 0x040fe200078e02d8 */
[----:B------:R2:W-:Y:S03]  /*6e60*/  STL.64 [R1+0x40], R2 ;  /* 0x0000400201007387 */ /* 0x0005e60000100a00 */
[C---:B------:R-:W-:Y:S01]  /*6e70*/  IMAD.WIDE R102, R153.reuse, 0x4, R236 ;  /* 0x0000000499667825 */ /* 0x040fe200078e02ec */
[----:B------:R-:W-:Y:S03]  /*6e80*/  LDGSTS.E [R0+0x7500], desc[UR28][R36.64], !P1 ;  /* 0x0750000024007fae */ /* 0x000fe6000c9a101c */
[----:B------:R-:W-:Y:S01]  /*6e90*/  IMAD.WIDE R30, R153, 0x4, R80 ;  /* 0x00000004991e7825 */ /* 0x000fe200078e0250 */
[----:B------:R-:W-:Y:S03]  /*6ea0*/  LDGSTS.E [R0+0x7600], desc[UR28][R60.64], !P1 ;  /* 0x076000003c007fae */ /* 0x000fe6000c9a101c */
[----:B------:R-:W-:Y:S01]  /*6eb0*/  IMAD.WIDE R124, R154, 0x4, R226 ;  /* 0x000000049a7c7825 */ /* 0x000fe200078e02e2 */
[----:B------:R-:W-:Y:S01]  /*6ec0*/  LDGSTS.E [R0+0x7700], desc[UR28][R120.64], !P1 ;  /* 0x0770000078007fae */ /* 0x000fe2000c9a101c */
[----:B------:R-:W-:-:S02]  /*6ed0*/  ISETP.GE.U32.AND P1, PT, R152, 0x7fffff8b, PT ;  /* 0x7fffff8b9800780c */ /* 0x000fc40003f26070 */
[----:B--2---:R-:W-:Y:S01]  /*6ee0*/  IMAD.WIDE R2, R153, 0x4, R226 ;  /* 0x0000000499027825 */ /* 0x004fe200078e02e2 */
[----:B------:R-:W-:Y:S03]  /*6ef0*/  LDGSTS.E [R0+0x8400], desc[UR28][R134.64], !P2 ;  /* 0x0840000086007fae */ /* 0x000fe6000d1a101c */
[----:B----4-:R-:W-:Y:S01]  /*6f00*/  VIADD R152, R155, 0xffffffc6 ;  /* 0xffffffc69b987836 */ /* 0x010fe20000000000 */
[----:B------:R-:W-:Y:S01]  /*6f10*/  LDGSTS.E [R0+0x8500], desc[UR28][R2.64], !P2 ;  /* 0x0850000002007fae */ /* 0x000fe2000d1a101c */
[----:B------:R-:W-:-:S03]  /*6f20*/  IMAD.WIDE R54, R154, 0x4, R236 ;  /* 0x000000049a367825 */ /* 0x000fc600078e02ec */
[----:B------:R-:W-:Y:S01]  /*6f30*/  LDGSTS.E [R0+0x8600], desc[UR28][R102.64], !P2 ;  /* 0x0860000066007fae */ /* 0x000fe2000d1a101c */
[----:B------:R-:W-:-:S03]  /*6f40*/  IMAD.WIDE R104, R154, 0x4, R80 ;  /* 0x000000049a687825 */ /* 0x000fc600078e0250 */
[----:B------:R-:W-:Y:S01]  /*6f50*/  LDGSTS.E [R0+0x8700], desc[UR28][R30.64], !P2 ;  /* 0x087000001e007fae */ /* 0x000fe2000d1a101c */
[----:B------:R-:W-:Y:S01]  /*6f60*/  ISETP.GE.U32.AND P2, PT, R152, 0x7fffff87, PT ;  /* 0x7fffff879800780c */ /* 0x000fe20003f46070 */
[----:B------:R-:W-:Y:S01]  /*6f70*/  IMAD.WIDE R152, R154, 0x4, R216 ;  /* 0x000000049a987825 */ /* 0x000fe200078e02d8 */
[----:B------:R-:W-:Y:S01]  /*6f80*/  IADD3 R154, PT, PT, R157, -0x3e, RZ ;  /* 0xffffffc29d9a7810 */ /* 0x000fe20007ffe0ff */
[----:B------:R-:W-:Y:S02]  /*6f90*/  STL.64 [R1+0x1108], R146 ;  /* 0x0011089201007387 */ /* 0x000fe40000100a00 */
[----:B------:R-:W-:Y:S02]  /*6fa0*/  IMAD R156, R208, 0x29, RZ ;  /* 0x00000029d09c7824 */ /* 0x000fe400078e02ff */
[----:B------:R-:W-:Y:S02]  /*6fb0*/  LDGSTS.E [R0+0x9400], desc[UR28][R152.64], !P3 ;  /* 0x0940000098007fae */ /* 0x000fe4000d9a101c */
[----:B------:R-:W-:-:S02]  /*6fc0*/  IMAD.WIDE R46, R156, 0x4, R226 ;  /* 0x000000049c2e7825 */ /* 0x000fc400078e02e2 */
[----:B------:R-:W-:Y:S02]  /*6fd0*/  LDGSTS.E [R0+0x9500], desc[UR28][R124.64], !P3 ;  /* 0x095000007c007fae */ /* 0x000fe4000d9a101c */
[C---:B------:R-:W-:Y:S02]  /*6fe0*/  IMAD.WIDE R64, R156.reuse, 0x4, R236 ;  /* 0x000000049c407825 */ /* 0x040fe400078e02ec */
[----:B------:R-:W-:Y:S02]  /*6ff0*/  LDGSTS.E [R0+0x9600], desc[UR28][R54.64], !P3 ;  /* 0x0960000036007fae */ /* 0x000fe4000d9a101c */
[----:B------:R-:W-:Y:S02]  /*7000*/  IMAD.WIDE R82, R156, 0x4, R80 ;  /* 0x000000049c527825 */ /* 0x000fe400078e0250 */
[----:B------:R-:W-:Y:S01]  /*7010*/  LDGSTS.E [R0+0x9700], desc[UR28][R104.64], !P3 ;  /* 0x0970000068007fae */ /* 0x000fe2000d9a101c */
[----:B------:R-:W-:Y:S01]  /*7020*/  ISETP.GE.U32.AND P3, PT, R154, 0x7fffff83, PT ;  /* 0x7fffff839a00780c */ /* 0x000fe20003f66070 */
[----:B------:R-:W-:-:S02]  /*7030*/  IMAD.WIDE R154, R156, 0x4, R216 ;  /* 0x000000049c9a7825 */ /* 0x000fc400078e02d8 */
[----:B------:R-:W-:Y:S02]  /*7040*/  STL.64 [R1+0x1110], R112 ;  /* 0x0011107001007387 */ /* 0x000fe40000100a00 */
[----:B------:R-:W-:Y:S02]  /*7050*/  VIADD R156, R159, 0xfffffffd ;  /* 0xfffffffd9f9c7836 */ /* 0x000fe40000000000 */
[----:B------:R-:W-:Y:S04]  /*7060*/  LDGSTS.E [R0+0xa400], desc[UR28][R154.64], !P4 ;  /* 0x0a4000009a007fae */ /* 0x000fe8000e1a101c */
[----:B------:R-:W-:Y:S04]  /*7070*/  LDGSTS.E [R0+0xa500], desc[UR28][R46.64], !P4 ;  /* 0x0a5000002e007fae */ /* 0x000fe8000e1a101c */
[----:B------:R-:W-:Y:S04]  /*7080*/  LDGSTS.E [R0+0xa600], desc[UR28][R64.64], !P4 ;  /* 0x0a60000040007fae */ /* 0x000fe8000e1a101c */
        /* <DEDUP_REMOVED lines=10> */
[--C-:B------:R-:W-:Y:S01]  /*7130*/  IMAD.WIDE R158, R160, 0x4, R216.reuse ;  /* 0x00000004a09e7825 */ /* 0x100fe200078e02d8 */
[----:B------:R-:W-:Y:S01]  /*7140*/  IADD3 R160, PT, PT, R163, -0xb, RZ ;  /* 0xfffffff5a3a07810 */ /* 0x000fe20007ffe0ff */
[----:B------:R-:W-:Y:S04]  /*7150*/  STL.64 [R1+0x1238], R138 ;  /* 0x0012388a01007387 */ /* 0x000fe80000100a00 */
        /* <DEDUP_REMOVED lines=8> */
[----:B------:R-:W-:Y:S04]  /*71e0*/  STL.64 [R1+0x1128], R60 ;  /* 0x0011283c01007387 */ /* 0x000fe80000100a00 */
[----:B------:R-:W-:Y:S04]  /*71f0*/  STL.64 [R1+0x1130], R120 ;  /* 0x0011307801007387 */ /* 0x000fe80000100a00 */
[----:B------:R-:W-:Y:S04]  /*7200*/  STL.64 [R1+0x1240], R134 ;  /* 0x0012408601007387 */ /* 0x000fe80000100a00 */
[----:B------:R-:W-:Y:S04]  /*7210*/  STL.64 [R1+0x1138], R2 ;  /* 0x0011380201007387 */ /* 0x000fe80000100a00 */
[----:B------:R-:W-:Y:S04]  /*7220*/  LDGSTS.E [R0+0xd400], desc[UR28][R160.64], !P1 ;  /* 0x0d400000a0007fae */ /* 0x000fe8000c9a101c */
[----:B------:R-:W-:Y:S04]  /*7230*/  STL.64 [R1+0x1140], R102 ;  /* 0x0011406601007387 */ /* 0x000fe80000100a00 */
[----:B------:R-:W-:Y:S04]  /*7240*/  LDGSTS.E [R0+0xd500], desc[UR28][R16.64], !P1 ;  /* 0x0d50000010007fae */ /* 0x000fe8000c9a101c */
[----:B------:R-:W-:Y:S04]  /*7250*/  STL.64 [R1+0x1148], R30 ;  /* 0x0011481e01007387 */ /* 0x000fe80000100a00 */
[----:B------:R2:W-:Y:S04]  /*7260*/  LDGSTS.E [R0+0xd600], desc[UR28][R52.64], !P1 ;  /* 0x0d60000034007fae */ /* 0x0005e8000c9a101c */
[----:B------:R-:W-:Y:S04]  /*7270*/  STL.64 [R1+0x1248], R152 ;  /* 0x0012489801007387 */ /* 0x000fe80000100a00 */
[----:B------:R3:W-:Y:S01]  /*7280*/  LDGSTS.E [R0+0xd700], desc[UR28][R108.64], !P1 ;  /* 0x0d7000006c007fae */ /* 0x0007e2000c9a101c */
[----:B------:R-:W-:Y:S01]  /*7290*/  ISETP.GE.U32.AND P1, PT, R162, 0x7fffffb2, PT ;  /* 0x7fffffb2a200780c */ /* 0x000fe20003f26070 */
        /* <DEDUP_REMOVED lines=8> */
[----:B------:R-:W-:Y:S04]  /*7320*/  STL.64 [R1+0x1178], R82 ;  /* 0x0011785201007387 */ /* 0x000fe80000100a00 */
[----:B------:R-:W-:Y:S04]  /*7330*/  LDGSTS.E [R0+0xe400], desc[UR28][R162.64], !P2 ;  /* 0x0e400000a2007fae */ /* 0x000fe8000d1a101c */
[----:B------:R-:W-:Y:S04]  /*7340*/  STL.64 [R1+0x1258], R156 ;  /* 0x0012589c01007387 */ /* 0x000fe80000100a00 */
[----:B------:R4:W-:Y:S04]  /*7350*/  LDGSTS.E [R0+0xe500], desc[UR28][R32.64], !P2 ;  /* 0x0e50000020007fae */ /* 0x0009e8000d1a101c */
[----:B------:R-:W-:Y:S04]  /*7360*/  STL.64 [R1+0x1180], R94 ;  /* 0x0011805e01007387 */ /* 0x000fe80000100a00 */
[----:B------:R5:W-:Y:S04]  /*7370*/  LDGSTS.E [R0+0xe600], desc[UR28][R126.64], !P2 ;  /* 0x0e6000007e007fae */ /* 0x000be8000d1a101c */
[----:B------:R-:W-:Y:S04]  /*7380*/  STL.64 [R1+0x1188], R42 ;  /* 0x0011882a01007387 */ /* 0x000fe80000100a00 */
[----:B------:R1:W-:Y:S01]  /*7390*/  LDGSTS.E [R0+0xe700], desc[UR28][R164.64], !P2 ;  /* 0x0e700000a4007fae */ /* 0x0003e2000d1a101c */
[----:B------:R-:W-:Y:S01]  /*73a0*/  ISETP.GE.U32.AND P2, PT, R166, 0x7fffffae, PT ;  /* 0x7fffffaea600780c */ /* 0x000fe20003f46070 */
[----:B------:R-:W-:-:S02]  /*73b0*/  IMAD.WIDE R166, R172, 0x4, R216 ;  /* 0x00000004aca67825 */ /* 0x000fc400078e02d8 */
[----:B------:R-:W-:Y:S02]  /*73c0*/  STL.64 [R1+0x1190], R100 ;  /* 0x0011906401007387 */ /* 0x000fe40000100a00 */
[--C-:B------:R-:W-:Y:S02]  /*73d0*/  IMAD.WIDE R172, R172, 0x4, R80.reuse ;  /* 0x00000004acac7825 */ /* 0x100fe400078e0250 */
[----:B------:R-:W-:Y:S04]  /*73e0*/  STL.64 [R1+0x1260], R158 ;  /* 0x0012609e01007387 */ /* 0x000fe80000100a00 */
[----:B------:R-:W-:Y:S04]  /*73f0*/  STL.64 [R1+0x1198], R26 ;  /* 0x0011981a01007387 */ /* 0x000fe80000100a00 */
[----:B------:R-:W-:Y:S04]  /*7400*/  STL.64 [R1+0x11a0], R24 ;  /* 0x0011a01801007387 */ /* 0x000fe80000100a00 */
[----:B------:R-:W-:Y:S04]  /*7410*/  STL.64 [R1+0x11a8], R38 ;  /* 0x0011a82601007387 */ /* 0x000fe80000100a00 */
[----:B------:R-:W-:Y:S04]  /*7420*/  STL.64 [R1+0x1268], R160 ;  /* 0x001268a001007387 */ /* 0x000fe80000100a00 */
[----:B------:R-:W-:Y:S04]  /*7430*/  STL.64 [R1+0x11b0], R16 ;  /* 0x0011b01001007387 */ /* 0x000fe80000100a00 */
[----:B------:R-:W-:Y:S04]  /*7440*/  LDGSTS.E [R0+0xf400], desc[UR28][R166.64], !P3 ;  /* 0x0f400000a6007fae */ /* 0x000fe8000d9a101c */
[----:B------:R2:W-:Y:S04]  /*7450*/  STL.64 [R1+0x11b8], R52 ;  /* 0x0011b83401007387 */ /* 0x0005e80000100a00 */
[----:B------:R1:W-:Y:S04]  /*7460*/  LDGSTS.E [R0+0xf500], desc[UR28][R168.64], !P3 ;  /* 0x0f500000a8007fae */ /* 0x0003e8000d9a101c */
[----:B------:R3:W-:Y:S04]  /*7470*/  STL.64 [R1+0x11c0], R108 ;  /* 0x0011c06c01007387 */ /* 0x0007e80000100a00 */
[----:B------:R-:W-:Y:S01]  /*7480*/  LDGSTS.E [R0+0xf600], desc[UR28][R170.64], !P3 ;  /* 0x0f600000aa007fae */ /* 0x000fe2000d9a101c */
[----:B--2---:R-:W-:-:S03]  /*7490*/  IMAD.WIDE R52, R203, 0x4, R80 ;  /* 0x00000004cb347825 */ /* 0x004fc600078e0250 */
[----:B------:R-:W-:Y:S04]  /*74a0*/  STL.64 [R1+0x1270], R162 ;  /* 0x001270a201007387 */ /* 0x000fe80000100a00 */
[----:B------:R-:W-:Y:S01]  /*74b0*/  LDGSTS.E [R0+0xf700], desc[UR28][R172.64], !P3 ;  /* 0x0f700000ac007fae */ /* 0x000fe2000d9a101c */
[----:B------:R-:W-:Y:S01]  /*74c0*/  ISETP.GE.U32.AND P3, PT, R175, 0x7fffffaa, PT ;  /* 0x7fffffaaaf00780c */ /* 0x000fe20003f66070 */
[----:B------:R-:W-:Y:S02]  /*74d0*/  IMAD R175, R208, 0x6, RZ ;  /* 0x00000006d0af7824 */ /* 0x000fe400078e02ff */
[----:B------:R4:W-:Y:S01]  /*74e0*/  STL.64 [R1+0x11c8], R32 ;  /* 0x0011c82001007387 */ /* 0x0009e20000100a00 */
[----:B---3--:R-:W-:-:S03]  /*74f0*/  IMAD.WIDE R108, R203, 0x4, R236 ;  /* 0x00000004cb6c7825 */ /* 0x008fc600078e02ec */
[----:B------:R5:W-:Y:S01]  /*7500*/  STL.64 [R1+0x11d0], R126 ;  /* 0x0011d07e01007387 */ /* 0x000be20000100a00 */
[----:B------:R-:W-:-:S03]  /*7510*/  IMAD.WIDE R2, R175, 0x4, R216 ;  /* 0x00000004af027825 */ /* 0x000fc600078e02d8 */
[----:B------:R1:W-:Y:S04]  /*7520*/  STL.64 [R1+0x11d8], R164 ;  /* 0x0011d8a401007387 */ /* 0x0003e80000100a00 */
[----:B------:R-:W-:Y:S01]  /*7530*/  STL.64 [R1+0x1278], R166 ;  /* 0x001278a601007387 */ /* 0x000fe20000100a00 */
[----:B----4-:R-:W-:-:S03]  /*7540*/  IMAD.WIDE R32, R203, 0x4, R226 ;  /* 0x00000004cb207825 */ /* 0x010fc600078e02e2 */
[----:B------:R2:W-:Y:S01]  /*7550*/  STL.64 [R1+0x11e0], R168 ;  /* 0x0011e0a801007387 */ /* 0x0005e20000100a00 */
[----:B-----5:R-:W-:-:S03]  /*7560*/  IMAD.WIDE R126, R175, 0x4, R80 ;  /* 0x00000004af7e7825 */ /* 0x020fc600078e0250 */
[----:B------:R3:W-:Y:S01]  /*7570*/  LDGSTS.E [R249+0x800], desc[UR28][R10.64], !P4 ;  /* 0x008000000af97fae */ /* 0x0007e2000e1a101c */
[----:B-1----:R-:W-:-:S03]  /*7580*/  IMAD.WIDE R164, R175, 0x4, R236 ;  /* 0x00000004afa47825 */ /* 0x002fc600078e02ec */
[----:B------:R-:W-:Y:S01]  /*7590*/  LDGSTS.E [R249+0x900], desc[UR28][R8.64], !P4 ;  /* 0x0090000008f97fae */ /* 0x000fe2000e1a101c */
[----:B--2---:R-:W-:-:S03]  /*75a0*/  IMAD.WIDE R168, R175, 0x4, R226 ;  /* 0x00000004afa87825 */ /* 0x004fc600078e02e2 */
[----:B------:R-:W-:Y:S01]  /*75b0*/  STL.64 [R1+0x11e8], R170 ;  /* 0x0011e8aa01007387 */ /* 0x000fe20000100a00 */
[----:B------:R-:W-:-:S03]  /*75c0*/  VIADD R175, R177, 0xffffffe1 ;  /* 0xffffffe1b1af7836 */ /* 0x000fc60000000000 */
[----:B------:R-:W-:Y:S01]  /*75d0*/  LDGSTS.E [R249+0xa00], desc[UR28][R6.64], !P4 ;  /* 0x00a0000006f97fae */ /* 0x000fe2000e1a101c */
[----:B------:R-:W1:Y:S03]  /*75e0*/  LDC R177, c[0x0][0x3a0] ;  /* 0x0000e800ffb17b82 */ /* 0x000e660000000800 */
[----:B------:R-:W-:Y:S04]  /*75f0*/  STL.64 [R1+0x11f0], R172 ;  /* 0x0011f0ac01007387 */ /* 0x000fe80000100a00 */
[----:B------:R-:W-:Y:S01]  /*7600*/  LDGSTS.E [R249+0xb00], desc[UR28][R4.64], !P4 ;  /* 0x00b0000004f97fae */ /* 0x000fe2000e1a101c */
[----:B------:R-:W-:Y:S01]  /*7610*/  ISETP.GE.U32.AND P4, PT, R174, 0x7fffffa6, PT ;  /* 0x7fffffa6ae00780c */ /* 0x000fe20003f86070 */
[----:B------:R-:W-:-:S02]  /*7620*/  IMAD R174, R208, 0xa, RZ ;  /* 0x0000000ad0ae7824 */ /* 0x000fc400078e02ff */
[----:B------:R3:W-:Y:S02]  /*7630*/  STL.64 [R1+0xf8], R10 ;  /* 0x0000f80a01007387 */ /* 0x0007e40000100a00 */
[C---:B------:R-:W-:Y:S02]  /*7640*/  IMAD.WIDE R16, R174.reuse, 0x4, R226 ;  /* 0x00000004ae107825 */ /* 0x040fe400078e02e2 */
[----:B------:R-:W-:Y:S02]  /*7650*/  STL.64 [R1+0x298], R8 ;  /* 0x0002980801007387 */ /* 0x000fe40000100a00 */
[C---:B------:R-:W-:Y:S02]  /*7660*/  IMAD.WIDE R38, R174.reuse, 0x4, R236 ;  /* 0x00000004ae267825 */ /* 0x040fe400078e02ec */
[----:B------:R-:W-:Y:S02]  /*7670*/  STL.64 [R1+0x290], R6 ;  /* 0x0002900601007387 */ /* 0x000fe40000100a00 */
[----:B------:R-:W-:-:S02]  /*7680*/  IMAD.WIDE R24, R174, 0x4, R80 ;  /* 0x00000004ae187825 */ /* 0x000fc400078e0250 */
[----:B------:R-:W-:Y:S02]  /*7690*/  STL.64 [R1+0x2b0], R4 ;  /* 0x0002b00401007387 */ /* 0x000fe40000100a00 */
[----:B---3--:R-:W-:Y:S02]  /*76a0*/  IMAD.WIDE R10, R180, 0x4, R236 ;  /* 0x00000004b40a7825 */ /* 0x008fe400078e02ec */
[----:B------:R2:W-:Y:S04]  /*76b0*/  STL.64 [R1+0xd8], R2 ;  /* 0x0000d80201007387 */ /* 0x0005e80000100a00 */
[----:B------:R2:W-:Y:S04]  /*76c0*/  LDGSTS.E [R249+0x1800], desc[UR28][R2.64], !P6 ;  /* 0x0180000002f97fae */ /* 0x0005e8000f1a101c */
[----:B------:R-:W-:Y:S04]  /*76d0*/  LDGSTS.E [R249+0x1900], desc[UR28][R168.64], !P6 ;  /* 0x01900000a8f97fae */ /* 0x000fe8000f1a101c */
[----:B------:R-:W-:Y:S01]  /*76e0*/  LDGSTS.E [R249+0x1a00], desc[UR28][R164.64], !P6 ;  /* 0x01a00000a4f97fae */ /* 0x000fe2000f1a101c */
[----:B--2---:R-:W-:-:S03]  /*76f0*/  IMAD.WIDE R2, R174, 0x4, R216 ;  /* 0x00000004ae027825 */ /* 0x004fc600078e02d8 */
[----:B------:R-:W-:Y:S01]  /*7700*/  LDGSTS.E [R249+0x1b00], desc[UR28][R126.64], !P6 ;  /* 0x01b000007ef97fae */ /* 0x000fe2000f1a101c */
[----:B------:R-:W-:Y:S01]  /*7710*/  ISETP.GE.U32.AND P6, PT, R175, 0x7fffffa2, PT ;  /* 0x7fffffa2af00780c */ /* 0x000fe20003fc6070 */
[----:B------:R-:W-:Y:S02]  /*7720*/  VIADD R174, R178, 0xffffffdd ;  /* 0xffffffddb2ae7836 */ /* 0x000fe40000000000 */
[----:B------:R-:W-:Y:S01]  /*7730*/  STL.64 [R1+0x11f8], R168 ;  /* 0x0011f8a801007387 */ /* 0x000fe20000100a00 */
[----:B------:R-:W2:Y:S01]  /*7740*/  LDC R178, c[0x0][0x3a0] ;  /* 0x0000e800ffb27b82 */ /* 0x000ea20000000800 */
[----:B------:R-:W-:Y:S02]  /*7750*/  IMAD R175, R208, 0xe, RZ ;  /* 0x0000000ed0af7824 */ /* 0x000fe400078e02ff */
[----:B------:R-:W-:Y:S02]  /*7760*/  STL.64 [R1+0x1280], R164 ;  /* 0x001280a401007387 */ /* 0x000fe40000100a00 */
[----:B------:R-:W-:-:S02]  /*7770*/  IMAD.WIDE R94, R175, 0x4, R226 ;  /* 0x00000004af5e7825 */ /* 0x000fc400078e02e2 */
[----:B------:R-:W-:Y:S02]  /*7780*/  STL.64 [R1+0x1288], R126 ;  /* 0x0012887e01007387 */ /* 0x000fe40000100a00 */
[C---:B------:R-:W-:Y:S02]  /*7790*/  IMAD.WIDE R82, R175.reuse, 0x4, R236 ;  /* 0x00000004af527825 */ /* 0x040fe400078e02ec */
[----:B------:R-:W-:Y:S02]  /*77a0*/  LDGSTS.E [R249+0x2800], desc[UR28][R2.64], !P5 ;  /* 0x0280000002f97fae */ /* 0x000fe4000e9a101c */
[----:B------:R-:W-:Y:S02]  /*77b0*/  IMAD.WIDE R64, R175, 0x4, R80 ;  /* 0x00000004af407825 */ /* 0x000fe400078e0250 */
[----:B------:R-:W-:Y:S04]  /*77c0*/  STL.64 [R1+0xb8], R2 ;  /* 0x0000b80201007387 */ /* 0x000fe80000100a00 */
[----:B------:R3:W-:Y:S04]  /*77d0*/  LDGSTS.E [R249+0x2900], desc[UR28][R16.64], !P5 ;  /* 0x0290000010f97fae */ /* 0x0007e8000e9a101c */
[----:B------:R3:W-:Y:S04]  /*77e0*/  STL.64 [R1+0x1290], R16 ;  /* 0x0012901001007387 */ /* 0x0007e80000100a00 */
[----:B------:R-:W-:Y:S04]  /*77f0*/  LDGSTS.E [R249+0x2a00], desc[UR28][R38.64], !P5 ;  /* 0x02a0000026f97fae */ /* 0x000fe8000e9a101c */
[----:B------:R4:W-:Y:S01]  /*7800*/  LDGSTS.E [R249+0x2b00], desc[UR28][R24.64], !P5 ;  /* 0x02b0000018f97fae */ /* 0x0009e2000e9a101c */
[----:B------:R-:W-:Y:S01]  /*7810*/  ISETP.GE.U32.AND P5, PT, R174, 0x7fffff9e, PT ;  /* 0x7fffff9eae00780c */ /* 0x000fe20003fa6070 */
[----:B------:R-:W-:-:S02]  /*7820*/  IMAD R174, R208, 0x12, RZ ;  /* 0x00000012d0ae7824 */ /* 0x000fc400078e02ff */
[--C-:B---3--:R-:W-:Y:S01]  /*7830*/  IMAD.WIDE R16, R175, 0x4, R216.reuse ;  /* 0x00000004af107825 */ /* 0x108fe200078e02d8 */
[----:B------:R-:W-:Y:S01]  /*7840*/  IADD3 R175, PT, PT, R176, -0x27, RZ ;  /* 0xffffffd9b0af7810 */ /* 0x000fe20007ffe0ff */
[----:B------:R-:W-:Y:S01]  /*7850*/  STL.64 [R1+0x1298], R38 ;  /* 0x0012982601007387 */ /* 0x000fe20000100a00 */
[----:B------:R-:W3:Y:S01]  /*7860*/  LDC R176, c[0x0][0x3a0] ;  /* 0x0000e800ffb07b82 */ /* 0x000ee20000000800 */
[C---:B------:R-:W-:Y:S02]  /*7870*/  IMAD.WIDE R162, R174.reuse, 0x4, R216 ;  /* 0x00000004aea27825 */ /* 0x040fe400078e02d8 */
[----:B------:R-:W-:Y:S02]  /*7880*/  LDGSTS.E [R249+0x3800], desc[UR28][R16.64], !P1 ;  /* 0x0380000010f97fae */ /* 0x000fe4000c9a101c */
[C---:B------:R-:W-:Y:S02]  /*7890*/  IMAD.WIDE R124, R174.reuse, 0x4, R226 ;  /* 0x00000004ae7c7825 */ /* 0x040fe400078e02e2 */
[----:B------:R-:W-:Y:S02]  /*78a0*/  LDGSTS.E [R249+0x3900], desc[UR28][R94.64], !P1 ;  /* 0x039000005ef97fae */ /* 0x000fe4000c9a101c */
[----:B------:R-:W-:-:S02]  /*78b0*/  IMAD.WIDE R30, R174, 0x4, R236 ;  /* 0x00000004ae1e7825 */ /* 0x000fc400078e02ec */
[----:B------:R-:W-:Y:S02]  /*78c0*/  LDGSTS.E [R249+0x3a00], desc[UR28][R82.64], !P1 ;  /* 0x03a0000052f97fae */ /* 0x000fe4000c9a101c */
[----:B------:R-:W-:Y:S02]  /*78d0*/  IMAD.WIDE R102, R174, 0x4, R80 ;  /* 0x00000004ae667825 */ /* 0x000fe400078e0250 */
[----:B------:R-:W-:Y:S01]  /*78e0*/  LDGSTS.E [R249+0x3b00], desc[UR28][R64.64], !P1 ;  /* 0x03b0000040f97fae */ /* 0x000fe2000c9a101c */
[----:B------:R-:W-:Y:S01]  /*78f0*/  ISETP.GE.U32.AND P1, PT, R175, 0x7fffff9a, PT ;  /* 0x7fffff9aaf00780c */ /* 0x000fe20003f26070 */
[----:B-1----:R-:W-:Y:S02]  /*7900*/  VIADD R174, R177, 0xffffffd5 ;  /* 0xffffffd5b1ae7836 */ /* 0x002fe40000000000 */
[----:B------:R-:W1:Y:S01]  /*7910*/  LDC R177, c[0x0][0x3a0] ;  /* 0x0000e800ffb17b82 */ /* 0x000e620000000800 */
[----:B------:R-:W-:Y:S01]  /*7920*/  IMAD R175, R208, 0x16, RZ ;  /* 0x00000016d0af7824 */ /* 0x000fe200078e02ff */
[----:B------:R5:W-:Y:S03]  /*7930*/  LDGSTS.E [R249+0x4800], desc[UR28][R162.64], !P2 ;  /* 0x04800000a2f97fae */ /* 0x000be6000d1a101c */
[C---:B------:R-:W-:Y:S01]  /*7940*/  IMAD.WIDE R154, R175.reuse, 0x4, R216 ;  /* 0x00000004af9a7825 */ /* 0x040fe200078e02d8 */
[----:B------:R-:W-:Y:S03]  /*7950*/  LDGSTS.E [R249+0x4900], desc[UR28][R124.64], !P2 ;  /* 0x049000007cf97fae */ /* 0x000fe6000d1a101c */
[C---:B------:R-:W-:Y:S01]  /*7960*/  IMAD.WIDE R36, R175.reuse, 0x4, R226 ;  /* 0x00000004af247825 */ /* 0x040fe200078e02e2 */
[----:B------:R1:W-:Y:S03]  /*7970*/  LDGSTS.E [R249+0x4a00], desc[UR28][R30.64], !P2 ;  /* 0x04a000001ef97fae */ /* 0x0003e6000d1a101c */
[----:B------:R-:W-:Y:S01]  /*7980*/  IMAD.WIDE R76, R175, 0x4, R236 ;  /* 0x00000004af4c7825 */ /* 0x000fe200078e02ec */
[----:B------:R-:W-:Y:S01]  /*7990*/  LDGSTS.E [R249+0x4b00], desc[UR28][R102.64], !P2 ;  /* 0x04b0000066f97fae */ /* 0x000fe2000d1a101c */
[----:B------:R-:W-:-:S02]  /*79a0*/  ISETP.GE.U32.AND P2, PT, R174, 0x7fffff96, PT ;  /* 0x7fffff96ae00780c */ /* 0x000fc40003f46070 */
[----:B------:R-:W-:Y:S01]  /*79b0*/  IMAD.WIDE R112, R175, 0x4, R80 ;  /* 0x00000004af707825 */ /* 0x000fe200078e0250 */
[----:B------:R1:W-:Y:S03]  /*79c0*/  LDGSTS.E [R249+0x5800], desc[UR28][R154.64], !P3 ;  /* 0x058000009af97fae */ /* 0x0003e6000d9a101c */
[----:B------:R-:W-:Y:S01]  /*79d0*/  IMAD R174, R208, 0x1a, RZ ;  /* 0x0000001ad0ae7824 */ /* 0x000fe200078e02ff */
[----:B------:R-:W-:Y:S01]  /*79e0*/  LDGSTS.E [R249+0x5900], desc[UR28][R36.64], !P3 ;  /* 0x0590000024f97fae */ /* 0x000fe2000d9a101c */
[----:B--2---:R-:W-:Y:S02]  /*79f0*/  VIADD R175, R178, 0xffffffd1 ;  /* 0xffffffd1b2af7836 */ /* 0x004fe40000000000 */
[C---:B------:R-:W-:Y:S01]  /*7a00*/  IMAD.WIDE R144, R174.reuse, 0x4, R216 ;  /* 0x00000004ae907825 */ /* 0x040fe200078e02d8 */
[----:B------:R-:W-:Y:S03]  /*7a10*/  LDGSTS.E [R249+0x5a00], desc[UR28][R76.64], !P3 ;  /* 0x05a000004cf97fae */ /* 0x000fe6000d9a101c */
[----:B------:R-:W-:Y:S01]  /*7a20*/  IMAD.WIDE R44, R174, 0x4, R226 ;  /* 0x00000004ae2c7825 */ /* 0x000fe200078e02e2 */
[----:B------:R-:W-:Y:S01]  /*7a30*/  LDGSTS.E [R249+0x5b00], desc[UR28][R112.64], !P3 ;  /* 0x05b0000070f97fae */ /* 0x000fe2000d9a101c */
[----:B------:R-:W-:-:S02]  /*7a40*/  ISETP.GE.U32.AND P3, PT, R175, 0x7fffff92, PT ;  /* 0x7fffff92af00780c */ /* 0x000fc40003f66070 */
[----:B------:R-:W-:Y:S01]  /*7a50*/  IMAD R175, R208, 0x1e, RZ ;  /* 0x0000001ed0af7824 */ /* 0x000fe200078e02ff */
[----:B------:R-:W-:Y:S01]  /*7a60*/  LDGSTS.E [R249+0x6800], desc[UR28][R144.64], !P4 ;  /* 0x0680000090f97fae */ /* 0x000fe2000e1a101c */
[----:B------:R-:W-:-:S03]  /*7a70*/  IMAD.WIDE R12, R174, 0x4, R236 ;  /* 0x00000004ae0c7825 */ /* 0x000fc600078e02ec */
[----:B------:R-:W-:Y:S01]  /*7a80*/  LDGSTS.E [R249+0x6900], desc[UR28][R44.64], !P4 ;  /* 0x069000002cf97fae */ /* 0x000fe2000e1a101c */
[----:B------:R-:W-:Y:S01]  /*7a90*/  IMAD.WIDE R130, R174, 0x4, R80 ;  /* 0x00000004ae827825 */ /* 0x000fe200078e0250 */
[----:B---3--:R-:W-:Y:S02]  /*7aa0*/  IADD3 R174, PT, PT, R176, -0x33, RZ ;  /* 0xffffffcdb0ae7810 */ /* 0x008fe40007ffe0ff */
[----:B------:R-:W-:Y:S01]  /*7ab0*/  LDGSTS.E [R249+0x6a00], desc[UR28][R12.64], !P4 ;  /* 0x06a000000cf97fae */ /* 0x000fe2000e1a101c */
[----:B------:R-:W-:-:S03]  /*7ac0*/  IMAD.WIDE R136, R175, 0x4, R216 ;  /* 0x00000004af887825 */ /* 0x000fc600078e02d8 */
[----:B------:R-:W-:Y:S01]  /*7ad0*/  LDGSTS.E [R249+0x6b00], desc[UR28][R130.64], !P4 ;  /* 0x06b0000082f97fae */ /* 0x000fe2000e1a101c */
[C---:B------:R-:W-:Y:S01]  /*7ae0*/  IMAD.WIDE R48, R175.reuse, 0x4, R226 ;  /* 0x00000004af307825 */ /* 0x040fe200078e02e2 */
[----:B------:R-:W-:Y:S02]  /*7af0*/  ISETP.GE.U32.AND P4, PT, R174, 0x7fffff8e, PT ;  /* 0x7fffff8eae00780c */ /* 0x000fe40003f86070 */
[----:B------:R-:W-:Y:S01]  /*7b00*/  LDGSTS.E [R249+0x7800], desc[UR28][R136.64], !P6 ;  /* 0x0780000088f97fae */ /* 0x000fe2000f1a101c */
[----:B------:R-:W-:-:S03]  /*7b10*/  IMAD.WIDE R72, R175, 0x4, R236 ;  /* 0x00000004af487825 */ /* 0x000fc600078e02ec */
[----:B------:R-:W-:Y:S01]  /*7b20*/  LDGSTS.E [R249+0x7900], desc[UR28][R48.64], !P6 ;  /* 0x0790000030f97fae */ /* 0x000fe2000f1a101c */
[----:B------:R-:W-:-:S03]  /*7b30*/  IMAD.WIDE R68, R175, 0x4, R80 ;  /* 0x00000004af447825 */ /* 0x000fc600078e0250 */
[----:B------:R-:W-:Y:S01]  /*7b40*/  LDGSTS.E [R249+0x7a00], desc[UR28][R72.64], !P6 ;  /* 0x07a0000048f97fae */ /* 0x000fe2000f1a101c */
[----:B-1----:R-:W-:Y:S02]  /*7b50*/  VIADD R174, R177, 0xffffffc9 ;  /* 0xffffffc9b1ae7836 */ /* 0x002fe40000000000 */
[C---:B------:R-:W-:Y:S01]  /*7b60*/  IMAD R176, R208.reuse, 0x22, RZ ;  /* 0x00000022d0b07824 */ /* 0x040fe200078e02ff */
[----:B------:R-:W-:Y:S01]  /*7b70*/  LDGSTS.E [R249+0x7b00], desc[UR28][R68.64], !P6 ;  /* 0x07b0000044f97fae */ /* 0x000fe2000f1a101c */
[----:B------:R-:W-:Y:S01]  /*7b80*/  IMAD R178, R208, 0x26, RZ ;  /* 0x00000026d0b27824 */ /* 0x000fe200078e02ff */
[----:B------:R-:W-:Y:S01]  /*7b90*/  ISETP.GE.U32.AND P6, PT, R174, 0x7fffff8a, PT ;  /* 0x7fffff8aae00780c */ /* 0x000fe20003fc6070 */
[C---:B------:R-:W-:Y:S01]  /*7ba0*/  IMAD.WIDE R174, R176.reuse, 0x4, R216 ;  /* 0x00000004b0ae7825 */ /* 0x040fe200078e02d8 */
[----:B------:R4:W-:Y:S03]  /*7bb0*/  STL.64 [R1+0x12a0], R24 ;  /* 0x0012a01801007387 */ /* 0x0009e60000100a00 */
[C---:B------:R-:W-:Y:S01]  /*7bc0*/  IMAD.WIDE R6, R176.reuse, 0x4, R226 ;  /* 0x00000004b0067825 */ /* 0x040fe200078e02e2 */
[----:B------:R-:W-:Y:S03]  /*7bd0*/  LDGSTS.E [R249+0x8800], desc[UR28][R174.64], !P5 ;  /* 0x08800000aef97fae */ /* 0x000fe6000e9a101c */
[C---:B------:R-:W-:Y:S01]  /*7be0*/  IMAD.WIDE R4, R176.reuse, 0x4, R236 ;  /* 0x00000004b0047825 */ /* 0x040fe200078e02ec */
[----:B------:R-:W-:Y:S03]  /*7bf0*/  LDGSTS.E [R249+0x8900], desc[UR28][R6.64], !P5 ;  /* 0x0890000006f97fae */ /* 0x000fe6000e9a101c */
[----:B------:R-:W-:Y:S01]  /*7c00*/  IMAD.WIDE R118, R176, 0x4, R80 ;  /* 0x00000004b0767825 */ /* 0x000fe200078e0250 */
[----:B------:R-:W-:Y:S03]  /*7c10*/  LDGSTS.E [R249+0x8a00], desc[UR28][R4.64], !P5 ;  /* 0x08a0000004f97fae */ /* 0x000fe6000e9a101c */
[----:B------:R-:W-:Y:S01]  /*7c20*/  VIADD R176, R179, 0xffffffc5 ;  /* 0xffffffc5b3b07836 */ /* 0x000fe20000000000 */
[----:B------:R-:W-:Y:S01]  /*7c30*/  LDGSTS.E [R249+0x8b00], desc[UR28][R118.64], !P5 ;  /* 0x08b0000076f97fae */ /* 0x000fe2000e9a101c */
[----:B------:R-:W-:-:S03]  /*7c40*/  IMAD.WIDE R14, R178, 0x4, R226 ;  /* 0x00000004b20e7825 */ /* 0x000fc600078e02e2 */
[----:B------:R-:W-:Y:S01]  /*7c50*/  ISETP.GE.U32.AND P5, PT, R176, 0x7fffff86, PT ;  /* 0x7fffff86b000780c */ /* 0x000fe20003fa6070 */
[C---:B------:R-:W-:Y:S01]  /*7c60*/  IMAD.WIDE R176, R178.reuse, 0x4, R216 ;  /* 0x00000004b2b07825 */ /* 0x040fe200078e02d8 */
[----:B------:R-:W-:Y:S03]  /*7c70*/  STL.64 [R1+0x12a8], R16 ;  /* 0x0012a81001007387 */ /* 0x000fe60000100a00 */
[C---:B------:R-:W-:Y:S01]  /*7c80*/  IMAD.WIDE R128, R178.reuse, 0x4, R236 ;  /* 0x00000004b2807825 */ /* 0x040fe200078e02ec */
[----:B------:R-:W-:Y:S03]  /*7c90*/  LDGSTS.E [R249+0x9800], desc[UR28][R176.64], !P1 ;  /* 0x09800000b0f97fae */ /* 0x000fe6000c9a101c */
[----:B------:R-:W-:Y:S01]  /*7ca0*/  IMAD.WIDE R88, R178, 0x4, R80 ;  /* 0x00000004b2587825 */ /* 0x000fe200078e0250 */
[----:B------:R-:W-:Y:S01]  /*7cb0*/  IADD3 R178, PT, PT, R181, -0x3f, RZ ;  /* 0xffffffc1b5b27810 */ /* 0x000fe20007ffe0ff */
[----:B------:R-:W-:Y:S02]  /*7cc0*/  LDGSTS.E [R249+0x9900], desc[UR28][R14.64], !P1 ;  /* 0x099000000ef97fae */ /* 0x000fe4000c9a101c */
[----:B----4-:R-:W-:-:S02]  /*7cd0*/  IMAD.WIDE R24, R251, 0x4, R216 ;  /* 0x00000004fb187825 */ /* 0x010fc400078e02d8 */
[----:B------:R-:W-:Y:S04]  /*7ce0*/  LDGSTS.E [R249+0x9a00], desc[UR28][R128.64], !P1 ;  /* 0x09a0000080f97fae */ /* 0x000fe8000c9a101c */
[----:B------:R-:W-:Y:S01]  /*7cf0*/  LDGSTS.E [R249+0x9b00], desc[UR28][R88.64], !P1 ;  /* 0x09b0000058f97fae */ /* 0x000fe2000c9a101c */
[----:B------:R-:W-:Y:S01]  /*7d00*/  ISETP.GE.U32.AND P1, PT, R178, 0x7fffff82, PT ;  /* 0x7fffff82b200780c */ /* 0x000fe20003f26070 */
[----:B------:R-:W-:Y:S02]  /*7d10*/  IMAD.WIDE R178, R180, 0x4, R216 ;  /* 0x00000004b4b27825 */ /* 0x000fe400078e02d8 */
[----:B------:R-:W-:Y:S02]  /*7d20*/  STL.64 [R1+0x12b0], R94 ;  /* 0x0012b05e01007387 */ /* 0x000fe40000100a00 */
[----:B------:R-:W-:-:S02]  /*7d30*/  VIADD R180, R183, 0xfffffffc ;  /* 0xfffffffcb7b47836 */ /* 0x000fc40000000000 */
        /* <DEDUP_REMOVED lines=22> */
[----:B------:R5:W-:Y:S02]  /*7ea0*/  STL.64 [R1+0x12c8], R162 ;  /* 0x0012c8a201007387 */ /* 0x000be40000100a00 */
[----:B------:R-:W-:Y:S02]  /*7eb0*/  VIADD R186, R188, 0xfffffff0 ;  /* 0xfffffff0bcba7836 */ /* 0x000fe40000000000 */
[----:B------:R-:W-:Y:S01]  /*7ec0*/  LDGSTS.E [R249+0xd800], desc[UR28][R184.64], !P6 ;  /* 0x0d800000b8f97fae */ /* 0x000fe2000f1a101c */
[----:B------:R-:W-:-:S03]  /*7ed0*/  IMAD.WIDE R188, R192, 0x4, R226 ;  /* 0x00000004c0bc7825 */ /* 0x000fc600078e02e2 */
[----:B------:R-:W-:Y:S04]  /*7ee0*/  LDGSTS.E [R249+0xd900], desc[UR28][R122.64], !P6 ;  /* 0x0d9000007af97fae */ /* 0x000fe8000f1a101c */
[----:B------:R-:W-:Y:S01]  /*7ef0*/  LDGSTS.E [R249+0xda00], desc[UR28][R96.64], !P6 ;  /* 0x0da0000060f97fae */ /* 0x000fe2000f1a101c */
[--C-:B-----5:R-:W-:Y:S01]  /*7f00*/  IMAD.WIDE R162, R203, 0x4, R216.reuse ;  /* 0x00000004cba27825 */ /* 0x120fe200078e02d8 */
[----:B------:R-:W-:Y:S02]  /*7f10*/  IADD3 R203, PT, PT, R205, -0x20, RZ ;  /* 0xffffffe0cdcb7810 */ /* 0x000fe40007ffe0ff */
[----:B------:R-:W-:Y:S01]  /*7f20*/  LDGSTS.E [R249+0xdb00], desc[UR28][R116.64], !P6 ;  /* 0x0db0000074f97fae */ /* 0x000fe2000f1a101c */
[----:B------:R-:W-:Y:S01]  /*7f30*/  ISETP.GE.U32.AND P6, PT, R186, 0x7fffffb1, PT ;  /* 0x7fffffb1ba00780c */ /* 0x000fe20003fc6070 */
[C---:B------:R-:W-:Y:S01]  /*7f40*/  IMAD.WIDE R186, R192.reuse, 0x4, R216 ;  /* 0x00000004c0ba7825 */ /* 0x040fe200078e02d8 */
[----:B------:R-:W1:Y:S01]  /*7f50*/  LDC R205, c[0x0][0x3a0] ;  /* 0x0000e800ffcd7b82 */ /* 0x000e620000000800 */
[----:B------:R-:W-:Y:S02]  /*7f60*/  STL.64 [R1+0x12d0], R124 ;  /* 0x0012d07c01007387 */ /* 0x000fe40000100a00 */
[----:B------:R-:W-:-:S02]  /*7f70*/  IMAD.WIDE R192, R192, 0x4, R80 ;  /* 0x00000004c0c07825 */ /* 0x000fc400078e0250 */
[----:B------:R-:W-:Y:S04]  /*7f80*/  LDGSTS.E [R249+0xe800], desc[UR28][R186.64], !P5 ;  /* 0x0e800000baf97fae */ /* 0x000fe8000e9a101c */
[----:B------:R-:W-:Y:S04]  /*7f90*/  LDGSTS.E [R249+0xe900], desc[UR28][R188.64], !P5 ;  /* 0x0e900000bcf97fae */ /* 0x000fe8000e9a101c */
[----:B------:R-:W-:Y:S04]  /*7fa0*/  LDGSTS.E [R249+0xea00], desc[UR28][R190.64], !P5 ;  /* 0x0ea00000bef97fae */ /* 0x000fe8000e9a101c */
[----:B------:R-:W-:Y:S01]  /*7fb0*/  LDGSTS.E [R249+0xeb00], desc[UR28][R192.64], !P5 ;  /* 0x0eb00000c0f97fae */ /* 0x000fe2000e9a101c */
[----:B------:R-:W-:Y:S01]  /*7fc0*/  ISETP.GE.U32.AND P5, PT, R194, 0x7fffffad, PT ;  /* 0x7fffffadc200780c */ /* 0x000fe20003fa6070 */
[----:B------:R-:W-:-:S02]  /*7fd0*/  IMAD.WIDE R194, R200, 0x4, R216 ;  /* 0x00000004c8c27825 */ /* 0x000fc400078e02d8 */
[----:B------:R2:W-:Y:S02]  /*7fe0*/  STL.64 [R1+0x12d8], R30 ;  /* 0x0012d81e01007387 */ /* 0x0005e40000100a00 */
[----:B------:R-:W-:Y:S02]  /*7ff0*/  IMAD.WIDE R200, R200, 0x4, R80 ;  /* 0x00000004c8c87825 */ /* 0x000fe400078e0250 */
[----:B------:R-:W-:Y:S04]  /*8000*/  LDGSTS.E [R249+0xf800], desc[UR28][R194.64], !P1 ;  /* 0x0f800000c2f97fae */ /* 0x000fe8000c9a101c */
[----:B------:R-:W-:Y:S04]  /*8010*/  LDGSTS.E [R249+0xf900], desc[UR28][R196.64], !P1 ;  /* 0x0f900000c4f97fae */ /* 0x000fe8000c9a101c */
[----:B------:R-:W-:Y:S01]  /*8020*/  LDGSTS.E [R249+0xfa00], desc[UR28][R198.64], !P1 ;  /* 0x0fa00000c6f97fae */ /* 0x000fe2000c9a101c */
[----:B--2---:R-:W-:-:S03]  /*8030*/  IMAD.WIDE R30, R251, 0x4, R226 ;  /* 0x00000004fb1e7825 */ /* 0x004fc600078e02e2 */
[----:B------:R-:W-:Y:S01]  /*8040*/  LDGSTS.E [R249+0xfb00], desc[UR28][R200.64], !P1 ;  /* 0x0fb00000c8f97fae */ /* 0x000fe2000c9a101c */
[----:B------:R-:W-:Y:S01]  /*8050*/  ISETP.GE.U32.AND P1, PT, R202, 0x7fffffa9, PT ;  /* 0x7fffffa9ca00780c */ /* 0x000fe20003f26070 */
[----:B------:R-:W-:Y:S02]  /*8060*/  IMAD R202, R208, 0x3, RZ ;  /* 0x00000003d0ca7824 */ /* 0x000fe400078e02ff */
[----:B------:R-:W-:Y:S02]  /*8070*/  STL.64 [R1+0x12e0], R102 ;  /* 0x0012e06601007387 */ /* 0x000fe40000100a00 */
[C---:B------:R-:W-:Y:S02]  /*8080*/  IMAD.WIDE R168, R202.reuse, 0x4, R226 ;  /* 0x00000004caa87825 */ /* 0x040fe400078e02e2 */
[----:B------:R2:W-:Y:S02]  /*8090*/  STL.64 [R1+0x12e8], R154 ;  /* 0x0012e89a01007387 */ /* 0x0005e40000100a00 */
[----:B------:R-:W-:-:S02]  /*80a0*/  IMAD.WIDE R172, R202, 0x4, R236 ;  /* 0x00000004caac7825 */ /* 0x000fc400078e02ec */
[----:B------:R-:W-:Y:S02]  /*80b0*/  STL.64 [R1+0x12f0], R36 ;  /* 0x0012f02401007387 */ /* 0x000fe40000100a00 */
[C---:B------:R-:W-:Y:S02]  /*80c0*/  IMAD.WIDE R170, R202.reuse, 0x4, R80 ;  /* 0x00000004caaa7825 */ /* 0x040fe400078e0250 */
[----:B------:R3:W-:Y:S02]  /*80d0*/  STL.64 [R1+0x7e8], R24 ;  /* 0x0007e81801007387 */ /* 0x0007e40000100a00 */
[----:B--2---:R-:W-:-:S04]  /*80e0*/  IMAD.WIDE R154, R202, 0x4, R216 ;  /* 0x00000004ca9a7825 */ /* 0x004fc800078e02d8 */
[----:B------:R-:W-:Y:S01]  /*80f0*/  VIADD R202, R204, 0xffffffe4 ;  /* 0xffffffe4ccca7836 */ /* 0x000fe20000000000 */
[----:B------:R2:W-:Y:S01]  /*8100*/  LDGSTS.E [R250+0xc00], desc[UR28][R154.64], !P2 ;  /* 0x00c000009afa7fae */ /* 0x0005e2000d1a101c */
[----:B------:R-:W4:Y:S01]  /*8110*/  LDC R204, c[0x0][0x3a0] ;  /* 0x0000e800ffcc7b82 */ /* 0x000f220000000800 */
[----:B---3--:R-:W-:Y:S02]  /*8120*/  IMAD.WIDE R24, R251, 0x4, R236 ;  /* 0x00000004fb187825 */ /* 0x008fe400078e02ec */
[----:B------:R-:W-:Y:S04]  /*8130*/  LDGSTS.E [R250+0xd00], desc[UR28][R168.64], !P2 ;  /* 0x00d00000a8fa7fae */ /* 0x000fe8000d1a101c */
[----:B------:R-:W-:Y:S04]  /*8140*/  LDGSTS.E [R250+0xe00], desc[UR28][R172.64], !P2 ;  /* 0x00e00000acfa7fae */ /* 0x000fe8000d1a101c */
[----:B------:R-:W-:Y:S01]  /*8150*/  LDGSTS.E [R250+0xf00], desc[UR28][R170.64], !P2 ;  /* 0x00f00000aafa7fae */ /* 0x000fe2000d1a101c */
[----:B------:R-:W-:Y:S01]  /*8160*/  ISETP.GE.U32.AND P2, PT, R202, 0x7fffffa5, PT ;  /* 0x7fffffa5ca00780c */ /* 0x000fe20003f46070 */
[----:B------:R-:W-:-:S02]  /*8170*/  IMAD R202, R208, 0xb, RZ ;  /* 0x0000000bd0ca7824 */ /* 0x000fc400078e02ff */
[----:B------:R3:W-:Y:S02]  /*8180*/  LDGSTS.E [R250+0x1c00], desc[UR28][R162.64], !P3 ;  /* 0x01c00000a2fa7fae */ /* 0x0007e4000d9a101c */
[C---:B------:R-:W-:Y:S02]  /*8190*/  IMAD.WIDE R16, R202.reuse, 0x4, R216 ;  /* 0x00000004ca107825 */ /* 0x040fe400078e02d8 */
[----:B------:R-:W-:Y:S02]  /*81a0*/  LDGSTS.E [R250+0x1d00], desc[UR28][R32.64], !P3 ;  /* 0x01d0000020fa7fae */ /* 0x000fe4000d9a101c */
[C---:B------:R-:W-:Y:S02]  /*81b0*/  IMAD.WIDE R26, R202.reuse, 0x4, R226 ;  /* 0x00000004ca1a7825 */ /* 0x040fe400078e02e2 */
[----:B------:R-:W-:Y:S02]  /*81c0*/  LDGSTS.E [R250+0x1e00], desc[UR28][R108.64], !P3 ;  /* 0x01e000006cfa7fae */ /* 0x000fe4000d9a101c */
[----:B------:R-:W-:-:S02]  /*81d0*/  IMAD.WIDE R100, R202, 0x4, R236 ;  /* 0x00000004ca647825 */ /* 0x000fc400078e02ec */
[----:B------:R-:W-:Y:S01]  /*81e0*/  LDGSTS.E [R250+0x1f00], desc[UR28][R52.64], !P3 ;  /* 0x01f0000034fa7fae */ /* 0x000fe2000d9a101c */
[----:B------:R-:W-:Y:S01]  /*81f0*/  ISETP.GE.U32.AND P3, PT, R203, 0x7fffffa1, PT ;  /* 0x7fffffa1cb00780c */ /* 0x000fe20003f66070 */
[----:B------:R-:W-:Y:S02]  /*8200*/  IMAD R203, R208, 0xf, RZ ;  /* 0x0000000fd0cb7824 */ /* 0x000fe400078e02ff */
[----:B------:R-:W-:Y:S01]  /*8210*/  IMAD.WIDE R42, R202, 0x4, R80 ;  /* 0x00000004ca2a7825 */ /* 0x000fe200078e0250 */
[----:B------:R5:W-:Y:S03]  /*8220*/  LDGSTS.E [R250+0x2c00], desc[UR28][R16.64], !P4 ;  /* 0x02c0000010fa7fae */ /* 0x000be6000e1a101c */
[----:B------:R-:W-:Y:S01]  /*8230*/  VIADD R202, R206, 0xffffffdc ;  /* 0xffffffdcceca7836 */ /* 0x000fe20000000000 */
[----:B------:R-:W-:Y:S01]  /*8240*/  LDGSTS.E [R250+0x2d00], desc[UR28][R26.64], !P4 ;  /* 0x02d000001afa7fae */ /* 0x000fe2000e1a101c */
[C---:B------:R-:W-:Y:S01]  /*8250*/  IMAD.WIDE R126, R203.reuse, 0x4, R216 ;  /* 0x00000004cb7e7825 */ /* 0x040fe200078e02d8 */
[----:B------:R-:W2:Y:S02]  /*8260*/  LDC R206, c[0x0][0x3a0] ;  /* 0x0000e800ffce7b82 */ /* 0x000ea40000000800 */
[----:B------:R-:W-:Y:S01]  /*8270*/  LDGSTS.E [R250+0x2e00], desc[UR28][R100.64], !P4 ;  /* 0x02e0000064fa7fae */ /* 0x000fe2000e1a101c */
[----:B------:R-:W-:-:S03]  /*8280*/  IMAD.WIDE R46, R203, 0x4, R226 ;  /* 0x00000004cb2e7825 */ /* 0x000fc600078e02e2 */
[----:B------:R-:W-:Y:S01]  /*8290*/  LDGSTS.E [R250+0x2f00], desc[UR28][R42.64], !P4 ;  /* 0x02f000002afa7fae */ /* 0x000fe2000e1a101c */
[C---:B------:R-:W-:Y:S01]  /*82a0*/  IMAD.WIDE R104, R203.reuse, 0x4, R236 ;  /* 0x00000004cb687825 */ /* 0x040fe200078e02ec */
[----:B------:R-:W-:Y:S02]  /*82b0*/  ISETP.GE.U32.AND P4, PT, R202, 0x7fffff9d, PT ;  /* 0x7fffff9dca00780c */ /* 0x000fe40003f86070 */
[----:B------:R1:W-:Y:S01]  /*82c0*/  LDGSTS.E [R250+0x3c00], desc[UR28][R126.64], !P6 ;  /* 0x03c000007efa7fae */ /* 0x0003e2000f1a101c */
[----:B------:R-:W-:-:S03]  /*82d0*/  IMAD.WIDE R54, R203, 0x4, R80 ;  /* 0x00000004cb367825 */ /* 0x000fc600078e0250 */
[----:B------:R-:W-:Y:S01]  /*82e0*/  LDGSTS.E [R250+0x3d00], desc[UR28][R46.64], !P6 ;  /* 0x03d000002efa7fae */ /* 0x000fe2000f1a101c */
[----:B----4-:R-:W-:Y:S02]  /*82f0*/  VIADD R203, R204, 0xffffffd8 ;  /* 0xffffffd8cccb7836 */ /* 0x010fe40000000000 */
[----:B------:R-:W4:Y:S01]  /*8300*/  LDC R204, c[0x0][0x3a0] ;  /* 0x0000e800ffcc7b82 */ /* 0x000f220000000800 */
[----:B------:R-:W-:Y:S01]  /*8310*/  IMAD R202, R208, 0x13, RZ ;  /* 0x00000013d0ca7824 */ /* 0x000fe200078e02ff */
[----:B------:R-:W-:Y:S03]  /*8320*/  LDGSTS.E [R250+0x3e00], desc[UR28][R104.64], !P6 ;  /* 0x03e0000068fa7fae */ /* 0x000fe6000f1a101c */
[----:B------:R-:W-:Y:S01]  /*8330*/  IMAD.WIDE R160, R202, 0x4, R216 ;  /* 0x00000004caa07825 */ /* 0x000fe200078e02d8 */
[----:B------:R-:W-:Y:S01]  /*8340*/  LDGSTS.E [R250+0x3f00], desc[UR28][R54.64], !P6 ;  /* 0x03f0000036fa7fae */ /* 0x000fe2000f1a101c */
[----:B------:R-:W-:-:S02]  /*8350*/  ISETP.GE.U32.AND P6, PT, R203, 0x7fffff99, PT ;  /* 0x7fffff99cb00780c */ /* 0x000fc40003fc6070 */
[C---:B------:R-:W-:Y:S01]  /*8360*/  IMAD.WIDE R2, R202.reuse, 0x4, R226 ;  /* 0x00000004ca027825 */ /* 0x040fe200078e02e2 */
[----:B------:R2:W-:Y:S03]  /*8370*/  LDGSTS.E [R250+0x4c00], desc[UR28][R160.64], !P5 ;  /* 0x04c00000a0fa7fae */ /* 0x0005e6000e9a101c */
[C---:B------:R-:W-:Y:S01]  /*8380*/  IMAD.WIDE R120, R202.reuse, 0x4, R236 ;  /* 0x00000004ca787825 */ /* 0x040fe200078e02ec */
[----:B------:R-:W-:Y:S03]  /*8390*/  LDGSTS.E [R250+0x4d00], desc[UR28][R2.64], !P5 ;  /* 0x04d0000002fa7fae */ /* 0x000fe6000e9a101c */
[----:B------:R-:W-:Y:S01]  /*83a0*/  IMAD.WIDE R60, R202, 0x4, R80 ;  /* 0x00000004ca3c7825 */ /* 0x000fe200078e0250 */
[----:B-1----:R-:W-:Y:S01]  /*83b0*/  IADD3 R202, PT, PT, R205, -0x2c, RZ ;  /* 0xffffffd4cdca7810 */ /* 0x002fe20007ffe0ff */
[----:B------:R-:W-:Y:S01]  /*83c0*/  LDGSTS.E [R250+0x4e00], desc[UR28][R120.64], !P5 ;  /* 0x04e0000078fa7fae */ /* 0x000fe2000e9a101c */
[----:B------:R-:W1:Y:S01]  /*83d0*/  LDC R205, c[0x0][0x3a0] ;  /* 0x0000e800ffcd7b82 */ /* 0x000e620000000800 */
[----:B------:R-:W-:-:S02]  /*83e0*/  IMAD R203, R208, 0x17, RZ ;  /* 0x00000017d0cb7824 */ /* 0x000fc400078e02ff */
[----:B------:R-:W-:Y:S01]  /*83f0*/  LDGSTS.E [R250+0x4f00], desc[UR28][R60.64], !P5 ;  /* 0x04f000003cfa7fae */ /* 0x000fe2000e9a101c */
[----:B------:R-:W-:Y:S01]  /*8400*/  ISETP.GE.U32.AND P5, PT, R202, 0x7fffff95, PT ;  /* 0x7fffff95ca00780c */ /* 0x000fe20003fa6070 */
[----:B------:R-:W-:Y:S02]  /*8410*/  IMAD R202, R208, 0x1b, RZ ;  /* 0x0000001bd0ca7824 */ /* 0x000fe400078e02ff */
[C---:B------:R-:W-:Y:S01]  /*8420*/  IMAD.WIDE R152, R203.reuse, 0x4, R216 ;  /* 0x00000004cb987825 */ /* 0x040fe200078e02d8 */
[----:B------:R-:W5:Y:S03]  /*8430*/  LDL.LU.64 R36, [R1+0xf8] ;  /* 0x0000f80001247983 */ /* 0x000f660000300a00 */
[C---:B------:R-:W-:Y:S01]  /*8440*/  IMAD.WIDE R146, R203.reuse, 0x4, R226 ;  /* 0x00000004cb927825 */ /* 0x040fe200078e02e2 */
[----:B------:R1:W-:Y:S03]  /*8450*/  LDGSTS.E [R250+0x5c00], desc[UR28][R152.64], !P1 ;  /* 0x05c0000098fa7fae */ /* 0x0003e6000c9a101c */
[C---:B------:R-:W-:Y:S01]  /*8460*/  IMAD.WIDE R150, R203.reuse, 0x4, R236 ;  /* 0x00000004cb967825 */ /* 0x040fe200078e02ec */
[----:B------:R-:W-:Y:S03]  /*8470*/  LDGSTS.E [R250+0x5d00], desc[UR28][R146.64], !P1 ;  /* 0x05d0000092fa7fae */ /* 0x000fe6000c9a101c */
[----:B------:R-:W-:Y:S01]  /*8480*/  IMAD.WIDE R148, R203, 0x4, R80 ;  /* 0x00000004cb947825 */ /* 0x000fe200078e0250 */
[----:B------:R-:W-:Y:S03]  /*8490*/  LDGSTS.E [R250+0x5e00], desc[UR28][R150.64], !P1 ;  /* 0x05e0000096fa7fae */ /* 0x000fe6000c9a101c */
[C---:B------:R-:W-:Y:S01]  /*84a0*/  IMAD.WIDE R142, R202.reuse, 0x4, R216 ;  /* 0x00000004ca8e7825 */ /* 0x040fe200078e02d8 */
[----:B------:R-:W-:Y:S03]  /*84b0*/  LDGSTS.E [R250+0x5f00], desc[UR28][R148.64], !P1 ;  /* 0x05f0000094fa7fae */ /* 0x000fe6000c9a101c */
[C---:B------:R-:W-:Y:S01]  /*84c0*/  IMAD.WIDE R114, R202.reuse, 0x4, R226 ;  /* 0x00000004ca727825 */ /* 0x040fe200078e02e2 */
[----:B------:R1:W-:Y:S03]  /*84d0*/  LDGSTS.E [R250+0x6c00], desc[UR28][R142.64], !P2 ;  /* 0x06c000008efa7fae */ /* 0x0003e6000d1a101c */
[----:B------:R-:W-:Y:S01]  /*84e0*/  IMAD.WIDE R8, R202, 0x4, R236 ;  /* 0x00000004ca087825 */ /* 0x000fe200078e02ec */
[----:B------:R-:W-:Y:S03]  /*84f0*/  LDGSTS.E [R250+0x6d00], desc[UR28][R114.64], !P2 ;  /* 0x06d0000072fa7fae */ /* 0x000fe6000d1a101c */
[----:B--2---:R-:W-:Y:S01]  /*8500*/  VIADD R203, R206, 0xffffffd0 ;  /* 0xffffffd0cecb7836 */ /* 0x004fe20000000000 */
[----:B------:R-:W-:Y:S01]  /*8510*/  LDGSTS.E [R250+0x6e00], desc[UR28][R8.64], !P2 ;  /* 0x06e0000008fa7fae */ /* 0x000fe2000d1a101c */
[----:B------:R-:W-:Y:S01]  /*8520*/  IMAD.WIDE R40, R202, 0x4, R80 ;  /* 0x00000004ca287825 */ /* 0x000fe200078e0250 */
[----:B------:R-:W2:Y:S02]  /*8530*/  LDC R206, c[0x0][0x3a0] ;  /* 0x0000e800ffce7b82 */ /* 0x000ea40000000800 */
[----:B------:R-:W-:Y:S01]  /*8540*/  ISETP.GE.U32.AND P1, PT, R203, 0x7fffff91, PT ;  /* 0x7fffff91cb00780c */ /* 0x000fe20003f26070 */
[----:B----4-:R-:W-:Y:S01]  /*8550*/  VIADD R202, R204, 0xffffffcc ;  /* 0xffffffccccca7836 */ /* 0x010fe20000000000 */
[----:B------:R-:W-:Y:S01]  /*8560*/  LDGSTS.E [R250+0x6f00], desc[UR28][R40.64], !P2 ;  /* 0x06f0000028fa7fae */ /* 0x000fe2000d1a101c */
[----:B------:R-:W-:-:S03]  /*8570*/  IMAD R204, R208, 0x23, RZ ;  /* 0x00000023d0cc7824 */ /* 0x000fc600078e02ff */
[----:B------:R-:W-:Y:S01]  /*8580*/  ISETP.GE.U32.AND P2, PT, R202, 0x7fffff8d, PT ;  /* 0x7fffff8dca00780c */ /* 0x000fe20003f46070 */
[----:B------:R-:W-:Y:S02]  /*8590*/  IMAD R202, R208, 0x1f, RZ ;  /* 0x0000001fd0ca7824 */ /* 0x000fe400078e02ff */
[----:B------:R-:W-:-:S04]  /*85a0*/  IMAD.WIDE R106, R204, 0x4, R226 ;  /* 0x00000004cc6a7825 */ /* 0x000fc800078e02e2 */
[----:B------:R-:W-:-:S04]  /*85b0*/  IMAD.WIDE R132, R202, 0x4, R216 ;  /* 0x00000004ca847825 */ /* 0x000fc800078e02d8 */
[C---:B------:R-:W-:Y:S01]  /*85c0*/  IMAD.WIDE R86, R202.reuse, 0x4, R226 ;  /* 0x00000004ca567825 */ /* 0x040fe200078e02e2 */
[----:B------:R4:W-:Y:S03]  /*85d0*/  LDGSTS.E [R250+0x7c00], desc[UR28][R132.64], !P3 ;  /* 0x07c0000084fa7fae */ /* 0x0009e6000d9a101c */
[C---:B------:R-:W-:Y:S01]  /*85e0*/  IMAD.WIDE R70, R202.reuse, 0x4, R236 ;  /* 0x00000004ca467825 */ /* 0x040fe200078e02ec */
[----:B------:R-:W-:Y:S03]  /*85f0*/  LDGSTS.E [R250+0x7d00], desc[UR28][R86.64], !P3 ;  /* 0x07d0000056fa7fae */ /* 0x000fe6000d9a101c */
[----:B------:R-:W-:Y:S01]  /*8600*/  IMAD.WIDE R20, R202, 0x4, R80 ;  /* 0x00000004ca147825 */ /* 0x000fe200078e0250 */
[----:B-1----:R-:W-:Y:S01]  /*8610*/  IADD3 R202, PT, PT, R205, -0x38, RZ ;  /* 0xffffffc8cdca7810 */ /* 0x002fe20007ffe0ff */
[----:B------:R-:W-:Y:S02]  /*8620*/  LDGSTS.E [R250+0x7e00], desc[UR28][R70.64], !P3 ;  /* 0x07e0000046fa7fae */ /* 0x000fe4000d9a101c */
[----:B------:R-:W-:-:S02]  /*8630*/  IMAD.WIDE R98, R204, 0x4, R236 ;  /* 0x00000004cc627825 */ /* 0x000fc400078e02ec */
[----:B------:R-:W-:Y:S01]  /*8640*/  LDGSTS.E [R250+0x7f00], desc[UR28][R20.64], !P3 ;  /* 0x07f0000014fa7fae */ /* 0x000fe2000d9a101c */
[----:B------:R-:W-:Y:S01]  /*8650*/  ISETP.GE.U32.AND P3, PT, R202, 0x7fffff89, PT ;  /* 0x7fffff89ca00780c */ /* 0x000fe20003f66070 */
[----:B------:R-:W-:-:S04]  /*8660*/  IMAD.WIDE R202, R204, 0x4, R216 ;  /* 0x00000004ccca7825 */ /* 0x000fc800078e02d8 */
[----:B------:R-:W-:Y:S01]  /*8670*/  IMAD.WIDE R92, R204, 0x4, R80 ;  /* 0x00000004cc5c7825 */ /* 0x000fe200078e0250 */
[----:B------:R-:W-:Y:S03]  /*8680*/  LDGSTS.E [R250+0x8c00], desc[UR28][R202.64], !P4 ;  /* 0x08c00000cafa7fae */ /* 0x000fe6000e1a101c */
[----:B--2---:R-:W-:Y:S01]  /*8690*/  VIADD R204, R206, 0xffffffc4 ;  /* 0xffffffc4cecc7836 */ /* 0x004fe20000000000 */
[----:B------:R-:W-:Y:S01]  /*86a0*/  LDGSTS.E [R250+0x8d00], desc[UR28][R106.64], !P4 ;  /* 0x08d000006afa7fae */ /* 0x000fe2000e1a101c */
[----:B------:R-:W-:-:S03]  /*86b0*/  IMAD.WIDE R206, R210, 0x4, R216 ;  /* 0x00000004d2ce7825 */ /* 0x000fc600078e02d8 */
[----:B------:R-:W-:Y:S04]  /*86c0*/  LDGSTS.E [R250+0x8e00], desc[UR28][R98.64], !P4 ;  /* 0x08e0000062fa7fae */ /* 0x000fe8000e1a101c */
[----:B------:R-:W-:Y:S01]  /*86d0*/  LDGSTS.E [R250+0x8f00], desc[UR28][R92.64], !P4 ;  /* 0x08f000005cfa7fae */ /* 0x000fe2000e1a101c */
[----:B------:R-:W-:Y:S01]  /*86e0*/  ISETP.GE.U32.AND P4, PT, R204, 0x7fffff85, PT ;  /* 0x7fffff85cc00780c */ /* 0x000fe20003f86070 */
[--C-:B------:R-:W-:Y:S02]  /*86f0*/  IMAD.WIDE R204, R209, 0x4, R216.reuse ;  /* 0x00000004d1cc7825 */ /* 0x100fe400078e02d8 */
[----:B------:R1:W-:Y:S02]  /*8700*/  STL.64 [R1+0x7f8], R30 ;  /* 0x0007f81e01007387 */ /* 0x0003e40000100a00 */
[----:B------:R-:W-:-:S02]  /*8710*/  IMAD.WIDE R208, R238, 0x4, R216 ;  /* 0x00000004eed07825 */ /* 0x000fc400078e02d8 */
[----:B------:R-:W-:Y:S04]  /*8720*/  LDGSTS.E [R250+0x9c00], desc[UR28][R204.64], !P6 ;  /* 0x09c00000ccfa7fae */ /* 0x000fe8000f1a101c */
[----:B------:R-:W-:Y:S04]  /*8730*/  LDGSTS.E [R250+0x9d00], desc[UR28][R84.64], !P6 ;  /* 0x09d0000054fa7fae */ /* 0x000fe8000f1a101c */
[----:B------:R-:W2:Y:S04]  /*8740*/  LDL.LU.64 R102, [R1+0xe8] ;  /* 0x0000e80001667983 */ /* 0x000ea80000300a00 */
[----:B------:R-:W-:Y:S04]  /*8750*/  LDGSTS.E [R250+0x9e00], desc[UR28][R78.64], !P6 ;  /* 0x09e000004efa7fae */ /* 0x000fe8000f1a101c */
[----:B------:R3:W-:Y:S04]  /*8760*/  STL.64 [R1+0x800], R24 ;  /* 0x0008001801007387 */ /* 0x0007e80000100a00 */
[----:B------:R-:W-:Y:S01]  /*8770*/  LDGSTS.E [R250+0x9f00], desc[UR28][R28.64], !P6 ;  /* 0x09f000001cfa7fae */ /* 0x000fe2000f1a101c */
[----:B------:R-:W-:-:S03]  /*8780*/  ISETP.GE.U32.AND P6, PT, R211, 0x7fffff81, PT ;  /* 0x7fffff81d300780c */ /* 0x000fc60003fc6070 */
[----:B-1----:R-:W4:Y:S04]  /*8790*/  LDL.LU.64 R30, [R1+0xe0] ;  /* 0x0000e000011e7983 */ /* 0x002f280000300a00 */
[----:B------:R-:W-:Y:S04]  /*87a0*/  LDGSTS.E [R250+0xac00], desc[UR28][R206.64], !P5 ;  /* 0x0ac00000cefa7fae */ /* 0x000fe8000e9a101c */
[----:B------:R-:W4:Y:S04]  /*87b0*/  LDL.LU.64 R124, [R1+0xd8] ;  /* 0x0000d800017c7983 */ /* 0x000f280000300a00 */
[----:B------:R-:W-:Y:S04]  /*87c0*/  LDGSTS.E [R250+0xad00], desc[UR28][R56.64], !P5 ;  /* 0x0ad0000038fa7fae */ /* 0x000fe8000e9a101c */
[----:B------:R-:W4:Y:S01]  /*87d0*/  LDL.LU.64 R64, [R1+0xc8] ;  /* 0x0000c80001407983 */ /* 0x000f220000300a00 */
[----:B------:R-:W-:-:S03]  /*87e0*/  IMAD.WIDE R218, R238, 0x4, R226 ;  /* 0x00000004eeda7825 */ /* 0x000fc600078e02e2 */
[----:B------:R-:W-:Y:S01]  /*87f0*/  LDGSTS.E [R250+0xae00], desc[UR28][R62.64], !P5 ;  /* 0x0ae000003efa7fae */ /* 0x000fe2000e9a101c */
[----:B------:R-:W-:-:S03]  /*8800*/  IMAD.WIDE R220, R240, 0x4, R226 ;  /* 0x00000004f0dc7825 */ /* 0x000fc600078e02e2 */
[----:B------:R-:W4:Y:S01]  /*8810*/  LDL.LU.64 R82, [R1+0xc0] ;  /* 0x0000c00001527983 */ /* 0x000f220000300a00 */
[----:B------:R-:W-:-:S03]  /*8820*/  IMAD.WIDE R222, R242, 0x4, R226 ;  /* 0x00000004f2de7825 */ /* 0x000fc600078e02e2 */
[----:B------:R-:W-:Y:S01]  /*8830*/  LDGSTS.E [R250+0xaf00], desc[UR28][R90.64], !P5 ;  /* 0x0af000005afa7fae */ /* 0x000fe2000e9a101c */
[----:B------:R-:W-:Y:S01]  /*8840*/  ISETP.GE.AND P5, PT, R212, R211, PT ;  /* 0x000000d3d400720c */ /* 0x000fe20003fa6270 */
[--C-:B------:R-:W-:Y:S02]  /*8850*/  IMAD.WIDE R210, R240, 0x4, R216.reuse ;  /* 0x00000004f0d27825 */ /* 0x100fe400078e02d8 */
[----:B------:R-:W4:Y:S02]  /*8860*/  LDL.LU.64 R94, [R1+0xb8] ;  /* 0x0000b800015e7983 */ /* 0x000f240000300a00 */
[----:B------:R-:W-:Y:S02]  /*8870*/  IMAD.WIDE R212, R242, 0x4, R216 ;  /* 0x00000004f2d47825 */ /* 0x000fe400078e02d8 */
[----:B---3--:R-:W3:Y:S02]  /*8880*/  LDL.LU.64 R24, [R1+0xa8] ;  /* 0x0000a80001187983 */ /* 0x008ee40000300a00 */
[----:B------:R-:W-:-:S02]  /*8890*/  IMAD.WIDE R224, R244, 0x4, R226 ;  /* 0x00000004f4e07825 */ /* 0x000fc400078e02e2 */
[----:B------:R-:W3:Y:S02]  /*88a0*/  LDL.LU.64 R38, [R1+0xa0] ;  /* 0x0000a00001267983 */ /* 0x000ee40000300a00 */
[--C-:B------:R-:W-:Y:S02]  /*88b0*/  IMAD.WIDE R228, R238, 0x4, R236.reuse ;  /* 0x00000004eee47825 */ /* 0x100fe400078e02ec */
[----:B------:R-:W3:Y:S02]  /*88c0*/  LDL.LU.64 R164, [R1+0x88] ;  /* 0x0000880001a47983 */ /* 0x000ee40000300a00 */
[--C-:B------:R-:W-:Y:S02]  /*88d0*/  IMAD.WIDE R230, R240, 0x4, R236.reuse ;  /* 0x00000004f0e67825 */ /* 0x100fe400078e02ec */
[----:B------:R-:W3:Y:S02]  /*88e0*/  LDL.LU.64 R166, [R1+0x80] ;  /* 0x0000800001a67983 */ /* 0x000ee40000300a00 */
[----:B------:R-:W-:-:S02]  /*88f0*/  IMAD.WIDE R232, R242, 0x4, R236 ;  /* 0x00000004f2e87825 */ /* 0x000fc400078e02ec */
[----:B------:R-:W3:Y:S02]  /*8900*/  LDL.LU.64 R158, [R1+0x68] ;  /* 0x00006800019e7983 */ /* 0x000ee40000300a00 */
[----:B------:R-:W-:Y:S02]  /*8910*/  IMAD.WIDE R234, R244, 0x4, R236 ;  /* 0x00000004f4ea7825 */ /* 0x000fe400078e02ec */
[----:B------:R-:W3:Y:S02]  /*8920*/  LDL.LU.64 R156, [R1+0x60] ;  /* 0x00006000019c7983 */ /* 0x000ee40000300a00 */
[C---:B------:R-:W-:Y:S02]  /*8930*/  IMAD.WIDE R216, R246.reuse, 0x4, R216 ;  /* 0x00000004f6d87825 */ /* 0x040fe400078e02d8 */
[----:B------:R-:W3:Y:S02]  /*8940*/  LDL.LU.64 R134, [R1+0x48] ;  /* 0x0000480001867983 */ /* 0x000ee40000300a00 */
[----:B------:R-:W-:-:S02]  /*8950*/  IMAD.WIDE R226, R246, 0x4, R226 ;  /* 0x00000004f6e27825 */ /* 0x000fc400078e02e2 */
[----:B------:R-:W3:Y:S02]  /*8960*/  LDL.LU.64 R138, [R1+0x40] ;  /* 0x00004000018a7983 */ /* 0x000ee40000300a00 */
[----:B------:R-:W-:Y:S02]  /*8970*/  IMAD.WIDE R236, R246, 0x4, R236 ;  /* 0x00000004f6ec7825 */ /* 0x000fe400078e02ec */
[----:B------:R-:W3:Y:S02]  /*8980*/  LDL.LU.64 R140, [R1+0x28] ;  /* 0x00002800018c7983 */ /* 0x000ee40000300a00 */
[--C-:B------:R-:W-:Y:S02]  /*8990*/  IMAD.WIDE R238, R238, 0x4, R80.reuse ;  /* 0x00000004eeee7825 */ /* 0x100fe400078e0250 */
[----:B------:R-:W-:Y:S02]  /*89a0*/  LDGSTS.E [R250+0xbc00], desc[UR28][R208.64], !P1 ;  /* 0x0bc00000d0fa7fae */ /* 0x000fe4000c9a101c */
[----:B------:R-:W-:-:S02]  /*89b0*/  IMAD.WIDE R240, R240, 0x4, R80 ;  /* 0x00000004f0f07825 */ /* 0x000fc400078e0250 */
[----:B------:R-:W-:Y:S02]  /*89c0*/  LDGSTS.E [R250+0xbd00], desc[UR28][R218.64], !P1 ;  /* 0x0bd00000dafa7fae */ /* 0x000fe4000c9a101c */
[--C-:B------:R-:W-:Y:S02]  /*89d0*/  IMAD.WIDE R242, R242, 0x4, R80.reuse ;  /* 0x00000004f2f27825 */ /* 0x100fe400078e0250 */
[----:B------:R-:W-:Y:S02]  /*89e0*/  LDGSTS.E [R250+0xbe00], desc[UR28][R228.64], !P1 ;  /* 0x0be00000e4fa7fae */ /* 0x000fe4000c9a101c */
[--C-:B------:R-:W-:Y:S02]  /*89f0*/  IMAD.WIDE R244, R244, 0x4, R80.reuse ;  /* 0x00000004f4f47825 */ /* 0x100fe400078e0250 */
[----:B------:R-:W-:Y:S02]  /*8a00*/  LDGSTS.E [R250+0xbf00], desc[UR28][R238.64], !P1 ;  /* 0x0bf00000eefa7fae */ /* 0x000fe4000c9a101c */
[----:B------:R-:W-:-:S02]  /*8a10*/  IMAD.WIDE R246, R246, 0x4, R80 ;  /* 0x00000004f6f67825 */ /* 0x000fc400078e0250 */
[----:B------:R1:W-:Y:S02]  /*8a20*/  LDGSTS.E [R250+0xcc00], desc[UR28][R210.64], !P2 ;  /* 0x0cc00000d2fa7fae */ /* 0x0003e4000d1a101c */
[C---:B------:R-:W-:Y:S02]  /*8a30*/  IMAD.WIDE R80, R251.reuse, 0x4, R80 ;  /* 0x00000004fb507825 */ /* 0x040fe400078e0250 */
[----:B------:R-:W-:Y:S04]  /*8a40*/  LDGSTS.E [R250+0xcd00], desc[UR28][R220.64], !P2 ;  /* 0x0cd00000dcfa7fae */ /* 0x000fe8000d1a101c */
[----:B------:R1:W-:Y:S01]  /*8a50*/  STL.64 [R1+0x7e0], R80 ;  /* 0x0007e05001007387 */ /* 0x0003e20000100a00 */
[----:B------:R-:W-:-:S03]  /*8a60*/  IMAD.WIDE R154, R251, 0x4, R154 ;  /* 0x00000004fb9a7825 */ /* 0x000fc600078e029a */
[----:B------:R-:W-:Y:S01]  /*8a70*/  LDGSTS.E [R250+0xce00], desc[UR28][R230.64], !P2 ;  /* 0x0ce00000e6fa7fae */ /* 0x000fe2000d1a101c */
[----:B------:R-:W-:-:S03]  /*8a80*/  IMAD.WIDE R162, R251, 0x4, R162 ;  /* 0x00000004fba27825 */ /* 0x000fc600078e02a2 */
[----:B------:R-:W-:Y:S04]  /*8a90*/  LDGSTS.E [R250+0xcf00], desc[UR28][R240.64], !P2 ;  /* 0x0cf00000f0fa7fae */ /* 0x000fe8000d1a101c */
[----:B-1----:R-:W3:Y:S01]  /*8aa0*/  LDL.LU.64 R80, [R1+0x118] ;  /* 0x0001180001507983 */ /* 0x002ee20000300a00 */
[----:B-----5:R-:W-:-:S03]  /*8ab0*/  IMAD.WIDE R16, R251, 0x4, R16 ;  /* 0x00000004fb107825 */ /* 0x020fc600078e0210 */
[----:B------:R1:W-:Y:S01]  /*8ac0*/  LDGSTS.E [R250+0xdc00], desc[UR28][R212.64], !P3 ;  /* 0x0dc00000d4fa7fae */ /* 0x0003e2000d9a101c */
[----:B------:R-:W-:-:S03]  /*8ad0*/  IMAD.WIDE R36, R251, 0x4, R36 ;  /* 0x00000004fb247825 */ /* 0x000fc600078e0224 */
[----:B------:R-:W-:Y:S01]  /*8ae0*/  LDGSTS.E [R250+0xdd00], desc[UR28][R222.64], !P3 ;  /* 0x0dd00000defa7fae */ /* 0x000fe2000d9a101c */
[----:B------:R-:W-:-:S03]  /*8af0*/  IMAD.WIDE R126, R251, 0x4, R126 ;  /* 0x00000004fb7e7825 */ /* 0x000fc600078e027e */
[----:B------:R-:W-:Y:S01]  /*8b00*/  LDGSTS.E [R250+0xde00], desc[UR28][R232.64], !P3 ;  /* 0x0de00000e8fa7fae */ /* 0x000fe2000d9a101c */
[----:B------:R-:W-:-:S03]  /*8b10*/  IMAD.WIDE R160, R251, 0x4, R160 ;  /* 0x00000004fba07825 */ /* 0x000fc600078e02a0 */
[----:B------:R-:W-:Y:S01]  /*8b20*/  LDGSTS.E [R250+0xdf00], desc[UR28][R242.64], !P3 ;  /* 0x0df00000f2fa7fae */ /* 0x000fe2000d9a101c */
[----:B------:R-:W-:-:S03]  /*8b30*/  IMAD.WIDE R152, R251, 0x4, R152 ;  /* 0x00000004fb987825 */ /* 0x000fc600078e0298 */
[----:B------:R5:W-:Y:S01]  /*8b40*/  LDGSTS.E [R250+0xec00], desc[UR28][R214.64], !P4 ;  /* 0x0ec00000d6fa7fae */ /* 0x000be2000e1a101c */
[----:B--2---:R-:W-:-:S03]  /*8b50*/  IMAD.WIDE R102, R251, 0x4, R102 ;  /* 0x00000004fb667825 */ /* 0x004fc600078e0266 */
[----:B------:R-:W-:Y:S01]  /*8b60*/  LDGSTS.E [R250+0xed00], desc[UR28][R224.64], !P4 ;  /* 0x0ed00000e0fa7fae */ /* 0x000fe2000e1a101c */
[----:B----4-:R-:W-:-:S03]  /*8b70*/  IMAD.WIDE R30, R251, 0x4, R30 ;  /* 0x00000004fb1e7825 */ /* 0x010fc600078e021e */
[----:B------:R2:W-:Y:S01]  /*8b80*/  LDGSTS.E [R250+0xee00], desc[UR28][R234.64], !P4 ;  /* 0x0ee00000eafa7fae */ /* 0x0005e2000e1a101c */
[----:B------:R-:W-:-:S03]  /*8b90*/  IMAD.WIDE R124, R251, 0x4, R124 ;  /* 0x00000004fb7c7825 */ /* 0x000fc600078e027c */
[----:B------:R-:W-:Y:S01]  /*8ba0*/  LDGSTS.E [R250+0xef00], desc[UR28][R244.64], !P4 ;  /* 0x0ef00000f4fa7fae */ /* 0x000fe2000e1a101c */
[----:B------:R-:W-:-:S03]  /*8bb0*/  IMAD.WIDE R64, R251, 0x4, R64 ;  /* 0x00000004fb407825 */ /* 0x000fc600078e0240 */
[----:B------:R-:W-:Y:S01]  /*8bc0*/  LDGSTS.E [R250+0xfc00], desc[UR28][R216.64], !P6 ;  /* 0x0fc00000d8fa7fae */ /* 0x000fe2000f1a101c */
[----:B------:R-:W-:-:S03]  /*8bd0*/  IMAD.WIDE R82, R251, 0x4, R82 ;  /* 0x00000004fb527825 */ /* 0x000fc600078e0252 */
[----:B------:R4:W-:Y:S01]  /*8be0*/  LDGSTS.E [R250+0xfd00], desc[UR28][R226.64], !P6 ;  /* 0x0fd00000e2fa7fae */ /* 0x0009e2000f1a101c */
[----:B------:R-:W-:-:S03]  /*8bf0*/  IMAD.WIDE R94, R251, 0x4, R94 ;  /* 0x00000004fb5e7825 */ /* 0x000fc600078e025e */
[----:B------:R-:W-:Y:S01]  /*8c00*/  LDGSTS.E [R250+0xfe00], desc[UR28][R236.64], !P6 ;  /* 0x0fe00000ecfa7fae */ /* 0x000fe2000f1a101c */
[----:B---3--:R-:W-:-:S03]  /*8c10*/  IMAD.WIDE R80, R251, 0x4, R80 ;  /* 0x00000004fb507825 */ /* 0x008fc600078e0250 */
[----:B------:R-:W-:Y:S04]  /*8c20*/  LDGSTS.E [R250+0xff00], desc[UR28][R246.64], !P6 ;  /* 0x0ff00000f6fa7fae */ /* 0x000fe8000f1a101c */
[----:B------:R3:W-:Y:S01]  /*8c30*/  STL.64 [R1+0x628], R80 ;  /* 0x0006285001007387 */ /* 0x0007e20000100a00 */
[----:B------:R-:W-:-:S03]  /*8c40*/  IMAD.WIDE R24, R251, 0x4, R24 ;  /* 0x00000004fb187825 */ /* 0x000fc600078e0218 */
[----:B------:R-:W0:Y:S04]  /*8c50*/  LDGDEPBAR ;  /* 0x00000000000079af */ /* 0x000e280000000000 */
[----:B---3--:R-:W3:Y:S04]  /*8c60*/  LDL.LU.64 R80, [R1+0x8] ;  /* 0x0000080001507983 */ /* 0x008ee80000300a00 */
[----:B------:R1:W-:Y:S04]  /*8c70*/  STL.64 [R1+0x630], R36 ;  /* 0x0006302401007387 */ /* 0x0003e80000100a00 */
[----:B-1----:R-:W2:Y:S04]  /*8c80*/  LDL.LU.64 R36, [R1+0x12f0] ;  /* 0x0012f00001247983 */ /* 0x002ea80000300a00 */
[----:B------:R1:W-:Y:S04]  /*8c90*/  STL.64 [R1+0x638], R154 ;  /* 0x0006389a01007387 */ /* 0x0003e80000100a00 */
[----:B-1----:R-:W2:Y:S04]  /*8ca0*/  LDL.LU.64 R154, [R1+0x12e8] ;  /* 0x0012e800019a7983 */ /* 0x002ea80000300a00 */
[----:B------:R1:W-:Y:S04]  /*8cb0*/  STL.64 [R1+0x640], R102 ;  /* 0x0006406601007387 */ /* 0x0003e80000100a00 */
[----:B-1----:R-:W3:Y:S04]  /*8cc0*/  LDL.LU.64 R102, [R1+0x12e0] ;  /* 0x0012e00001667983 */ /* 0x002ee80000300a00 */
[----:B------:R1:W-:Y:S04]  /*8cd0*/  STL.64 [R1+0x660], R30 ;  /* 0x0006601e01007387 */ /* 0x0003e80000100a00 */
[----:B-1----:R-:W3:Y:S04]  /*8ce0*/  LDL.LU.64 R30, [R1+0x12d8] ;  /* 0x0012d800011e7983 */ /* 0x002ee80000300a00 */
[----:B------:R1:W-:Y:S04]  /*8cf0*/  STL.64 [R1+0x690], R124 ;  /* 0x0006907c01007387 */ /* 0x0003e80000100a00 */
[----:B-1----:R-:W3:Y:S04]  /*8d00*/  LDL.LU.64 R124, [R1+0x12d0] ;  /* 0x0012d000017c7983 */ /* 0x002ee80000300a00 */
[----:B------:R1:W-:Y:S04]  /*8d10*/  STL.64 [R1+0x6b8], R162 ;  /* 0x0006b8a201007387 */ /* 0x0003e80000100a00 */
[----:B-1----:R-:W3:Y:S04]  /*8d20*/  LDL.LU.64 R162, [R1+0x12c8] ;  /* 0x0012c80001a27983 */ /* 0x002ee80000300a00 */
[----:B------:R1:W-:Y:S04]  /*8d30*/  STL.64 [R1+0x6e0], R64 ;  /* 0x0006e04001007387 */ /* 0x0003e80000100a00 */
[----:B-1----:R-:W4:Y:S04]  /*8d40*/  LDL.LU.64 R64, [R1+0x12c0] ;  /* 0x0012c00001407983 */ /* 0x002f280000300a00 */
[----:B------:R1:W-:Y:S04]  /*8d50*/  STL.64 [R1+0x710], R82 ;  /* 0x0007105201007387 */ /* 0x0003e80000100a00 */
[----:B-1----:R-:W4:Y:S04]  /*8d60*/  LDL.LU.64 R82, [R1+0x12b8] ;  /* 0x0012b80001527983 */ /* 0x002f280000300a00 */
[----:B------:R1:W-:Y:S04]  /*8d70*/  STL.64 [R1+0x730], R94 ;  /* 0x0007305e01007387 */ /* 0x0003e80000100a00 */
[----:B-1----:R-:W4:Y:S04]  /*8d80*/  LDL.LU.64 R94, [R1+0x12b0] ;  /* 0x0012b000015e7983 */ /* 0x002f280000300a00 */
[----:B------:R1:W-:Y:S04]  /*8d90*/  STL.64 [R1+0x760], R16 ;  /* 0x0007601001007387 */ /* 0x0003e80000100a00 */
[----:B-1----:R-:W4:Y:S01]  /*8da0*/  LDL.LU.64 R16, [R1+0x12a8] ;  /* 0x0012a80001107983 */ /* 0x002f220000300a00 */
[----:B------:R-:W-:-:S03]  /*8db0*/  IMAD.WIDE R38, R251, 0x4, R38 ;  /* 0x00000004fb267825 */ /* 0x000fc600078e0226 */
[----:B------:R1:W-:Y:S01]  /*8dc0*/  STL.64 [R1+0x780], R24 ;  /* 0x0007801801007387 */ /* 0x0003e20000100a00 */
[----:B------:R-:W-:-:S04]  /*8dd0*/  IMAD.WIDE R164, R251, 0x4, R164 ;  /* 0x00000004fba47825 */ /* 0x000fc800078e02a4 */
[C---:B------:R-:W-:Y:S01]  /*8de0*/  IMAD.WIDE R166, R251.reuse, 0x4, R166 ;  /* 0x00000004fba67825 */ /* 0x040fe200078e02a6 */
[----:B-1----:R-:W5:Y:S04]  /*8df0*/  LDL.LU.64 R24, [R1+0x12a0] ;  /* 0x0012a00001187983 */ /* 0x002f680000300a00 */
[----:B------:R1:W-:Y:S01]  /*8e00*/  STL.64 [R1+0x788], R38 ;  /* 0x0007882601007387 */ /* 0x0003e20000100a00 */
[----:B------:R-:W-:-:S03]  /*8e10*/  IMAD.WIDE R158, R251, 0x4, R158 ;  /* 0x00000004fb9e7825 */ /* 0x000fc600078e029e */
[----:B-1----:R-:W5:Y:S01]  /*8e20*/  LDL.LU.64 R38, [R1+0x1298] ;  /* 0x0012980001267983 */ /* 0x002f620000300a00 */
[----:B------:R-:W-:-:S04]  /*8e30*/  IMAD.WIDE R156, R251, 0x4, R156 ;  /* 0x00000004fb9c7825 */ /* 0x000fc800078e029c */
[----:B------:R-:W-:-:S04]  /*8e40*/  IMAD.WIDE R134, R251, 0x4, R134 ;  /* 0x00000004fb867825 */ /* 0x000fc800078e0286 */
[----:B------:R-:W-:-:S04]  /*8e50*/  IMAD.WIDE R138, R251, 0x4, R138 ;  /* 0x00000004fb8a7825 */ /* 0x000fc800078e028a */
[----:B--2---:R-:W-:-:S04]  /*8e60*/  IMAD.WIDE R154, R251, 0x4, R154 ;  /* 0x00000004fb9a7825 */ /* 0x004fc800078e029a */
[----:B---3--:R-:W-:-:S04]  /*8e70*/  IMAD.WIDE R162, R251, 0x4, R162 ;  /* 0x00000004fba27825 */ /* 0x008fc800078e02a2 */
[----:B----4-:R-:W-:-:S05]  /*8e80*/  IMAD.WIDE R16, R251, 0x4, R16 ;  /* 0x00000004fb107825 */ /* 0x010fca00078e0210 */
[----:B------:R1:W-:Y:S04]  /*8e90*/  STL.64 [R1+0x790], R16 ;  /* 0x0007901001007387 */ /* 0x0003e80000100a00 */
[----:B-1----:R-:W2:Y:S04]  /*8ea0*/  LDL.LU.64 R16, [R1+0x1290] ;  /* 0x0012900001107983 */ /* 0x002ea80000300a00 */
[----:B------:R1:W-:Y:S04]  /*8eb0*/  STL.64 [R1+0x798], R126 ;  /* 0x0007987e01007387 */ /* 0x0003e80000100a00 */
[----:B-1----:R-:W3:Y:S04]  /*8ec0*/  LDL.LU.64 R126, [R1+0x1288] ;  /* 0x00128800017e7983 */ /* 0x002ee80000300a00 */
[----:B------:R1:W-:Y:S04]  /*8ed0*/  STL.64 [R1+0x7a0], R164 ;  /* 0x0007a0a401007387 */ /* 0x0003e80000100a00 */
[----:B-1----:R-:W4:Y:S04]  /*8ee0*/  LDL.LU.64 R164, [R1+0x1280] ;  /* 0x0012800001a47983 */ /* 0x002f280000300a00 */
[----:B------:R1:W-:Y:S04]  /*8ef0*/  STL.64 [R1+0x7a8], R166 ;  /* 0x0007a8a601007387 */ /* 0x0003e80000100a00 */
[----:B-1----:R-:W2:Y:S04]  /*8f00*/  LDL.LU.64 R166, [R1+0x1278] ;  /* 0x0012780001a67983 */ /* 0x002ea80000300a00 */
        /* <DEDUP_REMOVED lines=15> */
[----:B-1----:R-:W2:Y:S01]  /*9000*/  LDL.LU.64 R138, [R1+0x1238] ;  /* 0x00123800018a7983 */ /* 0x002ea20000300a00 */
[----:B------:R-:W-:-:S04]  /*9010*/  IMAD.WIDE R144, R251, 0x4, R144 ;  /* 0x00000004fb907825 */ /* 0x000fc800078e0290 */
[C---:B------:R-:W-:Y:S01]  /*9020*/  IMAD.WIDE R142, R251.reuse, 0x4, R142 ;  /* 0x00000004fb8e7825 */ /* 0x040fe200078e028e */
[----:B------:R1:W-:Y:S03]  /*9030*/  STL.64 [R1+0x810], R144 ;  /* 0x0008109001007387 */ /* 0x0003e60000100a00 */
[----:B------:R-:W-:-:S04]  /*9040*/  IMAD.WIDE R140, R251, 0x4, R140 ;  /* 0x00000004fb8c7825 */ /* 0x000fc800078e028c */
[C---:B------:R-:W-:Y:S01]  /*9050*/  IMAD.WIDE R136, R251.reuse, 0x4, R136 ;  /* 0x00000004fb887825 */ /* 0x040fe200078e0288 */
[----:B-1----:R-:W3:Y:S03]  /*9060*/  LDL.LU.64 R144, [R1+0x1230] ;  /* 0x0012300001907983 */ /* 0x002ee60000300a00 */
[C---:B------:R-:W-:Y:S01]  /*9070*/  IMAD.WIDE R132, R251.reuse, 0x4, R132 ;  /* 0x00000004fb847825 */ /* 0x040fe200078e0284 */
[----:B------:R1:W-:Y:S03]  /*9080*/  STL.64 [R1+0x818], R142 ;  /* 0x0008188e01007387 */ /* 0x0003e60000100a00 */
[C---:B------:R-:W-:Y:S01]  /*9090*/  IMAD.WIDE R80, R251.reuse, 0x4, R80 ;  /* 0x00000004fb507825 */ /* 0x040fe200078e0250 */
[----:B-1----:R-:W3:Y:S04]  /*90a0*/  LDL.LU.64 R142, [R1+0x1228] ;  /* 0x00122800018e7983 */ /* 0x002ee80000300a00 */
[----:B------:R1:W-:Y:S04]  /*90b0*/  STL.64 [R1+0x820], R140 ;  /* 0x0008208c01007387 */ /* 0x0003e80000100a00 */
[----:B-1----:R-:W3:Y:S01]  /*90c0*/  LDL.LU.64 R140, [R1+0x1220] ;  /* 0x00122000018c7983 */ /* 0x002ee20000300a00 */
[----:B--2---:R-:W-:-:S05]  /*90d0*/  IMAD.WIDE R138, R251, 0x4, R138 ;  /* 0x00000004fb8a7825 */ /* 0x004fca00078e028a */
[----:B------:R1:W-:Y:S04]  /*90e0*/  STL.64 [R1+0x828], R138 ;  /* 0x0008288a01007387 */ /* 0x0003e80000100a00 */
[----:B-1----:R-:W2:Y:S04]  /*90f0*/  LDL.LU.64 R138, [R1+0x1218] ;  /* 0x00121800018a7983 */ /* 0x002ea80000300a00 */
[----:B------:R1:W-:Y:S04]  /*9100*/  STL.64 [R1+0x830], R136 ;  /* 0x0008308801007387 */ /* 0x0003e80000100a00 */
[----:B-1----:R-:W2:Y:S04]  /*9110*/  LDL.LU.64 R136, [R1+0x1210] ;  /* 0x0012100001887983 */ /* 0x002ea80000300a00 */
[----:B------:R1:W-:Y:S04]  /*9120*/  STL.64 [R1+0x838], R132 ;  /* 0x0008388401007387 */ /* 0x0003e80000100a00 */
[----:B-1----:R-:W2:Y:S04]  /*9130*/  LDL.LU.64 R132, [R1+0x1208] ;  /* 0x0012080001847983 */ /* 0x002ea80000300a00 */
[----:B------:R1:W-:Y:S02]  /*9140*/  STL.64 [R1+0x840], R80 ;  /* 0x0008405001007387 */ /* 0x0003e40000100a00 */
[----:B-1----:R-:W-:-:S02]  /*9150*/  IMAD.WIDE R80, R251, 0x4, R134 ;  /* 0x00000004fb507825 */ /* 0x002fc400078e0286 */
[----:B------:R-:W3:Y:S04]  /*9160*/  LDL.LU.64 R134, [R1+0x1200] ;  /* 0x0012000001867983 */ /* 0x000ee80000300a00 */
[----:B------:R1:W-:Y:S02]  /*9170*/  STL.64 [R1+0x848], R80 ;  /* 0x0008485001007387 */ /* 0x0003e40000100a00 */
[----:B-1----:R-:W-:-:S04]  /*9180*/  IMAD.WIDE R80, R251, 0x4, R174 ;  /* 0x00000004fb507825 */ /* 0x002fc800078e02ae */
[C---:B------:R-:W-:Y:S01]  /*9190*/  IMAD.WIDE R174, R251.reuse, 0x4, R202 ;  /* 0x00000004fbae7825 */ /* 0x040fe200078e02ca */
[----:B------:R2:W-:Y:S04]  /*91a0*/  STL.64 [R1+0x850], R80 ;  /* 0x0008505001007387 */ /* 0x0005e80000100a00 */
[----:B------:R-:W-:Y:S01]  /*91b0*/  STL.64 [R1+0x858], R174 ;  /* 0x000858ae01007387 */ /* 0x000fe20000100a00 */
[----:B--2---:R-:W-:-:S04]  /*91c0*/  IMAD.WIDE R80, R251, 0x4, R132 ;  /* 0x00000004fb507825 */ /* 0x004fc800078e0284 */
[C---:B------:R-:W-:Y:S01]  /*91d0*/  IMAD.WIDE R132, R251.reuse, 0x4, R152 ;  /* 0x00000004fb847825 */ /* 0x040fe200078e0298 */
[----:B------:R1:W-:Y:S03]  /*91e0*/  STL.64 [R1+0x860], R80 ;  /* 0x0008605001007387 */ /* 0x0003e60000100a00 */
[C---:B------:R-:W-:Y:S01]  /*91f0*/  IMAD.WIDE R152, R251.reuse, 0x4, R176 ;  /* 0x00000004fb987825 */ /* 0x040fe200078e02b0 */
[----:B------:R3:W-:Y:S04]  /*9200*/  STL.64 [R1+0x870], R132 ;  /* 0x0008708401007387 */ /* 0x0007e80000100a00 */
[----:B------:R-:W-:Y:S01]  /*9210*/  STL.64 [R1+0x890], R152 ;  /* 0x0008909801007387 */ /* 0x000fe20000100a00 */
[----:B-1----:R-:W-:-:S04]  /*9220*/  IMAD.WIDE R80, R251, 0x4, R204 ;  /* 0x00000004fb507825 */ /* 0x002fc800078e02cc */
[C---:B---3--:R-:W-:Y:S01]  /*9230*/  IMAD.WIDE R132, R251.reuse, 0x4, R134 ;  /* 0x00000004fb847825 */ /* 0x048fe200078e0286 */
[----:B------:R1:W-:Y:S03]  /*9240*/  STL.64 [R1+0x8b0], R80 ;  /* 0x0008b05001007387 */ /* 0x0003e60000100a00 */
[C---:B------:R-:W-:Y:S01]  /*9250*/  IMAD.WIDE R134, R251.reuse, 0x4, R154 ;  /* 0x00000004fb867825 */ /* 0x040fe200078e029a */
[----:B------:R2:W-:Y:S04]  /*9260*/  STL.64 [R1+0x8d0], R132 ;  /* 0x0008d08401007387 */ /* 0x0005e80000100a00 */
[----:B------:R3:W-:Y:S01]  /*9270*/  STL.64 [R1+0x8f0], R134 ;  /* 0x0008f08601007387 */ /* 0x0007e20000100a00 */
[----:B-1----:R-:W-:-:S04]  /*9280*/  IMAD.WIDE R80, R251, 0x4, R178 ;  /* 0x00000004fb507825 */ /* 0x002fc800078e02b2 */
[C---:B--2---:R-:W-:Y:S01]  /*9290*/  IMAD.WIDE R132, R251.reuse, 0x4, R206 ;  /* 0x00000004fb847825 */ /* 0x044fe200078e02ce */
[----:B------:R1:W-:Y:S03]  /*92a0*/  STL.64 [R1+0x910], R80 ;  /* 0x0009105001007387 */ /* 0x0003e60000100a00 */
[C---:B---3--:R-:W-:Y:S01]  /*92b0*/  IMAD.WIDE R134, R251.reuse, 0x4, R136 ;  /* 0x00000004fb867825 */ /* 0x048fe200078e0288 */
[----:B------:R2:W-:Y:S04]  /*92c0*/  STL.64 [R1+0x930], R132 ;  /* 0x0009308401007387 */ /* 0x0005e80000100a00 */
[----:B------:R3:W-:Y:S01]  /*92d0*/  STL.64 [R1+0x950], R134 ;  /* 0x0009508601007387 */ /* 0x0007e20000100a00 */
[----:B-1----:R-:W-:-:S04]  /*92e0*/  IMAD.WIDE R80, R251, 0x4, R156 ;  /* 0x00000004fb507825 */ /* 0x002fc800078e029c */
[C---:B--2---:R-:W-:Y:S01]  /*92f0*/  IMAD.WIDE R132, R251.reuse, 0x4, R180 ;  /* 0x00000004fb847825 */ /* 0x044fe200078e02b4 */
[----:B------:R1:W-:Y:S03]  /*9300*/  STL.64 [R1+0x970], R80 ;  /* 0x0009705001007387 */ /* 0x0003e60000100a00 */
[C---:B---3--:R-:W-:Y:S01]  /*9310*/  IMAD.WIDE R134, R251.reuse, 0x4, R138 ;  /* 0x00000004fb867825 */ /* 0x048fe200078e028a */
[----:B------:R2:W-:Y:S03]  /*9320*/  STL.64 [R1+0x990], R132 ;  /* 0x0009908401007387 */ /* 0x0005e60000100a00 */
[----:B-1----:R-:W-:-:S04]  /*9330*/  IMAD.WIDE R80, R251, 0x4, R208 ;  /* 0x00000004fb507825 */ /* 0x002fc800078e02d0 */
[C---:B--2---:R-:W-:Y:S01]  /*9340*/  IMAD.WIDE R132, R251.reuse, 0x4, R158 ;  /* 0x00000004fb847825 */ /* 0x044fe200078e029e */
[----:B------:R1:W-:Y:S04]  /*9350*/  STL.64 [R1+0x9b0], R80 ;  /* 0x0009b05001007387 */ /* 0x0003e80000100a00 */
[----:B------:R2:W-:Y:S04]  /*9360*/  STL.64 [R1+0x9d0], R134 ;  /* 0x0009d08601007387 */ /* 0x0005e80000100a00 */
[----:B------:R3:W-:Y:S01]  /*9370*/  STL.64 [R1+0x9f0], R132 ;  /* 0x0009f08401007387 */ /* 0x0007e20000100a00 */
[----:B-1----:R-:W-:-:S05]  /*9380*/  IMAD.WIDE R80, R251, 0x4, R182 ;  /* 0x00000004fb507825 */ /* 0x002fca00078e02b6 */
[----:B------:R1:W-:Y:S01]  /*9390*/  STL.64 [R1+0xa10], R80 ;  /* 0x000a105001007387 */ /* 0x0003e20000100a00 */
[----:B--2---:R-:W-:-:S04]  /*93a0*/  IMAD.WIDE R134, R251, 0x4, R140 ;  /* 0x00000004fb867825 */ /* 0x004fc800078e028c */
[----:B---3--:R-:W-:-:S04]  /*93b0*/  IMAD.WIDE R132, R251, 0x4, R160 ;  /* 0x00000004fb847825 */ /* 0x008fc800078e02a0 */
[----:B-1----:R-:W-:-:S05]  /*93c0*/  IMAD.WIDE R80, R251, 0x4, R210 ;  /* 0x00000004fb507825 */ /* 0x002fca00078e02d2 */
[----:B------:R1:W-:Y:S04]  /*93d0*/  STL.64 [R1+0xa30], R80 ;  /* 0x000a305001007387 */ /* 0x0003e80000100a00 */
[----:B------:R2:W-:Y:S01]  /*93e0*/  STL.64 [R1+0xa50], R134 ;  /* 0x000a508601007387 */ /* 0x0005e20000100a00 */
[----:B-1----:R-:W-:-:S03]  /*93f0*/  IMAD.WIDE R80, R251, 0x4, R184 ;  /* 0x00000004fb507825 */ /* 0x002fc600078e02b8 */
[----:B--2---:R-:W2:Y:S04]  /*9400*/  LDL.LU.64 R134, [R1+0x110] ;  /* 0x0001100001867983 */ /* 0x004ea80000300a00 */
[----:B------:R1:W-:Y:S04]  /*9410*/  STL.64 [R1+0xa70], R132 ;  /* 0x000a708401007387 */ /* 0x0003e80000100a00 */
[----:B------:R-:W3:Y:S01]  /*9420*/  LDL.LU.64 R204, [R1+0x108] ;  /* 0x0001080001cc7983 */ /* 0x000ee20000300a00 */
[C---:B------:R-:W-:Y:S01]  /*9430*/  IMAD.WIDE R138, R251.reuse, 0x4, R142 ;  /* 0x00000004fb8a7825 */ /* 0x040fe200078e028e */
[----:B------:R-:W-:Y:S01]  /*9440*/  USHF.L.U32 UR9, UR9, 0x6, URZ ;  /* 0x0000000609097899 */ /* 0x000fe200080006ff */
[----:B------:R-:W2:Y:S01]  /*9450*/  LDC R142, c[0x0][0x3a0] ;  /* 0x0000e800ff8e7b82 */ /* 0x000ea20000000800 */
[----:B------:R4:W-:Y:S01]  /*9460*/  STL.64 [R1+0xa90], R80 ;  /* 0x000a905001007387 */ /* 0x0009e20000100a00 */
[----:B-1----:R-:W-:-:S06]  /*9470*/  IMAD.WIDE R132, R251, 0x4, R212 ;  /* 0x00000004fb847825 */ /* 0x002fcc00078e02d4 */
[----:B------:R-:W1:Y:S01]  /*9480*/  LDC R143, c[0x0][0x3a0] ;  /* 0x0000e800ff8f7b82 */ /* 0x000e620000000800 */
[----:B----4-:R-:W4:Y:S04]  /*9490*/  LDL.LU.64 R80, [R1+0x100] ;  /* 0x0001000001507983 */ /* 0x010f280000300a00 */
[----:B------:R-:W5:Y:S04]  /*94a0*/  LDL.LU.64 R176, [R1+0x298] ;  /* 0x0002980001b07983 */ /* 0x000f680000300a00 */
[----:B------:R1:W-:Y:S04]  /*94b0*/  STL.64 [R1+0xab0], R132 ;  /* 0x000ab08401007387 */ /* 0x0003e80000100a00 */
[----:B------:R1:W-:Y:S04]  /*94c0*/  STL.64 [R1+0xad0], R138 ;  /* 0x000ad08a01007387 */ /* 0x0003e80000100a00 */
[----:B------:R-:W5:Y:S01]  /*94d0*/  LDL.LU.64 R152, [R1+0x290] ;  /* 0x0002900001987983 */ /* 0x000f620000300a00 */
[----:B------:R-:W-:-:S04]  /*94e0*/  IMAD.WIDE R136, R251, 0x4, R162 ;  /* 0x00000004fb887825 */ /* 0x000fc800078e02a2 */
[C---:B-1----:R-:W-:Y:S01]  /*94f0*/  IMAD.WIDE R132, R251.reuse, 0x4, R186 ;  /* 0x00000004fb847825 */ /* 0x042fe200078e02ba */
[----:B------:R1:W-:Y:S04]  /*9500*/  STL.64 [R1+0xaf0], R136 ;  /* 0x000af08801007387 */ /* 0x0003e80000100a00 */
[----:B------:R1:W-:Y:S04]  /*9510*/  STL.64 [R1+0xb10], R132 ;  /* 0x000b108401007387 */ /* 0x0003e80000100a00 */
[----:B------:R-:W5:Y:S01]  /*9520*/  LDL.LU.64 R180, [R1+0x2b0] ;  /* 0x0002b00001b47983 */ /* 0x000f620000300a00 */
[----:B------:R-:W-:-:S04]  /*9530*/  IMAD.WIDE R138, R251, 0x4, R166 ;  /* 0x00000004fb8a7825 */ /* 0x000fc800078e02a6 */
[C---:B-1----:R-:W-:Y:S02]  /*9540*/  IMAD.WIDE R136, R251.reuse, 0x4, R144 ;  /* 0x00000004fb887825 */ /* 0x042fe400078e0290 */
[----:B------:R-:W1:Y:S02]  /*9550*/  LDC R144, c[0x0][0x3a0] ;  /* 0x0000e800ff907b82 */ /* 0x000e640000000800 */
[----:B------:R-:W-:-:S05]  /*9560*/  IMAD.WIDE R132, R251, 0x4, R214 ;  /* 0x00000004fb847825 */ /* 0x000fca00078e02d6 */
[----:B------:R1:W-:Y:S04]  /*9570*/  STL.64 [R1+0xb30], R132 ;  /* 0x000b308401007387 */ /* 0x0003e80000100a00 */
[----:B------:R1:W-:Y:S02]  /*9580*/  STL.64 [R1+0xb50], R136 ;  /* 0x000b508801007387 */ /* 0x0003e40000100a00 */
[C---:B-1----:R-:W-:Y:S02]  /*9590*/  IMAD.WIDE R132, R251.reuse, 0x4, R194 ;  /* 0x00000004fb847825 */ /* 0x042fe400078e02c2 */
[----:B------:R-:W5:Y:S04]  /*95a0*/  LDL.LU.64 R136, [R1+0x350] ;  /* 0x0003500001887983 */ /* 0x000f680000300a00 */
[----:B------:R-:W-:Y:S04]  /*95b0*/  STL.64 [R1+0xb70], R138 ;  /* 0x000b708a01007387 */ /* 0x000fe80000100a00 */
[----:B------:R-:W5:Y:S04]  /*95c0*/  LDL.LU.64 R206, [R1+0x358] ;  /* 0x0003580001ce7983 */ /* 0x000f680000300a00 */
[----:B------:R1:W-:Y:S04]  /*95d0*/  STL.64 [R1+0xb90], R132 ;  /* 0x000b908401007387 */ /* 0x0003e80000100a00 */
[----:B-1----:R-:W5:Y:S04]  /*95e0*/  LDL.LU.64 R132, [R1+0x370] ;  /* 0x0003700001847983 */ /* 0x002f680000300a00 */
[----:B------:R-:W5:Y:S04]  /*95f0*/  LDL.LU.64 R202, [R1+0x3a8] ;  /* 0x0003a80001ca7983 */ /* 0x000f680000300a00 */
[----:B------:R-:W5:Y:S01]  /*9600*/  LDL.LU.64 R174, [R1+0x3c0] ;  /* 0x0003c00001ae7983 */ /* 0x000f620000300a00 */
[----:B------:R-:W-:-:S03]  /*9610*/  IMAD.WIDE R138, R251, 0x4, R216 ;  /* 0x00000004fb8a7825 */ /* 0x000fc600078e02d8 */
[----:B------:R-:W5:Y:S04]  /*9620*/  LDL.LU.64 R178, [R1+0x3c8] ;  /* 0x0003c80001b27983 */ /* 0x000f680000300a00 */
[----:B------:R1:W-:Y:S02]  /*9630*/  STL.64 [R1+0xbb0], R138 ;  /* 0x000bb08a01007387 */ /* 0x0003e40000100a00 */
[----:B-1----:R-:W-:-:S04]  /*9640*/  IMAD.WIDE R138, R251, 0x4, R168 ;  /* 0x00000004fb8a7825 */ /* 0x002fc800078e02a8 */
[----:B------:R-:W-:-:S04]  /*9650*/  IMAD.WIDE R140, R251, 0x4, R170 ;  /* 0x00000004fb8c7825 */ /* 0x000fc800078e02aa */
[----:B--2---:R-:W-:-:S04]  /*9660*/  IMAD.WIDE R210, R251, 0x4, R134 ;  /* 0x00000004fbd27825 */ /* 0x004fc800078e0286 */
[C---:B---3--:R-:W-:Y:S01]  /*9670*/  IMAD.WIDE R208, R251.reuse, 0x4, R204 ;  /* 0x00000004fbd07825 */ /* 0x048fe200078e02cc */
[----:B------:R-:W-:Y:S04]  /*9680*/  STL.64 [R1+0xe48], R210 ;  /* 0x000e48d201007387 */ /* 0x000fe80000100a00 */
[----:B------:R-:W-:Y:S01]  /*9690*/  STL.64 [R1+0xe50], R208 ;  /* 0x000e50d001007387 */ /* 0x000fe20000100a00 */
[----:B----4-:R-:W-:-:S04]  /*96a0*/  IMAD.WIDE R80, R251, 0x4, R80 ;  /* 0x00000004fb507825 */ /* 0x010fc800078e0250 */
[C---:B-----5:R-:W-:Y:S01]  /*96b0*/  IMAD.WIDE R212, R251.reuse, 0x4, R176 ;  /* 0x00000004fbd47825 */ /* 0x060fe200078e02b0 */
[----:B------:R1:W-:Y:S04]  /*96c0*/  STL.64 [R1+0xe58], R80 ;  /* 0x000e585001007387 */ /* 0x0003e80000100a00 */
[----:B------:R-:W2:Y:S04]  /*96d0*/  LDL.LU.64 R156, [R1+0x4e8] ;  /* 0x0004e800019c7983 */ /* 0x000ea80000300a00 */
[----:B------:R-:W3:Y:S01]  /*96e0*/  LDL.LU.64 R154, [R1+0x4f0] ;  /* 0x0004f000019a7983 */ /* 0x000ee20000300a00 */
[----:B------:R-:W-:-:S03]  /*96f0*/  IMAD.WIDE R214, R251, 0x4, R152 ;  /* 0x00000004fbd67825 */ /* 0x000fc600078e0298 */
[----:B------:R-:W4:Y:S04]  /*9700*/  LDL.LU.64 R134, [R1+0x508] ;  /* 0x0005080001867983 */ /* 0x000f280000300a00 */
[----:B------:R-:W5:Y:S04]  /*9710*/  LDL.LU.64 R204, [R1+0x540] ;  /* 0x0005400001cc7983 */ /* 0x000f680000300a00 */
[----:B------:R-:W3:Y:S04]  /*9720*/  LDL.LU.64 R176, [R1+0x558] ;  /* 0x0005580001b07983 */ /* 0x000ee80000300a00 */
[----:B------:R-:W-:Y:S04]  /*9730*/  STL.64 [R1+0xe38], R212 ;  /* 0x000e38d401007387 */ /* 0x000fe80000100a00 */
[----:B------:R-:W3:Y:S04]  /*9740*/  LDL.LU.64 R152, [R1+0x560] ;  /* 0x0005600001987983 */ /* 0x000ee80000300a00 */
[----:B------:R-:W-:Y:S04]  /*9750*/  STL.64 [R1+0xe40], R214 ;  /* 0x000e40d601007387 */ /* 0x000fe80000100a00 */
[----:B------:R-:W3:Y:S01]  /*9760*/  LDL.LU.64 R168, [R1+0x11f8] ;  /* 0x0011f80001a87983 */ /* 0x000ee20000300a00 */
[----:B-1----:R-:W-:-:S05]  /*9770*/  IMAD.WIDE R80, R251, 0x4, R180 ;  /* 0x00000004fb507825 */ /* 0x002fca00078e02b4 */
[----:B------:R1:W-:Y:S02]  /*9780*/  STL.64 [R1+0x90], R80 ;  /* 0x0000905001007387 */ /* 0x0003e40000100a00 */
[C---:B-1----:R-:W-:Y:S02]  /*9790*/  IMAD.WIDE R80, R251.reuse, 0x4, R172 ;  /* 0x00000004fb507825 */ /* 0x042fe400078e02ac */
[----:B------:R-:W4:Y:S04]  /*97a0*/  LDL.LU.64 R172, [R1+0x11f0] ;  /* 0x0011f00001ac7983 */ /* 0x000f280000300a00 */
[----:B------:R1:W-:Y:S04]  /*97b0*/  STL.64 [R1+0x98], R138 ;  /* 0x0000988a01007387 */ /* 0x0003e80000100a00 */
[----:B------:R-:W4:Y:S04]  /*97c0*/  LDL.LU.64 R170, [R1+0x11e8] ;  /* 0x0011e80001aa7983 */ /* 0x000f280000300a00 */
[----:B------:R1:W-:Y:S02]  /*97d0*/  STL.64 [R1+0xa0], R80 ;  /* 0x0000a05001007387 */ /* 0x0003e40000100a00 */
[----:B-1----:R-:W-:-:S02]  /*97e0*/  IMAD.WIDE R138, R251, 0x4, R136 ;  /* 0x00000004fb8a7825 */ /* 0x002fc400078e0288 */
[----:B------:R-:W-:Y:S02]  /*97f0*/  STL.64 [R1+0xa8], R140 ;  /* 0x0000a88c01007387 */ /* 0x000fe40000100a00 */
[C---:B------:R-:W-:Y:S02]  /*9800*/  IMAD.WIDE R80, R251.reuse, 0x4, R206 ;  /* 0x00000004fb507825 */ /* 0x040fe400078e02ce */
[----:B------:R-:W-:Y:S02]  /*9810*/  STL.64 [R1+0xb0], R138 ;  /* 0x0000b08a01007387 */ /* 0x000fe40000100a00 */
[C---:B------:R-:W-:Y:S02]  /*9820*/  IMAD.WIDE R136, R251.reuse, 0x4, R132 ;  /* 0x00000004fb887825 */ /* 0x040fe400078e0284 */
[----:B------:R1:W-:Y:S02]  /*9830*/  STL.64 [R1+0xb8], R80 ;  /* 0x0000b85001007387 */ /* 0x0003e40000100a00 */
[----:B------:R-:W-:-:S02]  /*9840*/  IMAD.WIDE R132, R251, 0x4, R202 ;  /* 0x00000004fb847825 */ /* 0x000fc400078e02ca */
[----:B------:R1:W-:Y:S02]  /*9850*/  STL.64 [R1+0xd0], R136 ;  /* 0x0000d08801007387 */ /* 0x0003e40000100a00 */
[C---:B-1----:R-:W-:Y:S02]  /*9860*/  IMAD.WIDE R80, R251.reuse, 0x4, R174 ;  /* 0x00000004fb507825 */ /* 0x042fe400078e02ae */
[----:B------:R-:W4:Y:S04]  /*9870*/  LDL.LU.64 R136, [R1+0x610] ;  /* 0x0006100001887983 */ /* 0x000f280000300a00 */
[----:B------:R1:W-:Y:S04]  /*9880*/  STL.64 [R1+0xd8], R132 ;  /* 0x0000d88401007387 */ /* 0x0003e80000100a00 */
[----:B------:R-:W4:Y:S04]  /*9890*/  LDL.LU.64 R206, [R1+0x608] ;  /* 0x0006080001ce7983 */ /* 0x000f280000300a00 */
[----:B------:R3:W-:Y:S04]  /*98a0*/  STL.64 [R1+0xe0], R80 ;  /* 0x0000e05001007387 */ /* 0x0007e80000100a00 */
[----:B-1----:R-:W4:Y:S04]  /*98b0*/  LDL.LU.64 R132, [R1+0x5f8] ;  /* 0x0005f80001847983 */ /* 0x002f280000300a00 */
[----:B------:R-:W4:Y:S04]  /*98c0*/  LDL.LU.64 R202, [R1+0x5f0] ;  /* 0x0005f00001ca7983 */ /* 0x000f280000300a00 */
[----:B------:R-:W4:Y:S01]  /*98d0*/  LDL.LU.64 R174, [R1+0x5e8] ;  /* 0x0005e80001ae7983 */ /* 0x000f220000300a00 */
[----:B------:R-:W-:-:S04]  /*98e0*/  IMAD.WIDE R138, R251, 0x4, R178 ;  /* 0x00000004fb8a7825 */ /* 0x000fc800078e02b2 */
[----:B--2---:R-:W-:-:S04]  /*98f0*/  IMAD.WIDE R140, R251, 0x4, R156 ;  /* 0x00000004fb8c7825 */ /* 0x004fc800078e029c */
[C---:B---3--:R-:W-:Y:S02]  /*9900*/  IMAD.WIDE R80, R251.reuse, 0x4, R168 ;  /* 0x00000004fb507825 */ /* 0x048fe400078e02a8 */
[----:B------:R-:W2:Y:S04]  /*9910*/  LDL.LU.64 R168, [R1+0x11e0] ;  /* 0x0011e00001a87983 */ /* 0x000ea80000300a00 */
[----:B------:R1:W-:Y:S02]  /*9920*/  STL.64 [R1+0xe8], R138 ;  /* 0x0000e88a01007387 */ /* 0x0003e40000100a00 */
[C---:B-1----:R-:W-:Y:S02]  /*9930*/  IMAD.WIDE R138, R251.reuse, 0x4, R164 ;  /* 0x00000004fb8a7825 */ /* 0x042fe400078e02a4 */
[----:B------:R-:W3:Y:S04]  /*9940*/  LDL.LU.64 R164, [R1+0x11d8] ;  /* 0x0011d80001a47983 */ /* 0x000ee80000300a00 */
[----:B------:R1:W-:Y:S02]  /*9950*/  STL.64 [R1+0xf0], R80 ;  /* 0x0000f05001007387 */ /* 0x0003e40000100a00 */
[----:B-1----:R-:W-:-:S02]  /*9960*/  IMAD.WIDE R80, R251, 0x4, R126 ;  /* 0x00000004fb507825 */ /* 0x002fc400078e027e */
[----:B------:R-:W2:Y:S04]  /*9970*/  LDL.LU.64 R126, [R1+0x11d0] ;  /* 0x0011d000017e7983 */ /* 0x000ea80000300a00 */
[----:B------:R1:W-:Y:S02]  /*9980*/  STL.64 [R1+0xf8], R138 ;  /* 0x0000f88a01007387 */ /* 0x0003e40000100a00 */
[C---:B-1----:R-:W-:Y:S02]  /*9990*/  IMAD.WIDE R138, R251.reuse, 0x4, R32 ;  /* 0x00000004fb8a7825 */ /* 0x042fe400078e0220 */
[----:B------:R-:W2:Y:S04]  /*99a0*/  LDL.LU.64 R32, [R1+0x11c8] ;  /* 0x0011c80001207983 */ /* 0x000ea80000300a00 */
[----:B------:R1:W-:Y:S02]  /*99b0*/  STL.64 [R1+0x100], R80 ;  /* 0x0001005001007387 */ /* 0x0003e40000100a00 */
[----:B-1----:R-:W-:-:S02]  /*99c0*/  IMAD.WIDE R80, R251, 0x4, R108 ;  /* 0x00000004fb507825 */ /* 0x002fc400078e026c */
[----:B------:R-:W2:Y:S04]  /*99d0*/  LDL.LU.64 R108, [R1+0x11c0] ;  /* 0x0011c000016c7983 */ /* 0x000ea80000300a00 */
[----:B------:R1:W-:Y:S04]  /*99e0*/  STL.64 [R1+0x108], R138 ;  /* 0x0001088a01007387 */ /* 0x0003e80000100a00 */
[----:B------:R-:W2:Y:S04]  /*99f0*/  LDL.LU.64 R178, [R1+0x5e0] ;  /* 0x0005e00001b27983 */ /* 0x000ea80000300a00 */
[----:B------:R4:W-:Y:S01]  /*9a00*/  STL.64 [R1+0x110], R80 ;  /* 0x0001105001007387 */ /* 0x0009e20000100a00 */
[----:B-1----:R-:W-:-:S03]  /*9a10*/  IMAD.WIDE R138, R251, 0x4, R52 ;  /* 0x00000004fb8a7825 */ /* 0x002fc600078e0234 */
[----:B------:R-:W3:Y:S04]  /*9a20*/  LDL.LU.64 R52, [R1+0x11b8] ;  /* 0x0011b80001347983 */ /* 0x000ee80000300a00 */
[----:B------:R1:W-:Y:S01]  /*9a30*/  STL.64 [R1+0x118], R138 ;  /* 0x0001188a01007387 */ /* 0x0003e20000100a00 */
[----:B----4-:R-:W-:-:S03]  /*9a40*/  IMAD.WIDE R80, R251, 0x4, R154 ;  /* 0x00000004fb507825 */ /* 0x010fc600078e029a */
[----:B------:R-:W-:Y:S04]  /*9a50*/  STL.64 [R1+0x290], R140 ;  /* 0x0002908c01007387 */ /* 0x000fe80000100a00 */
[----:B------:R4:W-:Y:S01]  /*9a60*/  STL.64 [R1+0x298], R80 ;  /* 0x0002985001007387 */ /* 0x0009e20000100a00 */
[----:B-1----:R-:W-:-:S04]  /*9a70*/  IMAD.WIDE R138, R251, 0x4, R134 ;  /* 0x00000004fb8a7825 */ /* 0x002fc800078e0286 */
[C---:B-----5:R-:W-:Y:S01]  /*9a80*/  IMAD.WIDE R134, R251.reuse, 0x4, R204 ;  /* 0x00000004fb867825 */ /* 0x060fe200078e02cc */
[----:B------:R1:W-:Y:S03]  /*9a90*/  STL.64 [R1+0x2b0], R138 ;  /* 0x0002b08a01007387 */ /* 0x0003e60000100a00 */
[C---:B----4-:R-:W-:Y:S01]  /*9aa0*/  IMAD.WIDE R80, R251.reuse, 0x4, R176 ;  /* 0x00000004fb507825 */ /* 0x050fe200078e02b0 */
[----:B------:R-:W4:Y:S04]  /*9ab0*/  LDL.LU.64 R154, [R1+0x590] ;  /* 0x00059000019a7983 */ /* 0x000f280000300a00 */
[----:B------:R5:W-:Y:S01]  /*9ac0*/  STL.64 [R1+0x2e8], R134 ;  /* 0x0002e88601007387 */ /* 0x000be20000100a00 */
[----:B-1----:R-:W-:-:S03]  /*9ad0*/  IMAD.WIDE R138, R251, 0x4, R16 ;  /* 0x00000004fb8a7825 */ /* 0x002fc600078e0210 */
[----:B-----5:R-:W5:Y:S04]  /*9ae0*/  LDL.LU.64 R134, [R1+0x588] ;  /* 0x0005880001867983 */ /* 0x020f680000300a00 */
[----:B------:R1:W-:Y:S04]  /*9af0*/  STL.64 [R1+0x300], R80 ;  /* 0x0003005001007387 */ /* 0x0003e80000100a00 */
[----:B------:R-:W3:Y:S01]  /*9b00*/  LDL.LU.64 R16, [R1+0x11b0] ;  /* 0x0011b00001107983 */ /* 0x000ee20000300a00 */
[----:B-1----:R-:W-:-:S05]  /*9b10*/  IMAD.WIDE R80, R251, 0x4, R152 ;  /* 0x00000004fb507825 */ /* 0x002fca00078e0298 */
[----:B------:R1:W-:Y:S02]  /*9b20*/  STL.64 [R1+0x308], R80 ;  /* 0x0003085001007387 */ /* 0x0003e40000100a00 */
[C---:B-1----:R-:W-:Y:S02]  /*9b30*/  IMAD.WIDE R80, R251.reuse, 0x4, R38 ;  /* 0x00000004fb507825 */ /* 0x042fe400078e0226 */
[----:B------:R-:W3:Y:S04]  /*9b40*/  LDL.LU.64 R38, [R1+0x11a8] ;  /* 0x0011a80001267983 */ /* 0x000ee80000300a00 */
[----:B------:R1:W-:Y:S04]  /*9b50*/  STL.64 [R1+0x350], R138 ;  /* 0x0003508a01007387 */ /* 0x0003e80000100a00 */
[----:B------:R-:W3:Y:S04]  /*9b60*/  LDL.LU.64 R180, [R1+0x580] ;  /* 0x0005800001b47983 */ /* 0x000ee80000300a00 */
[----:B------:R-:W3:Y:S04]  /*9b70*/  LDL.LU.64 R204, [R1+0x578] ;  /* 0x0005780001cc7983 */ /* 0x000ee80000300a00 */
[----:B------:R1:W-:Y:S04]  /*9b80*/  STL.64 [R1+0x358], R80 ;  /* 0x0003585001007387 */ /* 0x0003e80000100a00 */
[----:B------:R-:W3:Y:S04]  /*9b90*/  LDL.LU.64 R176, [R1+0x570] ;  /* 0x0005700001b07983 */ /* 0x000ee80000300a00 */
[----:B------:R-:W3:Y:S01]  /*9ba0*/  LDL.LU.64 R152, [R1+0x568] ;  /* 0x0005680001987983 */ /* 0x000ee20000300a00 */
[----:B-1----:R-:W-:-:S04]  /*9bb0*/  IMAD.WIDE R138, R251, 0x4, R26 ;  /* 0x00000004fb8a7825 */ /* 0x002fc800078e021a */
[C---:B------:R-:W-:Y:S02]  /*9bc0*/  IMAD.WIDE R80, R251.reuse, 0x4, R24 ;  /* 0x00000004fb507825 */ /* 0x040fe400078e0218 */
[----:B------:R-:W3:Y:S04]  /*9bd0*/  LDL.LU.64 R24, [R1+0x11a0] ;  /* 0x0011a00001187983 */ /* 0x000ee80000300a00 */
[----:B------:R-:W3:Y:S04]  /*9be0*/  LDL.LU.64 R26, [R1+0x1198] ;  /* 0x00119800011a7983 */ /* 0x000ee80000300a00 */
[----:B------:R1:W-:Y:S01]  /*9bf0*/  STL.64 [R1+0x370], R80 ;  /* 0x0003705001007387 */ /* 0x0003e20000100a00 */
[----:B------:R-:W-:-:S04]  /*9c00*/  IMAD.WIDE R140, R251, 0x4, R42 ;  /* 0x00000004fb8c7825 */ /* 0x000fc800078e022a */
[C---:B-1----:R-:W-:Y:S02]  /*9c10*/  IMAD.WIDE R80, R251.reuse, 0x4, R100 ;  /* 0x00000004fb507825 */ /* 0x042fe400078e0264 */
[----:B------:R-:W3:Y:S04]  /*9c20*/  LDL.LU.64 R100, [R1+0x1190] ;  /* 0x0011900001647983 */ /* 0x000ee80000300a00 */
[----:B------:R1:W-:Y:S04]  /*9c30*/  STL.64 [R1+0x3a8], R138 ;  /* 0x0003a88a01007387 */ /* 0x0003e80000100a00 */
[----:B------:R-:W3:Y:S04]  /*9c40*/  LDL.LU.64 R42, [R1+0x1188] ;  /* 0x00118800012a7983 */ /* 0x000ee80000300a00 */
[----:B------:R1:W-:Y:S02]  /*9c50*/  STL.64 [R1+0x3c0], R80 ;  /* 0x0003c05001007387 */ /* 0x0003e40000100a00 */
[----:B-1----:R-:W-:-:S02]  /*9c60*/  IMAD.WIDE R138, R251, 0x4, R136 ;  /* 0x00000004fb8a7825 */ /* 0x002fc400078e0288 */
[----:B------:R-:W-:Y:S02]  /*9c70*/  STL.64 [R1+0x3c8], R140 ;  /* 0x0003c88c01007387 */ /* 0x000fe40000100a00 */
[----:B------:R-:W-:-:S04]  /*9c80*/  IMAD.WIDE R136, R251, 0x4, R132 ;  /* 0x00000004fb887825 */ /* 0x000fc800078e0284 */
[C---:B------:R-:W-:Y:S01]  /*9c90*/  IMAD.WIDE R80, R251.reuse, 0x4, R206 ;  /* 0x00000004fb507825 */ /* 0x040fe200078e02ce */
[----:B------:R-:W-:Y:S03]  /*9ca0*/  STL.64 [R1+0x558], R138 ;  /* 0x0005588a01007387 */ /* 0x000fe60000100a00 */
[C---:B------:R-:W-:Y:S01]  /*9cb0*/  IMAD.WIDE R132, R251.reuse, 0x4, R202 ;  /* 0x00000004fb847825 */ /* 0x040fe200078e02ca */
[----:B------:R1:W-:Y:S04]  /*9cc0*/  STL.64 [R1+0x560], R80 ;  /* 0x0005605001007387 */ /* 0x0003e80000100a00 */
[----:B------:R1:W-:Y:S04]  /*9cd0*/  STL.64 [R1+0x5a8], R136 ;  /* 0x0005a88801007387 */ /* 0x0003e80000100a00 */
[----:B------:R-:W3:Y:S01]  /*9ce0*/  LDL.LU.64 R156, [R1+0x518] ;  /* 0x00051800019c7983 */ /* 0x000ee20000300a00 */
[----:B-1----:R-:W-:-:S03]  /*9cf0*/  IMAD.WIDE R80, R251, 0x4, R174 ;  /* 0x00000004fb507825 */ /* 0x002fc600078e02ae */
[----:B------:R1:W-:Y:S04]  /*9d00*/  STL.64 [R1+0x5b0], R132 ;  /* 0x0005b08401007387 */ /* 0x0003e80000100a00 */
[----:B------:R-:W3:Y:S04]  /*9d10*/  LDL.LU.64 R136, [R1+0x510] ;  /* 0x0005100001887983 */ /* 0x000ee80000300a00 */
[----:B------:R1:W-:Y:S04]  /*9d20*/  STL.64 [R1+0x5c8], R80 ;  /* 0x0005c85001007387 */ /* 0x0003e80000100a00 */
[----:B------:R-:W3:Y:S04]  /*9d30*/  LDL.LU.64 R206, [R1+0x500] ;  /* 0x0005000001ce7983 */ /* 0x000ee80000300a00 */
[----:B-1----:R-:W3:Y:S04]  /*9d40*/  LDL.LU.64 R132, [R1+0x4f8] ;  /* 0x0004f80001847983 */ /* 0x002ee80000300a00 */
[----:B------:R-:W3:Y:S04]  /*9d50*/  LDL.LU.64 R202, [R1+0x4e0] ;  /* 0x0004e00001ca7983 */ /* 0x000ee80000300a00 */
[----:B------:R-:W3:Y:S01]  /*9d60*/  LDL.LU.64 R174, [R1+0x4d8] ;  /* 0x0004d80001ae7983 */ /* 0x000ee20000300a00 */
[----:B------:R-:W-:-:S03]  /*9d70*/  IMAD.WIDE R80, R251, 0x4, R94 ;  /* 0x00000004fb507825 */ /* 0x000fc600078e025e */
[----:B------:R-:W3:Y:S01]  /*9d80*/  LDL.LU.64 R94, [R1+0x1180] ;  /* 0x00118000015e7983 */ /* 0x000ee20000300a00 */
[----:B------:R-:W-:-:S04]  /*9d90*/  IMAD.WIDE R140, R251, 0x4, R54 ;  /* 0x00000004fb8c7825 */ /* 0x000fc800078e0236 */
[----:B--2---:R-:W-:-:S05]  /*9da0*/  IMAD.WIDE R138, R251, 0x4, R178 ;  /* 0x00000004fb8a7825 */ /* 0x004fca00078e02b2 */
[----:B------:R1:W-:Y:S02]  /*9db0*/  STL.64 [R1+0x5e0], R138 ;  /* 0x0005e08a01007387 */ /* 0x0003e40000100a00 */
[C---:B-1----:R-:W-:Y:S02]  /*9dc0*/  IMAD.WIDE R138, R251.reuse, 0x4, R82 ;  /* 0x00000004fb8a7825 */ /* 0x042fe400078e0252 */
[----:B------:R-:W2:Y:S04]  /*9dd0*/  LDL.LU.64 R82, [R1+0x1178] ;  /* 0x0011780001527983 */ /* 0x000ea80000300a00 */
        /* <DEDUP_REMOVED lines=12> */
[----:B----4-:R-:W-:-:S03]  /*9ea0*/  IMAD.WIDE R138, R251, 0x4, R154 ;  /* 0x00000004fb8a7825 */ /* 0x010fc600078e029a */
[----:B------:R-:W-:Y:S04]  /*9eb0*/  STL.64 [R1+0x5f0], R140 ;  /* 0x0005f08c01007387 */ /* 0x000fe80000100a00 */
[----:B------:R-:W4:Y:S01]  /*9ec0*/  LDL.LU.64 R178, [R1+0x490] ;  /* 0x0004900001b27983 */ /* 0x000f220000300a00 */
[----:B-----5:R-:W-:-:S03]  /*9ed0*/  IMAD.WIDE R80, R251, 0x4, R134 ;  /* 0x00000004fb507825 */ /* 0x020fc600078e0286 */
[----:B------:R3:W-:Y:S04]  /*9ee0*/  STL.64 [R1+0x5f8], R138 ;  /* 0x0005f88a01007387 */ /* 0x0007e80000100a00 */
[----:B------:R-:W5:Y:S04]  /*9ef0*/  LDL.LU.64 R154, [R1+0x488] ;  /* 0x00048800019a7983 */ /* 0x000f680000300a00 */
[----:B------:R1:W-:Y:S01]  /*9f00*/  STL.64 [R1+0x600], R80 ;  /* 0x0006005001007387 */ /* 0x0003e20000100a00 */
[----:B---3--:R-:W-:-:S03]  /*9f10*/  IMAD.WIDE R138, R251, 0x4, R180 ;  /* 0x00000004fb8a7825 */ /* 0x008fc600078e02b4 */
[----:B------:R-:W3:Y:S01]  /*9f20*/  LDL.LU.64 R134, [R1+0x478] ;  /* 0x0004780001867983 */ /* 0x000ee20000300a00 */
[----:B------:R-:W-:-:S03]  /*9f30*/  IMAD.WIDE R140, R251, 0x4, R176 ;  /* 0x00000004fb8c7825 */ /* 0x000fc600078e02b0 */
[----:B------:R1:W-:Y:S02]  /*9f40*/  STL.64 [R1+0x608], R138 ;  /* 0x0006088a01007387 */ /* 0x0003e40000100a00 */
[----:B-1----:R-:W-:-:S05]  /*9f50*/  IMAD.WIDE R80, R251, 0x4, R204 ;  /* 0x00000004fb507825 */ /* 0x002fca00078e02cc */
[----:B------:R1:W-:Y:S01]  /*9f60*/  STL.64 [R1+0x610], R80 ;  /* 0x0006105001007387 */ /* 0x0003e20000100a00 */
[----:B------:R-:W-:-:S03]  /*9f70*/  IMAD.WIDE R138, R251, 0x4, R152 ;  /* 0x00000004fb8a7825 */ /* 0x000fc600078e0298 */
[----:B------:R1:W-:Y:S02]  /*9f80*/  STL.64 [R1+0x618], R140 ;  /* 0x0006188c01007387 */ /* 0x0003e40000100a00 */
[C---:B-1----:R-:W-:Y:S02]  /*9f90*/  IMAD.WIDE R80, R251.reuse, 0x4, R124 ;  /* 0x00000004fb507825 */ /* 0x042fe400078e027c */
[----:B------:R-:W2:Y:S02]  /*9fa0*/  LDL.LU.64 R124, [R1+0x1150] ;  /* 0x00115000017c7983 */ /* 0x000ea40000300a00 */
[C---:B------:R-:W-:Y:S01]  /*9fb0*/  IMAD.WIDE R228, R251.reuse, 0x4, R228 ;  /* 0x00000004fbe47825 */ /* 0x040fe200078e02e4 */
[----:B------:R-:W1:Y:S01]  /*9fc0*/  LDC R140, c[0x0][0x3a0] ;  /* 0x0000e800ff8c7b82 */ /* 0x000e620000000800 */
[----:B------:R1:W-:Y:S02]  /*9fd0*/  STL.64 [R1+0x620], R138 ;  /* 0x0006208a01007387 */ /* 0x0003e40000100a00 */
[----:B------:R-:W-:-:S04]  /*9fe0*/  IMAD.WIDE R238, R251, 0x4, R238 ;  /* 0x00000004fbee7825 */ /* 0x000fc800078e02ee */
[C---:B------:R-:W-:Y:S01]  /*9ff0*/  IMAD.WIDE R230, R251.reuse, 0x4, R230 ;  /* 0x00000004fbe67825 */ /* 0x040fe200078e02e6 */
[----:B------:R-:W2:Y:S03]  /*a000*/  LDC R141, c[0x0][0x3a0] ;  /* 0x0000e800ff8d7b82 */ /* 0x000ea60000000800 */
        /* <DEDUP_REMOVED lines=8> */
[----:B------:R1:W-:Y:S01]  /*a090*/  STL.64 [R1+0x658], R80 ;  /* 0x0006585001007387 */ /* 0x0003e20000100a00 */
[----:B------:R-:W-:-:S04]  /*a0a0*/  IMAD.WIDE R136, R251, 0x4, R136 ;  /* 0x00000004fb887825 */ /* 0x000fc800078e0288 */
[C---:B-1----:R-:W-:Y:S02]  /*a0b0*/  IMAD.WIDE R80, R251.reuse, 0x4, R120 ;  /* 0x00000004fb507825 */ /* 0x042fe400078e0278 */
[----:B------:R-:W2:Y:S04]  /*a0c0*/  LDL.LU.64 R120, [R1+0x1130] ;  /* 0x0011300001787983 */ /* 0x000ea80000300a00 */
[----:B------:R1:W-:Y:S04]  /*a0d0*/  STL.64 [R1+0x668], R138 ;  /* 0x0006688a01007387 */ /* 0x0003e80000100a00 */
[----:B------:R-:W2:Y:S04]  /*a0e0*/  LDL.LU.64 R204, [R1+0x410] ;  /* 0x0004100001cc7983 */ /* 0x000ea80000300a00 */
[----:B------:R-:W2:Y:S04]  /*a0f0*/  LDL.LU.64 R176, [R1+0x408] ;  /* 0x0004080001b07983 */ /* 0x000ea80000300a00 */
[----:B------:R1:W-:Y:S02]  /*a100*/  STL.64 [R1+0x670], R80 ;  /* 0x0006705001007387 */ /* 0x0003e40000100a00 */
[----:B-1----:R-:W-:-:S02]  /*a110*/  IMAD.WIDE R138, R251, 0x4, R156 ;  /* 0x00000004fb8a7825 */ /* 0x002fc400078e029c */
[----:B------:R-:W2:Y:S02]  /*a120*/  LDL.LU.64 R152, [R1+0x3e8] ;  /* 0x0003e80001987983 */ /* 0x000ea40000300a00 */
[C---:B------:R-:W-:Y:S02]  /*a130*/  IMAD.WIDE R80, R251.reuse, 0x4, R60 ;  /* 0x00000004fb507825 */ /* 0x040fe400078e023c */
[----:B------:R-:W2:Y:S04]  /*a140*/  LDL.LU.64 R60, [R1+0x1128] ;  /* 0x00112800013c7983 */ /* 0x000ea80000300a00 */
[----:B------:R1:W-:Y:S01]  /*a150*/  STL.64 [R1+0x678], R80 ;  /* 0x0006785001007387 */ /* 0x0003e20000100a00 */
[----:B------:R-:W-:-:S03]  /*a160*/  IMAD.WIDE R132, R251, 0x4, R132 ;  /* 0x00000004fb847825 */ /* 0x000fc600078e0284 */
[----:B------:R-:W-:Y:S04]  /*a170*/  STL.64 [R1+0x680], R138 ;  /* 0x0006808a01007387 */ /* 0x000fe80000100a00 */
[----:B------:R1:W-:Y:S02]  /*a180*/  STL.64 [R1+0x688], R136 ;  /* 0x0006888801007387 */ /* 0x0003e40000100a00 */
[----:B-1----:R-:W-:-:S05]  /*a190*/  IMAD.WIDE R80, R251, 0x4, R206 ;  /* 0x00000004fb507825 */ /* 0x002fca00078e02ce */
[----:B------:R1:W-:Y:S01]  /*a1a0*/  STL.64 [R1+0x698], R80 ;  /* 0x0006985001007387 */ /* 0x0003e20000100a00 */
[----:B------:R-:W-:-:S03]  /*a1b0*/  IMAD.WIDE R136, R251, 0x4, R202 ;  /* 0x00000004fb887825 */ /* 0x000fc600078e02ca */
[----:B------:R1:W-:Y:S04]  /*a1c0*/  STL.64 [R1+0x6a0], R132 ;  /* 0x0006a08401007387 */ /* 0x0003e80000100a00 */
[----:B------:R1:W-:Y:S02]  /*a1d0*/  STL.64 [R1+0x6a8], R136 ;  /* 0x0006a88801007387 */ /* 0x0003e40000100a00 */
[----:B-1----:R-:W-:-:S04]  /*a1e0*/  IMAD.WIDE R80, R251, 0x4, R174 ;  /* 0x00000004fb507825 */ /* 0x002fc800078e02ae */
[C---:B------:R-:W-:Y:S02]  /*a1f0*/  IMAD.WIDE R132, R251.reuse, 0x4, R36 ;  /* 0x00000004fb847825 */ /* 0x040fe400078e0224 */
[----:B------:R-:W2:Y:S04]  /*a200*/  LDL.LU.64 R36, [R1+0x1120] ;  /* 0x0011200001247983 */ /* 0x000ea80000300a00 */
[----:B------:R1:W-:Y:S01]  /*a210*/  STL.64 [R1+0x6b0], R80 ;  /* 0x0006b05001007387 */ /* 0x0003e20000100a00 */
[----:B------:R-:W-:-:S04]  /*a220*/  IMAD.WIDE R136, R251, 0x4, R146 ;  /* 0x00000004fb887825 */ /* 0x000fc800078e0292 */
[C---:B-1----:R-:W-:Y:S02]  /*a230*/  IMAD.WIDE R80, R251.reuse, 0x4, R76 ;  /* 0x00000004fb507825 */ /* 0x042fe400078e024c */
[----:B------:R-:W2:Y:S04]  /*a240*/  LDL.LU.64 R76, [R1+0x1118] ;  /* 0x00111800014c7983 */ /* 0x000ea80000300a00 */
[----:B------:R1:W-:Y:S04]  /*a250*/  STL.64 [R1+0x6c0], R132 ;  /* 0x0006c08401007387 */ /* 0x0003e80000100a00 */
[----:B-1----:R-:W2:Y:S04]  /*a260*/  LDL.LU.64 R132, [R1+0x380] ;  /* 0x0003800001847983 */ /* 0x002ea80000300a00 */
[----:B------:R-:W2:Y:S04]  /*a270*/  LDL.LU.64 R202, [R1+0x378] ;  /* 0x0003780001ca7983 */ /* 0x000ea80000300a00 */
[----:B------:R1:W-:Y:S04]  /*a280*/  STL.64 [R1+0x6c8], R80 ;  /* 0x0006c85001007387 */ /* 0x0003e80000100a00 */
[----:B------:R-:W2:Y:S01]  /*a290*/  LDL.LU.64 R174, [R1+0x368] ;  /* 0x0003680001ae7983 */ /* 0x000ea20000300a00 */
[----:B-1----:R-:W-:-:S03]  /*a2a0*/  IMAD.WIDE R80, R251, 0x4, R112 ;  /* 0x00000004fb507825 */ /* 0x002fc600078e0270 */
[----:B------:R-:W2:Y:S04]  /*a2b0*/  LDL.LU.64 R112, [R1+0x1110] ;  /* 0x0011100001707983 */ /* 0x000ea80000300a00 */
[----:B------:R-:W2:Y:S04]  /*a2c0*/  LDL.LU.64 R146, [R1+0x1108] ;  /* 0x0011080001927983 */ /* 0x000ea80000300a00 */
[----:B------:R1:W-:Y:S01]  /*a2d0*/  STL.64 [R1+0x6d0], R80 ;  /* 0x0006d05001007387 */ /* 0x0003e20000100a00 */
[----:B------:R-:W-:-:S04]  /*a2e0*/  IMAD.WIDE R138, R251, 0x4, R148 ;  /* 0x00000004fb8a7825 */ /* 0x000fc800078e0294 */
[C---:B-1----:R-:W-:Y:S02]  /*a2f0*/  IMAD.WIDE R80, R251.reuse, 0x4, R150 ;  /* 0x00000004fb507825 */ /* 0x042fe400078e0296 */
[----:B------:R-:W2:Y:S04]  /*a300*/  LDL.LU.64 R150, [R1+0x1100] ;  /* 0x0011000001967983 */ /* 0x000ea80000300a00 */
[----:B------:R-:W-:Y:S04]  /*a310*/  STL.64 [R1+0x6d8], R136 ;  /* 0x0006d88801007387 */ /* 0x000fe80000100a00 */
[----:B------:R-:W2:Y:S04]  /*a320*/  LDL.LU.64 R148, [R1+0x10f8] ;  /* 0x0010f80001947983 */ /* 0x000ea80000300a00 */
[----:B------:R-:W-:Y:S04]  /*a330*/  STL.64 [R1+0x6e8], R80 ;  /* 0x0006e85001007387 */ /* 0x000fe80000100a00 */
[----:B------:R1:W-:Y:S01]  /*a340*/  STL.64 [R1+0x6f0], R138 ;  /* 0x0006f08a01007387 */ /* 0x0003e20000100a00 */
[----:B------:R-:W-:-:S04]  /*a350*/  IMAD.WIDE R232, R251, 0x4, R232 ;  /* 0x00000004fbe87825 */ /* 0x000fc800078e02e8 */
[----:B------:R-:W-:-:S04]  /*a360*/  IMAD.WIDE R234, R251, 0x4, R234 ;  /* 0x00000004fbea7825 */ /* 0x000fc800078e02ea */
[C---:B------:R-:W-:Y:S01]  /*a370*/  IMAD.WIDE R214, R251.reuse, 0x4, R168 ;  /* 0x00000004fbd67825 */ /* 0x040fe200078e02a8 */
[----:B-1----:R-:W1:Y:S03]  /*a380*/  LDC R138, c[0x0][0x3a0] ;  /* 0x0000e800ff8a7b82 */ /* 0x002e660000000800 */
[----:B------:R-:W-:-:S05]  /*a390*/  IMAD.WIDE R212, R251, 0x4, R170 ;  /* 0x00000004fbd47825 */ /* 0x000fca00078e02aa */
[----:B------:R-:W1:Y:S01]  /*a3a0*/  LDC R139, c[0x0][0x3a0] ;  /* 0x0000e800ff8b7b82 */ /* 0x000e620000000800 */
[----:B----4-:R-:W-:-:S04]  /*a3b0*/  IMAD.WIDE R80, R251, 0x4, R178 ;  /* 0x00000004fb507825 */ /* 0x010fc800078e02b2 */
[C---:B-----5:R-:W-:Y:S01]  /*a3c0*/  IMAD.WIDE R136, R251.reuse, 0x4, R154 ;  /* 0x00000004fb887825 */ /* 0x060fe200078e029a */
[----:B------:R-:W-:Y:S04]  /*a3d0*/  STL.64 [R1+0x6f8], R80 ;  /* 0x0006f85001007387 */ /* 0x000fe80000100a00 */
[----:B------:R2:W-:Y:S01]  /*a3e0*/  STL.64 [R1+0x700], R136 ;  /* 0x0007008801007387 */ /* 0x0005e20000100a00 */
[----:B---3--:R-:W-:-:S04]  /*a3f0*/  IMAD.WIDE R134, R251, 0x4, R134 ;  /* 0x00000004fb867825 */ /* 0x008fc800078e0286 */
[----:B--2---:R-:W-:-:S04]  /*a400*/  IMAD.WIDE R136, R251, 0x4, R176 ;  /* 0x00000004fb887825 */ /* 0x004fc800078e02b0 */
[C---:B------:R-:W-:Y:S02]  /*a410*/  IMAD.WIDE R80, R251.reuse, 0x4, R146 ;  /* 0x00000004fb507825 */ /* 0x040fe400078e0292 */
[----:B------:R-:W2:Y:S04]  /*a420*/  LDL.LU.64 R146, [R1+0x10f0] ;  /* 0x0010f00001927983 */ /* 0x000ea80000300a00 */
[----:B------:R3:W-:Y:S02]  /*a430*/  STL.64 [R1+0x708], R134 ;  /* 0x0007088601007387 */ /* 0x0007e40000100a00 */
[C---:B---3--:R-:W-:Y:S02]  /*a440*/  IMAD.WIDE R134, R251.reuse, 0x4, R112 ;  /* 0x00000004fb867825 */ /* 0x048fe400078e0270 */
[----:B------:R-:W3:Y:S04]  /*a450*/  LDL.LU.64 R112, [R1+0x10e8] ;  /* 0x0010e80001707983 */ /* 0x000ee80000300a00 */
[----:B------:R4:W-:Y:S02]  /*a460*/  STL.64 [R1+0x718], R80 ;  /* 0x0007185001007387 */ /* 0x0009e40000100a00 */
[----:B----4-:R-:W-:-:S02]  /*a470*/  IMAD.WIDE R80, R251, 0x4, R76 ;  /* 0x00000004fb507825 */ /* 0x010fc400078e024c */
[----:B------:R-:W4:Y:S04]  /*a480*/  LDL.LU.64 R76, [R1+0x10e0] ;  /* 0x0010e000014c7983 */ /* 0x000f280000300a00 */
[----:B------:R5:W-:Y:S02]  /*a490*/  STL.64 [R1+0x720], R134 ;  /* 0x0007208601007387 */ /* 0x000be40000100a00 */
[C---:B-----5:R-:W-:Y:S02]  /*a4a0*/  IMAD.WIDE R134, R251.reuse, 0x4, R44 ;  /* 0x00000004fb867825 */ /* 0x060fe400078e022c */
[----:B------:R-:W5:Y:S04]  /*a4b0*/  LDL.LU.64 R44, [R1+0x10d8] ;  /* 0x0010d800012c7983 */ /* 0x000f680000300a00 */
        /* <DEDUP_REMOVED lines=16> */
[----:B------:R1:W-:Y:S02]  /*a5c0*/  STL.64 [R1+0x768], R80 ;  /* 0x0007685001007387 */ /* 0x0003e40000100a00 */
[----:B-1----:R-:W-:-:S04]  /*a5d0*/  IMAD.WIDE R134, R251, 0x4, R204 ;  /* 0x00000004fb867825 */ /* 0x002fc800078e02cc */
[C---:B------:R-:W-:Y:S01]  /*a5e0*/  IMAD.WIDE R80, R251.reuse, 0x4, R152 ;  /* 0x00000004fb507825 */ /* 0x040fe200078e0298 */
[----:B------:R1:W-:Y:S04]  /*a5f0*/  STL.64 [R1+0x770], R134 ;  /* 0x0007708601007387 */ /* 0x0003e80000100a00 */
[----:B------:R-:W-:Y:S01]  /*a600*/  STL.64 [R1+0x778], R136 ;  /* 0x0007788801007387 */ /* 0x000fe20000100a00 */
[----:B-1----:R-:W-:-:S03]  /*a610*/  IMAD.WIDE R134, R251, 0x4, R36 ;  /* 0x00000004fb867825 */ /* 0x002fc600078e0224 */
        /* <DEDUP_REMOVED lines=13> */
[----:B------:R1:W-:Y:S01]  /*a6f0*/  STL.64 [R1+0x3b8], R80 ;  /* 0x0003b85001007387 */ /* 0x0003e20000100a00 */
[----:B------:R-:W-:-:S04]  /*a700*/  IMAD.WIDE R136, R251, 0x4, R20 ;  /* 0x00000004fb887825 */ /* 0x000fc800078e0214 */
[C---:B-1----:R-:W-:Y:S02]  /*a710*/  IMAD.WIDE R80, R251.reuse, 0x4, R68 ;  /* 0x00000004fb507825 */ /* 0x042fe400078e0244 */
        /* <DEDUP_REMOVED lines=11> */
[----:B------:R1:W-:Y:S01]  /*a7d0*/  STL.64 [R1+0x388], R136 ;  /* 0x0003888801007387 */ /* 0x0003e20000100a00 */
[----:B---3--:R-:W-:-:S05]  /*a7e0*/  IMAD.WIDE R80, R251, 0x4, R132 ;  /* 0x00000004fb507825 */ /* 0x008fca00078e0284 */
[----:B------:R3:W-:Y:S01]  /*a7f0*/  STL.64 [R1+0x380], R80 ;  /* 0x0003805001007387 */ /* 0x0007e20000100a00 */
[C---:B------:R-:W-:Y:S01]  /*a800*/  IMAD.WIDE R208, R251.reuse, 0x4, R148 ;  /* 0x00000004fbd07825 */ /* 0x040fe200078e0294 */
[----:B-1----:R-:W1:Y:S02]  /*a810*/  LDC R137, c[0x0][0x3a0] ;  /* 0x0000e800ff897b82 */ /* 0x002e640000000800 */
[----:B------:R-:W-:Y:S01]  /*a820*/  STL.64 [R1+0x378], R134 ;  /* 0x0003788601007387 */ /* 0x000fe20000100a00 */
[----:B---3--:R-:W-:-:S03]  /*a830*/  IMAD.WIDE R80, R251, 0x4, R2 ;  /* 0x00000004fb507825 */ /* 0x008fc600078e0202 */
[----:B------:R-:W3:Y:S01]  /*a840*/  LDL.LU.64 R2, [R1+0x1060] ;  /* 0x0010600001027983 */ /* 0x000ee20000300a00 */
[----:B------:R-:W-:-:S05]  /*a850*/  IMAD.WIDE R132, R251, 0x4, R174 ;  /* 0x00000004fb847825 */ /* 0x000fca00078e02ae */
[----:B------:R4:W-:Y:S02]  /*a860*/  STL.64 [R1+0x368], R132 ;  /* 0x0003688401007387 */ /* 0x0009e40000100a00 */
[C---:B----4-:R-:W-:Y:S02]  /*a870*/  IMAD.WIDE R132, R251.reuse, 0x4, R102 ;  /* 0x00000004fb847825 */ /* 0x050fe400078e0266 */
[----:B------:R-:W4:Y:S04]  /*a880*/  LDL.LU.64 R102, [R1+0x1058] ;  /* 0x0010580001667983 */ /* 0x000f280000300a00 */
[----:B------:R1:W-:Y:S02]  /*a890*/  STL.64 [R1+0x360], R80 ;  /* 0x0003605001007387 */ /* 0x0003e40000100a00 */
[----:B-1----:R-:W-:-:S02]  /*a8a0*/  IMAD.WIDE R80, R251, 0x4, R30 ;  /* 0x00000004fb507825 */ /* 0x002fc400078e021e */
[----:B------:R-:W4:Y:S04]  /*a8b0*/  LDL.LU.64 R30, [R1+0x1050] ;  /* 0x00105000011e7983 */ /* 0x000f280000300a00 */
[----:B------:R1:W-:Y:S02]  /*a8c0*/  STL.64 [R1+0x348], R132 ;  /* 0x0003488401007387 */ /* 0x0003e40000100a00 */
[C---:B-1----:R-:W-:Y:S02]  /*a8d0*/  IMAD.WIDE R132, R251.reuse, 0x4, R6 ;  /* 0x00000004fb847825 */ /* 0x042fe400078e0206 */
        /* <DEDUP_REMOVED lines=17> */
[C---:B---3--:R-:W-:Y:S02]  /*a9f0*/  IMAD.WIDE R132, R251.reuse, 0x4, R2 ;  /* 0x00000004fb847825 */ /* 0x048fe400078e0202 */
[----:B------:R-:W3:Y:S04]  /*aa00*/  LDL.LU.64 R2, [R1+0x1018] ;  /* 0x0010180001027983 */ /* 0x000ee80000300a00 */
[----:B------:R2:W-:Y:S02]  /*aa10*/  STL.64 [R1+0x310], R80 ;  /* 0x0003105001007387 */ /* 0x0005e40000100a00 */
[----:B--2---:R-:W-:-:S02]  /*aa20*/  IMAD.WIDE R80, R251, 0x4, R20 ;  /* 0x00000004fb507825 */ /* 0x004fc400078e0214 */
        /* <DEDUP_REMOVED lines=94> */
[----:B------:R1:W-:Y:S04]  /*b010*/  STL.64 [R1+0x1e0], R80 ;  /* 0x0001e05001007387 */ /* 0x0003e80000100a00 */
[----:B------:R3:W-:Y:S04]  /*b020*/  STL.64 [R1+0x1d8], R132 ;  /* 0x0001d88401007387 */ /* 0x0007e80000100a00 */
[----:B------:R-:W-:Y:S01]  /*b030*/  STL.64 [R1+0xe10], R228 ;  /* 0x000e10e401007387 */ /* 0x000fe20000100a00 */
[----:B-1----:R-:W-:-:S04]  /*b040*/  IMAD.WIDE R80, R251, 0x4, R218 ;  /* 0x00000004fb507825 */ /* 0x002fc800078e02da */
[C---:B---3--:R-:W-:Y:S01]  /*b050*/  IMAD.WIDE R132, R251.reuse, 0x4, R36 ;  /* 0x00000004fb847825 */ /* 0x048fe200078e0224 */
[----:B------:R1:W-:Y:S04]  /*b060*/  STL.64 [R1+0x9b8], R80 ;  /* 0x0009b85001007387 */ /* 0x0003e80000100a00 */
[----:B------:R-:W-:Y:S04]  /*b070*/  STL.64 [R1+0xe18], R238 ;  /* 0x000e18ee01007387 */ /* 0x000fe80000100a00 */
[----:B------:R-:W3:Y:S01]  /*b080*/  LDL.LU.64 R36, [R1+0xf10] ;  /* 0x000f100001247983 */ /* 0x000ee20000300a00 */
        /* <DEDUP_REMOVED lines=26> */
[----:B-1----:R-:W-:-:S05]  /*b230*/  IMAD.WIDE R80, R251, 0x4, R220 ;  /* 0x00000004fb507825 */ /* 0x002fca00078e02dc */
[----:B------:R1:W-:Y:S01]  /*b240*/  STL.64 [R1+0xa38], R80 ;  /* 0x000a385001007387 */ /* 0x0003e20000100a00 */
[----:B----4-:R-:W-:-:S03]  /*b250*/  IMAD.WIDE R132, R251, 0x4, R114 ;  /* 0x00000004fb847825 */ /* 0x010fc600078e0272 */
[----:B------:R-:W4:Y:S01]  /*b260*/  LDL.LU.64 R114, [R1+0xec8] ;  /* 0x000ec80001727983 */ /* 0x000f220000300a00 */
[----:B-1----:R-:W-:-:S05]  /*b270*/  IMAD.WIDE R80, R251, 0x4, R240 ;  /* 0x00000004fb507825 */ /* 0x002fca00078e02f0 */
        /* <DEDUP_REMOVED lines=11> */
[----:B------:R-:W3:Y:S04]  /*b330*/  LDL.LU.64 R52, [R1+0xea8] ;  /* 0x000ea80001347983 */ /* 0x000ee80000300a00 */
[----:B------:R1:W-:Y:S02]  /*b340*/  STL.64 [R1+0x170], R80 ;  /* 0x0001705001007387 */ /* 0x0003e40000100a00 */
[C---:B-1----:R-:W-:Y:S02]  /*b350*/  IMAD.WIDE R80, R251.reuse, 0x4, R108 ;  /* 0x00000004fb507825 */ /* 0x042fe400078e026c */
[----:B------:R-:W3:Y:S04]  /*b360*/  LDL.LU.64 R108, [R1+0xea0] ;  /* 0x000ea000016c7983 */ /* 0x000ee80000300a00 */
        /* <DEDUP_REMOVED lines=9> */
[----:B------:R1:W-:Y:S04]  /*b400*/  STL.64 [R1+0x150], R80 ;  /* 0x0001505001007387 */ /* 0x0003e80000100a00 */
[----:B------:R5:W-:Y:S04]  /*b410*/  STL.64 [R1+0x148], R132 ;  /* 0x0001488401007387 */ /* 0x000be80000100a00 */
[----:B------:R-:W-:Y:S01]  /*b420*/  STL.64 [R1+0xe28], R232 ;  /* 0x000e28e801007387 */ /* 0x000fe20000100a00 */
[----:B-1----:R-:W-:-:S05]  /*b430*/  IMAD.WIDE R80, R251, 0x4, R222 ;  /* 0x00000004fb507825 */ /* 0x002fca00078e02de */
[----:B------:R1:W-:Y:S01]  /*b440*/  STL.64 [R1+0xab8], R80 ;  /* 0x000ab85001007387 */ /* 0x0003e20000100a00 */
[----:B-----5:R-:W-:-:S03]  /*b450*/  IMAD.WIDE R132, R251, 0x4, R44 ;  /* 0x00000004fb847825 */ /* 0x020fc600078e022c */
[----:B------:R-:W5:Y:S01]  /*b460*/  LDL.LU.64 R44, [R1+0xe80] ;  /* 0x000e8000012c7983 */ /* 0x000f620000300a00 */
[----:B-1----:R-:W-:-:S05]  /*b470*/  IMAD.WIDE R80, R251, 0x4, R242 ;  /* 0x00000004fb507825 */ /* 0x002fca00078e02f2 */
[----:B------:R1:W-:Y:S02]  /*b480*/  STL.64 [R1+0xac8], R80 ;  /* 0x000ac85001007387 */ /* 0x0003e40000100a00 */
[C---:B-1----:R-:W-:Y:S02]  /*b490*/  IMAD.WIDE R80, R251.reuse, 0x4, R76 ;  /* 0x00000004fb507825 */ /* 0x042fe400078e024c */
[----:B------:R-:W5:Y:S04]  /*b4a0*/  LDL.LU.64 R76, [R1+0xe78] ;  /* 0x000e7800014c7983 */ /* 0x000f680000300a00 */
[----:B------:R1:W-:Y:S02]  /*b4b0*/  STL.64 [R1+0x140], R132 ;  /* 0x0001408401007387 */ /* 0x0003e40000100a00 */
[----:B-1----:R-:W-:-:S02]  /*b4c0*/  IMAD.WIDE R132, R251, 0x4, R112 ;  /* 0x00000004fb847825 */ /* 0x002fc400078e0270 */
[----:B------:R-:W5:Y:S04]  /*b4d0*/  LDL.LU.64 R112, [R1+0xe70] ;  /* 0x000e700001707983 */ /* 0x000f680000300a00 */
[----:B------:R1:W-:Y:S02]  /*b4e0*/  STL.64 [R1+0x138], R80 ;  /* 0x0001385001007387 */ /* 0x0003e40000100a00 */
[C---:B-1----:R-:W-:Y:S02]  /*b4f0*/  IMAD.WIDE R80, R251.reuse, 0x4, R32 ;  /* 0x00000004fb507825 */ /* 0x042fe400078e0220 */
[----:B------:R-:W5:Y:S04]  /*b500*/  LDL.LU.64 R32, [R1+0xe68] ;  /* 0x000e680001207983 */ /* 0x000f680000300a00 */
[----:B------:R1:W-:Y:S02]  /*b510*/  STL.64 [R1+0x130], R132 ;  /* 0x0001308401007387 */ /* 0x0003e40000100a00 */
[----:B-1----:R-:W-:-:S02]  /*b520*/  IMAD.WIDE R132, R251, 0x4, R126 ;  /* 0x00000004fb847825 */ /* 0x002fc400078e027e */
[----:B------:R-:W5:Y:S02]  /*b530*/  LDL.LU.64 R126, [R1+0xe60] ;  /* 0x000e6000017e7983 */ /* 0x000f640000300a00 */
[C---:B------:R-:W-:Y:S02]  /*b540*/  IMAD.WIDE R134, R251.reuse, 0x4, R164 ;  /* 0x00000004fb867825 */ /* 0x040fe400078e02a4 */
[----:B------:R1:W-:Y:S04]  /*b550*/  STL.64 [R1+0xaf8], R80 ;  /* 0x000af85001007387 */ /* 0x0003e80000100a00 */
[----:B------:R1:W-:Y:S04]  /*b560*/  STL.64 [R1+0xb00], R132 ;  /* 0x000b008401007387 */ /* 0x0003e80000100a00 */
[----:B------:R-:W-:Y:S01]  /*b570*/  STL.64 [R1+0xb08], R134 ;  /* 0x000b088601007387 */ /* 0x000fe20000100a00 */
[----:B-1----:R-:W-:-:S04]  /*b580*/  IMAD.WIDE R80, R251, 0x4, R188 ;  /* 0x00000004fb507825 */ /* 0x002fc800078e02bc */
[C---:B------:R-:W-:Y:S01]  /*b590*/  IMAD.WIDE R132, R251.reuse, 0x4, R190 ;  /* 0x00000004fb847825 */ /* 0x040fe200078e02be */
[----:B------:R1:W-:Y:S03]  /*b5a0*/  STL.64 [R1+0xb18], R80 ;  /* 0x000b185001007387 */ /* 0x0003e60000100a00 */
[C---:B------:R-:W-:Y:S01]  /*b5b0*/  IMAD.WIDE R232, R251.reuse, 0x4, R192 ;  /* 0x00000004fbe87825 */ /* 0x040fe200078e02c0 */
[----:B------:R1:W-:Y:S04]  /*b5c0*/  STL.64 [R1+0xb20], R132 ;  /* 0x000b208401007387 */ /* 0x0003e80000100a00 */
[----:B------:R4:W-:Y:S01]  /*b5d0*/  STL.64 [R1+0xe30], R234 ;  /* 0x000e30ea01007387 */ /* 0x0009e20000100a00 */
[----:B-1----:R-:W-:-:S04]  /*b5e0*/  IMAD.WIDE R80, R251, 0x4, R224 ;  /* 0x00000004fb507825 */ /* 0x002fc800078e02e0 */
[C---:B------:R-:W-:Y:S01]  /*b5f0*/  IMAD.WIDE R132, R251.reuse, 0x4, R244 ;  /* 0x00000004fb847825 */ /* 0x040fe200078e02f4 */
[----:B------:R1:W-:Y:S03]  /*b600*/  STL.64 [R1+0xb38], R80 ;  /* 0x000b385001007387 */ /* 0x0003e60000100a00 */
[C---:B------:R-:W-:Y:S01]  /*b610*/  IMAD.WIDE R210, R251.reuse, 0x4, R150 ;  /* 0x00000004fbd27825 */ /* 0x040fe200078e0296 */
[----:B------:R-:W-:Y:S03]  /*b620*/  STL.64 [R1+0xb28], R232 ;  /* 0x000b28e801007387 */ /* 0x000fe60000100a00 */
[C---:B----4-:R-:W-:Y:S01]  /*b630*/  IMAD.WIDE R234, R251.reuse, 0x4, R172 ;  /* 0x00000004fbea7825 */ /* 0x050fe200078e02ac */
[----:B------:R4:W-:Y:S03]  /*b640*/  STL.64 [R1+0xb48], R132 ;  /* 0x000b488401007387 */ /* 0x0009e60000100a00 */
[----:B-1----:R-:W-:Y:S01]  /*b650*/  IMAD.WIDE R80, R251, 0x4, R146 ;  /* 0x00000004fb507825 */ /* 0x002fe200078e0292 */
[----:B------:R-:W-:-:S03]  /*b660*/  LOP3.LUT R134, R252, 0x10, RZ, 0x3c, !PT ;  /* 0x00000010fc867812 */ /* 0x000fc600078e3cff */
[C---:B------:R-:W-:Y:S01]  /*b670*/  IMAD.WIDE R230, R251.reuse, 0x4, R196 ;  /* 0x00000004fbe67825 */ /* 0x040fe200078e02c4 */
[----:B------:R-:W-:Y:S03]  /*b680*/  STL.64 [R1+0xb58], R80 ;  /* 0x000b585001007387 */ /* 0x000fe60000100a00 */
[C---:B------:R-:W-:Y:S01]  /*b690*/  IMAD.WIDE R238, R251.reuse, 0x4, R198 ;  /* 0x00000004fbee7825 */ /* 0x040fe200078e02c6 */
[----:B------:R-:W-:Y:S03]  /*b6a0*/  STL.64 [R1+0xb60], R208 ;  /* 0x000b60d001007387 */ /* 0x000fe60000100a00 */
[C---:B----4-:R-:W-:Y:S01]  /*b6b0*/  IMAD.WIDE R132, R251.reuse, 0x4, R226 ;  /* 0x00000004fb847825 */ /* 0x050fe200078e02e2 */
[----:B------:R-:W-:Y:S04]  /*b6c0*/  STL.64 [R1+0xb68], R210 ;  /* 0x000b68d201007387 */ /* 0x000fe80000100a00 */
[----:B------:R-:W-:Y:S04]  /*b6d0*/  STL.64 [R1+0xb78], R214 ;  /* 0x000b78d601007387 */ /* 0x000fe80000100a00 */
[----:B------:R-:W-:Y:S01]  /*b6e0*/  STL.64 [R1+0xb80], R212 ;  /* 0x000b80d401007387 */ /* 0x000fe20000100a00 */
[----:B------:R-:W-:-:S03]  /*b6f0*/  IMAD.WIDE R228, R251, 0x4, R200 ;  /* 0x00000004fbe47825 */ /* 0x000fc600078e02c8 */
[----:B------:R-:W-:Y:S01]  /*b700*/  STL.64 [R1+0xb88], R234 ;  /* 0x000b88ea01007387 */ /* 0x000fe20000100a00 */
[----:B------:R-:W-:-:S03]  /*b710*/  VIADD R134, R134, UR5 ;  /* 0x0000000586867c36 */ /* 0x000fc60008000000 */
[----:B------:R-:W-:Y:S04]  /*b720*/  STL.64 [R1+0xb98], R230 ;  /* 0x000b98e601007387 */ /* 0x000fe80000100a00 */
[----:B------:R-:W-:Y:S04]  /*b730*/  STL.64 [R1+0xba0], R238 ;  /* 0x000ba0ee01007387 */ /* 0x000fe80000100a00 */
[----:B------:R1:W-:Y:S04]  /*b740*/  STL.64 [R1+0xbb8], R132 ;  /* 0x000bb88401007387 */ /* 0x0003e80000100a00 */
[----:B------:R-:W-:Y:S01]  /*b750*/  STL.64 [R1+0xba8], R228 ;  /* 0x000ba8e401007387 */ /* 0x000fe20000100a00 */
[----:B-1----:R-:W-:-:S05]  /*b760*/  IMAD.WIDE R132, R251, 0x4, R246 ;  /* 0x00000004fb847825 */ /* 0x002fca00078e02f6 */
[----:B------:R1:W-:Y:S01]  /*b770*/  STL.64 [R1+0xbc8], R132 ;  /* 0x000bc88401007387 */ /* 0x0003e20000100a00 */
[----:B------:R-:W-:Y:S01]  /*b780*/  LOP3.LUT R135, R252, 0x30, RZ, 0x3c, !PT ;  /* 0x00000030fc877812 */ /* 0x000fe200078e3cff */
[----:B-1----:R-:W-:-:S03]  /*b790*/  IMAD.U32 R133, RZ, RZ, UR9 ;  /* 0x00000009ff857e24 */ /* 0x002fc6000f8e00ff */
[----:B------:R-:W-:Y:S01]  /*b7a0*/  IADD3 R135, PT, PT, R135, UR5, RZ ;  /* 0x0000000587877c10 */ /* 0x000fe2000fffe0ff */
[----:B--2---:R-:W-:-:S04]  /*b7b0*/  IMAD.WIDE R226, R133, 0x4, R16 ;  /* 0x0000000485e27825 */ /* 0x004fc800078e0210 */
[----:B------:R-:W-:-:S04]  /*b7c0*/  IMAD.WIDE R206, R133, 0x4, R12 ;  /* 0x0000000485ce7825 */ /* 0x000fc800078e020c */
[----:B------:R-:W-:-:S04]  /*b7d0*/  IMAD.WIDE R192, R133, 0x4, R130 ;  /* 0x0000000485c07825 */ /* 0x000fc800078e0282 */
[----:B------:R-:W-:Y:S01]  /*b7e0*/  IMAD.WIDE R176, R133, 0x4, R114 ;  /* 0x0000000485b07825 */ /* 0x000fe200078e0272 */
[----:B------:R-:W-:-:S03]  /*b7f0*/  LOP3.LUT R136, R252, 0x50, RZ, 0x3c, !PT ;  /* 0x00000050fc887812 */ /* 0x000fc600078e3cff */
[----:B------:R-:W-:-:S04]  /*b800*/  IMAD.WIDE R164, R133, 0x4, R50 ;  /* 0x0000000485a47825 */ /* 0x000fc800078e0232 */
[----:B------:R-:W-:-:S04]  /*b810*/  IMAD.WIDE R154, R133, 0x4, R18 ;  /* 0x00000004859a7825 */ /* 0x000fc800078e0212 */
[----:B------:R-:W-:-:S04]  /*b820*/  IMAD.WIDE R224, R133, 0x4, R24 ;  /* 0x0000000485e07825 */ /* 0x000fc800078e0218 */
[----:B---3--:R-:W-:-:S04]  /*b830*/  IMAD.WIDE R156, R133, 0x4, R122 ;  /* 0x00000004859c7825 */ /* 0x008fc800078e027a */
[----:B------:R-:W-:-:S04]  /*b840*/  IMAD.WIDE R204, R133, 0x4, R26 ;  /* 0x0000000485cc7825 */ /* 0x000fc800078e021a */
[----:B------:R-:W-:-:S04]  /*b850*/  IMAD.WIDE R166, R133, 0x4, R96 ;  /* 0x0000000485a67825 */ /* 0x000fc800078e0260 */
[----:B------:R-:W-:-:S04]  /*b860*/  IMAD.WIDE R178, R133, 0x4, R116 ;  /* 0x0000000485b27825 */ /* 0x000fc800078e0274 */
[----:B------:R-:W-:-:S04]  /*b870*/  IMAD.WIDE R190, R133, 0x4, R8 ;  /* 0x0000000485be7825 */ /* 0x000fc800078e0208 */
[----:B------:R-:W-:-:S04]  /*b880*/  IMAD.WIDE R174, R133, 0x4, R40 ;  /* 0x0000000485ae7825 */ /* 0x000fc800078e0228 */
[----:B-----5:R-:W-:-:S04]  /*b890*/  IMAD.WIDE R194, R133, 0x4, R44 ;  /* 0x0000000485c27825 */ /* 0x020fc800078e022c */
[----:B------:R-:W-:Y:S02]  /*b8a0*/  VIADD R136, R136, UR5 ;  /* 0x0000000588887c36 */ /* 0x000fe40008000000 */
[----:B------:R-:W-:-:S04]  /*b8b0*/  IMAD.WIDE R162, R133, 0x4, R36 ;  /* 0x0000000485a27825 */ /* 0x000fc800078e0224 */
[----:B------:R-:W-:-:S04]  /*b8c0*/  IMAD.WIDE R152, R133, 0x4, R34 ;  /* 0x0000000485987825 */ /* 0x000fc800078e0222 */
[----:B------:R-:W-:-:S04]  /*b8d0*/  IMAD.WIDE R222, R133, 0x4, R100 ;  /* 0x0000000485de7825 */ /* 0x000fc800078e0264 */
[----:B------:R-:W-:-:S04]  /*b8e0*/  IMAD.WIDE R202, R133, 0x4, R42 ;  /* 0x0000000485ca7825 */ /* 0x000fc800078e022a */
[C---:B------:R-:W-:Y:S01]  /*b8f0*/  IMAD.WIDE R240, R133.reuse, 0x4, R112 ;  /* 0x0000000485f07825 */ /* 0x040fe200078e0270 */
[----:B------:R1:W-:Y:S04]  /*b900*/  LDGSTS.E [R248+0x20000], desc[UR28][R126.64], P0 ;  /* 0x200000007ef87fae */ /* 0x0003e800081a101c */
[----:B------:R-:W-:Y:S04]  /*b910*/  LDGSTS.E [R248+0x20800], desc[UR28][R108.64], P0 ;  /* 0x208000006cf87fae */ /* 0x000fe800081a101c */
[----:B------:R-:W-:Y:S04]  /*b920*/  LDGSTS.E [R248+0x21000], desc[UR28][R58.64], P0 ;  /* 0x210000003af87fae */ /* 0x000fe800081a101c */
[----:B------:R-:W-:Y:S04]  /*b930*/  LDGSTS.E [R248+0x21800], desc[UR28][R74.64], P0 ;  /* 0x218000004af87fae */ /* 0x000fe800081a101c */
[----:B------:R-:W-:Y:S04]  /*b940*/  LDGSTS.E [R248+0x22000], desc[UR28][R90.64], P0 ;  /* 0x220000005af87fae */ /* 0x000fe800081a101c */
[----:B------:R-:W-:Y:S04]  /*b950*/  LDGSTS.E [R248+0x22800], desc[UR28][R46.64], P0 ;  /* 0x228000002ef87fae */ /* 0x000fe800081a101c */
[----:B------:R-:W-:Y:S04]  /*b960*/  LDGSTS.E [R248+0x23000], desc[UR28][R128.64], P0 ;  /* 0x2300000080f87fae */ /* 0x000fe800081a101c */
[----:B------:R-:W-:Y:S04]  /*b970*/  LDGSTS.E [R248+0x23800], desc[UR28][R92.64], P0 ;  /* 0x238000005cf87fae */ /* 0x000fe800081a101c */
[----:B------:R2:W-:Y:S04]  /*b980*/  LDGSTS.E [R134+0x20100], desc[UR28][R32.64], P0 ;  /* 0x2010000020867fae */ /* 0x0005e800081a101c */
[----:B------:R3:W-:Y:S04]  /*b990*/  LDGSTS.E [R134+0x20900], desc[UR28][R52.64], P0 ;  /* 0x2090000034867fae */ /* 0x0007e800081a101c */
[----:B------:R-:W-:Y:S01]  /*b9a0*/  LDGSTS.E [R134+0x21100], desc[UR28][R38.64], P0 ;  /* 0x2110000026867fae */ /* 0x000fe200081a101c */
[----:B-1----:R-:W-:-:S03]  /*b9b0*/  IMAD.WIDE R126, R133, 0x4, R126 ;  /* 0x00000004857e7825 */ /* 0x002fc600078e027e */
[----:B------:R-:W-:Y:S01]  /*b9c0*/  LDGSTS.E [R134+0x21900], desc[UR28][R110.64], P0 ;  /* 0x219000006e867fae */ /* 0x000fe200081a101c */
[----:B--2---:R-:W-:-:S03]  /*b9d0*/  IMAD.WIDE R32, R133, 0x4, R32 ;  /* 0x0000000485207825 */ /* 0x004fc600078e0220 */
[----:B------:R-:W-:Y:S04]  /*b9e0*/  LDGSTS.E [R134+0x22100], desc[UR28][R62.64], P0 ;  /* 0x221000003e867fae */ /* 0x000fe800081a101c */
[----:B------:R-:W-:Y:S04]  /*b9f0*/  LDGSTS.E [R134+0x22900], desc[UR28][R72.64], P0 ;  /* 0x2290000048867fae */ /* 0x000fe800081a101c */
[----:B------:R-:W-:Y:S04]  /*ba00*/  LDGSTS.E [R134+0x23100], desc[UR28][R14.64], P0 ;  /* 0x231000000e867fae */ /* 0x000fe800081a101c */
[----:B------:R-:W-:Y:S04]  /*ba10*/  LDGSTS.E [R134+0x23900], desc[UR28][R98.64], P0 ;  /* 0x2390000062867fae */ /* 0x000fe800081a101c */
[----:B------:R-:W-:Y:S04]  /*ba20*/  LDGSTS.E [R0+0x20200], desc[UR28][R112.64], P0 ;  /* 0x2020000070007fae */ /* 0x000fe800081a101c */
[----:B------:R-:W-:Y:S01]  /*ba30*/  LDGSTS.E [R0+0x20a00], desc[UR28][R16.64], P0 ;  /* 0x20a0000010007fae */ /* 0x000fe200081a101c */
[----:B------:R-:W-:-:S03]  /*ba40*/  IMAD.WIDE R108, R133, 0x4, R108 ;  /* 0x00000004856c7825 */ /* 0x000fc600078e026c */
[----:B------:R-:W-:Y:S01]  /*ba50*/  LDGSTS.E [R0+0x21200], desc[UR28][R24.64], P0 ;  /* 0x2120000018007fae */ /* 0x000fe200081a101c */
[----:B---3--:R-:W-:-:S03]  /*ba60*/  IMAD.WIDE R52, R133, 0x4, R52 ;  /* 0x0000000485347825 */ /* 0x008fc600078e0234 */
[----:B------:R-:W-:Y:S04]  /*ba70*/  STL.64 [R1+0xbd0], R126 ;  /* 0x000bd07e01007387 */ /* 0x000fe80000100a00 */
[----:B------:R-:W-:Y:S04]  /*ba80*/  LDGSTS.E [R0+0x21a00], desc[UR28][R100.64], P0 ;  /* 0x21a0000064007fae */ /* 0x000fe800081a101c */
[----:B------:R1:W-:Y:S04]  /*ba90*/  STL.64 [R1+0xbd8], R32 ;  /* 0x000bd82001007387 */ /* 0x0003e80000100a00 */
[----:B------:R-:W-:Y:S04]  /*baa0*/  LDGSTS.E [R0+0x22200], desc[UR28][R56.64], P0 ;  /* 0x2220000038007fae */ /* 0x000fe800081a101c */
[----:B------:R-:W-:Y:S04]  /*bab0*/  STL.64 [R1+0xbe0], R240 ;  /* 0x000be0f001007387 */ /* 0x000fe80000100a00 */
[----:B------:R-:W-:Y:S04]  /*bac0*/  LDGSTS.E [R0+0x22a00], desc[UR28][R68.64], P0 ;  /* 0x22a0000044007fae */ /* 0x000fe800081a101c */
[----:B------:R-:W-:Y:S04]  /*bad0*/  LDGSTS.E [R0+0x23200], desc[UR28][R104.64], P0 ;  /* 0x2320000068007fae */ /* 0x000fe800081a101c */
[----:B------:R-:W-:Y:S04]  /*bae0*/  STL.64 [R1+0xbf0], R194 ;  /* 0x000bf0c201007387 */ /* 0x000fe80000100a00 */
[----:B------:R-:W-:Y:S04]  /*baf0*/  LDGSTS.E [R0+0x23a00], desc[UR28][R106.64], P0 ;  /* 0x23a000006a007fae */ /* 0x000fe800081a101c */
[----:B------:R-:W-:Y:S04]  /*bb00*/  STL.64 [R1+0xbf8], R178 ;  /* 0x000bf8b201007387 */ /* 0x000fe80000100a00 */
[----:B------:R-:W-:Y:S04]  /*bb10*/  LDGSTS.E [R135+0x20300], desc[UR28][R76.64], P0 ;  /* 0x203000004c877fae */ /* 0x000fe800081a101c */
[----:B------:R-:W-:Y:S01]  /*bb20*/  STL.64 [R1+0xc00], R166 ;  /* 0x000c00a601007387 */ /* 0x000fe20000100a00 */
[----:B------:R-:W-:-:S03]  /*bb30*/  IMAD.WIDE R58, R133, 0x4, R58 ;  /* 0x00000004853a7825 */ /* 0x000fc600078e023a */
[----:B------:R-:W-:Y:S04]  /*bb40*/  LDGSTS.E [R135+0x20b00], desc[UR28][R12.64], P0 ;  /* 0x20b000000c877fae */ /* 0x000fe800081a101c */
[----:B------:R-:W-:Y:S04]  /*bb50*/  STL.64 [R1+0xc08], R156 ;  /* 0x000c089c01007387 */ /* 0x000fe80000100a00 */
[----:B------:R-:W-:Y:S04]  /*bb60*/  LDGSTS.E [R135+0x21300], desc[UR28][R26.64], P0 ;  /* 0x213000001a877fae */ /* 0x000fe800081a101c */
[----:B------:R-:W-:Y:S01]  /*bb70*/  STL.64 [R1+0xc10], R108 ;  /* 0x000c106c01007387 */ /* 0x000fe20000100a00 */
[----:B-1----:R-:W-:-:S03]  /*bb80*/  IMAD.WIDE R32, R133, 0x4, R38 ;  /* 0x0000000485207825 */ /* 0x002fc600078e0226 */
[----:B------:R-:W-:Y:S04]  /*bb90*/  LDGSTS.E [R135+0x21b00], desc[UR28][R42.64], P0 ;  /* 0x21b000002a877fae */ /* 0x000fe800081a101c */
[----:B------:R-:W-:Y:S04]  /*bba0*/  STL.64 [R1+0xc18], R52 ;  /* 0x000c183401007387 */ /* 0x000fe80000100a00 */
        /* <DEDUP_REMOVED lines=11> */
[----:B------:R-:W-:Y:S01]  /*bc60*/  STL.64 [R1+0xc50], R58 ;  /* 0x000c503a01007387 */ /* 0x000fe20000100a00 */
[----:B------:R-:W-:-:S03]  /*bc70*/  IMAD.WIDE R126, R133, 0x4, R110 ;  /* 0x00000004857e7825 */ /* 0x000fc600078e026e */
[----:B------:R1:W-:Y:S04]  /*bc80*/  LDGSTS.E [R249+0x21400], desc[UR28][R8.64], P0 ;  /* 0x2140000008f97fae */ /* 0x0003e800081a101c */
[----:B------:R-:W-:Y:S04]  /*bc90*/  STL.64 [R1+0xc48], R154 ;  /* 0x000c489a01007387 */ /* 0x000fe80000100a00 */
[----:B------:R-:W-:Y:S04]  /*bca0*/  LDGSTS.E [R249+0x21c00], desc[UR28][R94.64], P0 ;  /* 0x21c000005ef97fae */ /* 0x000fe800081a101c */
[----:B------:R-:W-:Y:S01]  /*bcb0*/  STL.64 [R1+0xc58], R32 ;  /* 0x000c582001007387 */ /* 0x000fe20000100a00 */
[C---:B------:R-:W-:Y:S01]  /*bcc0*/  IMAD.WIDE R188, R133.reuse, 0x4, R94 ;  /* 0x0000000485bc7825 */ /* 0x040fe200078e025e */
[----:B------:R-:W-:Y:S01]  /*bcd0*/  LOP3.LUT R132, R252, 0x70, RZ, 0x3c, !PT ;  /* 0x00000070fc847812 */ /* 0x000fe200078e3cff */
[----:B-1----:R-:W1:Y:S01]  /*bce0*/  LDC R8, c[0x0][0x3a0] ;  /* 0x0000e800ff087b82 */ /* 0x002e620000000800 */
[----:B------:R2:W-:Y:S04]  /*bcf0*/  LDGSTS.E [R249+0x22400], desc[UR28][R10.64], P0 ;  /* 0x224000000af97fae */ /* 0x0005e800081a101c */
[----:B------:R-:W-:Y:S01]  /*bd00*/  STL.64 [R1+0xc60], R224 ;  /* 0x000c60e001007387 */ /* 0x000fe20000100a00 */
[----:B------:R-:W-:-:S02]  /*bd10*/  IMAD.WIDE R172, R133, 0x4, R60 ;  /* 0x0000000485ac7825 */ /* 0x000fc400078e023c */
[----:B------:R-:W3:Y:S01]  /*bd20*/  LDC R9, c[0x0][0x3a0] ;  /* 0x0000e800ff097b82 */ /* 0x000ee20000000800 */
[----:B------:R-:W-:Y:S04]  /*bd30*/  LDGSTS.E [R249+0x22c00], desc[UR28][R28.64], P0 ;  /* 0x22c000001cf97fae */ /* 0x000fe800081a101c */
[----:B------:R-:W-:Y:S04]  /*bd40*/  STL.64 [R1+0xc68], R204 ;  /* 0x000c68cc01007387 */ /* 0x000fe80000100a00 */
[----:B------:R-:W-:Y:S04]  /*bd50*/  LDGSTS.E [R249+0x23400], desc[UR28][R124.64], P0 ;  /* 0x234000007cf97fae */ /* 0x000fe800081a101c */
[----:B------:R-:W-:Y:S01]  /*bd60*/  STL.64 [R1+0xc70], R190 ;  /* 0x000c70be01007387 */ /* 0x000fe20000100a00 */
[----:B------:R-:W-:-:S03]  /*bd70*/  IMAD.WIDE R160, R133, 0x4, R120 ;  /* 0x0000000485a07825 */ /* 0x000fc600078e0278 */
        /* <DEDUP_REMOVED lines=14> */
[C---:B------:R-:W-:Y:S02]  /*be60*/  IMAD.WIDE R186, R133.reuse, 0x4, R10 ;  /* 0x0000000485ba7825 */ /* 0x040fe400078e020a */
[----:B--2---:R-:W2:Y:S01]  /*be70*/  LDC R10, c[0x0][0x3a0] ;  /* 0x0000e800ff0a7b82 */ /* 0x004ea20000000800 */
        /* <DEDUP_REMOVED lines=11> */
[----:B------:R-:W-:-:S03]  /*bf30*/  VIADD R132, R132, UR5 ;  /* 0x0000000584847c36 */ /* 0x000fc60008000000 */
[----:B------:R-:W-:Y:S01]  /*bf40*/  LDGSTS.E [R250+0x20600], desc[UR28][R96.64], P0 ;  /* 0x2060000060fa7fae */ /* 0x000fe200081a101c */
[----:B------:R-:W-:-:S03]  /*bf50*/  IMAD.WIDE R184, R133, 0x4, R28 ;  /* 0x0000000485b87825 */ /* 0x000fc600078e021c */
        /* <DEDUP_REMOVED lines=37> */
[----:B------:R4:W-:Y:S04]  /*c1b0*/  LDGSTS.E [R132+0x23700], desc[UR28][R2.64], P0 ;  /* 0x2370000002847fae */ /* 0x0009e800081a101c */
[----:B------:R-:W-:Y:S04]  /*c1c0*/  STL.64 [R1+0xd80], R158 ;  /* 0x000d809e01007387 */ /* 0x000fe80000100a00 */
[----:B------:R-:W-:Y:S01]  /*c1d0*/  STL.64 [R1+0xd90], R92 ;  /* 0x000d905c01007387 */ /* 0x000fe20000100a00 */
[----:B----4-:R-:W-:-:S03]  /*c1e0*/  IMAD.WIDE R2, R133, 0x4, R30 ;  /* 0x0000000485027825 */ /* 0x010fc600078e021e */
[----:B------:R-:W-:Y:S04]  /*c1f0*/  STL.64 [R1+0xd88], R146 ;  /* 0x000d889201007387 */ /* 0x000fe80000100a00 */
[----:B------:R-:W-:Y:S04]  /*c200*/  STL.64 [R1+0xd98], R242 ;  /* 0x000d98f201007387 */ /* 0x000fe80000100a00 */
[----:B------:R-:W-:Y:S04]  /*c210*/  STL.64 [R1+0xda0], R216 ;  /* 0x000da0d801007387 */ /* 0x000fe80000100a00 */
[----:B------:R-:W4:Y:S04]  /*c220*/  LDL.64 R114, [R1+0x7e8] ;  /* 0x0007e80001727983 */ /* 0x000f280000100a00 */
[----:B------:R-:W5:Y:S04]  /*c230*/  LDL.64 R116, [R1+0x7f8] ;  /* 0x0007f80001747983 */ /* 0x000f680000100a00 */
[----:B------:R1:W-:Y:S04]  /*c240*/  STL.64 [R1+0xdc0], R2 ;  /* 0x000dc00201007387 */ /* 0x0003e80000100a00 */
[----:B------:R-:W2:Y:S04]  /*c250*/  LDL.64 R130, [R1+0x800] ;  /* 0x0008000001827983 */ /* 0x000ea80000100a00 */
[----:B------:R-:W2:Y:S04]  /*c260*/  LDL.64 R16, [R1+0x7e0] ;  /* 0x0007e00001107983 */ /* 0x000ea80000100a00 */
[----:B------:R-:W3:Y:S04]  /*c270*/  LDL.64 R44, [R1+0x640] ;  /* 0x00064000012c7983 */ /* 0x000ee80000100a00 */
[----:B------:R-:W3:Y:S04]  /*c280*/  LDL.64 R112, [R1+0xb0] ;  /* 0x0000b00001707983 */ /* 0x000ee80000100a00 */
[----:B------:R-:W3:Y:S04]  /*c290*/  LDL.64 R38, [R1+0xb8] ;  /* 0x0000b80001267983 */ /* 0x000ee80000100a00 */
[----:B------:R-:W3:Y:S04]  /*c2a0*/  LDL.64 R18, [R1+0xd0] ;  /* 0x0000d00001127983 */ /* 0x000ee80000100a00 */
[----:B------:R-:W3:Y:S04]  /*c2b0*/  LDL.64 R24, [R1+0x6e0] ;  /* 0x0006e00001187983 */ /* 0x000ee80000100a00 */
[----:B------:R-:W3:Y:S04]  /*c2c0*/  LDL.64 R122, [R1+0x290] ;  /* 0x00029000017a7983 */ /* 0x000ee80000100a00 */
[----:B------:R-:W3:Y:S04]  /*c2d0*/  LDL.64 R96, [R1+0x298] ;  /* 0x0002980001607983 */ /* 0x000ee80000100a00 */
[----:B------:R-:W-:Y:S04]  /*c2e0*/  LDGSTS.E [R132+0x23f00], desc[UR28][R102.64], P0 ;  /* 0x23f0000066847fae */ /* 0x000fe800081a101c */
[----:B------:R-:W0:Y:S01]  /*c2f0*/  LDGDEPBAR ;  /* 0x00000000000079af */ /* 0x000e220000000000 */
[----:B------:R-:W-:Y:S01]  /*c300*/  IMAD.WIDE R180, R133, 0x4, R4 ;  /* 0x0000000485b47825 */ /* 0x000fe200078e0204 */
[----:B------:R-:W-:-:S02]  /*c310*/  IADD3 R5, PT, PT, R137, -0x41, RZ ;  /* 0xffffffbf89057810 */ /* 0x000fc40007ffe0ff */
[----:B------:R-:W3:Y:S01]  /*c320*/  LDL.64 R50, [R1+0x2b0] ;  /* 0x0002b00001327983 */ /* 0x000ee20000100a00 */
[----:B------:R-:W-:Y:S01]  /*c330*/  VIADD R4, R138, 0xffffffbb ;  /* 0xffffffbb8a047836 */ /* 0x000fe20000000000 */
[----:B------:R-:W-:Y:S01]  /*c340*/  ISETP.GE.U32.AND P0, PT, R5, 0x7fffff80, PT ;  /* 0x7fffff800500780c */ /* 0x000fe20003f06070 */
[----:B------:R-:W-:Y:S01]  /*c350*/  BAR.SYNC.DEFER_BLOCKING 0x0 ;  /* 0x0000000000007b1d */ /* 0x000fe20000010000 */
[----:B-1----:R-:W-:Y:S02]  /*c360*/  VIADD R3, R139, 0xffffffb7 ;  /* 0xffffffb78b037836 */ /* 0x002fe40000000000 */
[----:B------:R-:W-:Y:S01]  /*c370*/  ISETP.GE.U32.AND P1, PT, R4, 0x7fffff7c, PT ;  /* 0x7fffff7c0400780c */ /* 0x000fe20003f26070 */
[----:B------:R-:W-:Y:S02]  /*c380*/  IMAD.WIDE R196, R133, 0x4, R118 ;  /* 0x0000000485c47825 */ /* 0x000fe400078e0276 */
[----:B------:R-:W-:Y:S02]  /*c390*/  ISETP.GE.U32.AND P2, PT, R3, 0x7fffff78, PT ;  /* 0x7fffff780300780c */ /* 0x000fe40003f46070 */
[C---:B------:R-:W-:Y:S01]  /*c3a0*/  IMAD.WIDE R168, R133.reuse, 0x4, R6 ;  /* 0x0000000485a87825 */ /* 0x040fe200078e0206 */
[----:B------:R-:W-:Y:S03]  /*c3b0*/  STL.64 [R1+0xda8], R196 ;  /* 0x000da8c401007387 */ /* 0x000fe60000100a00 */
[----:B------:R-:W-:Y:S01]  /*c3c0*/  IMAD.WIDE R12, R133, 0x4, R102 ;  /* 0x00000004850c7825 */ /* 0x000fe200078e0266 */
[----:B------:R-:W-:Y:S01]  /*c3d0*/  STL.64 [R1+0xdb0], R180 ;  /* 0x000db0b401007387 */ /* 0x000fe20000100a00 */
[----:B------:R-:W-:Y:S01]  /*c3e0*/  IADD3 R2, PT, PT, R140, -0x4d, RZ ;  /* 0xffffffb38c027810 */ /* 0x000fe20007ffe0ff */
[----:B------:R-:W1:Y:S02]  /*c3f0*/  LDC R5, c[0x0][0x3a0] ;  /* 0x0000e800ff057b82 */ /* 0x000e640000000800 */
[----:B------:R1:W-:Y:S04]  /*c400*/  STL.64 [R1+0xdb8], R168 ;  /* 0x000db8a801007387 */ /* 0x0003e80000100a00 */
[----:B------:R1:W-:Y:S04]  /*c410*/  STL.64 [R1+0xe08], R12 ;  /* 0x000e080c01007387 */ /* 0x0003e80000100a00 */
[----:B------:R-:W-:Y:S01]  /*c420*/  @!PT LDS RZ, [RZ] ;  /* 0x00000000fffff984 */ /* 0x000fe20000000800 */
[----:B------:R-:W-:Y:S01]  /*c430*/  @!PT LDS RZ, [RZ] ;  /* 0x00000000fffff984 */ /* 0x000fe20000000800 */
[----:B------:R-:W-:Y:S01]  /*c440*/  @!PT LDS RZ, [RZ] ;  /* 0x00000000fffff984 */ /* 0x000fe20000000800 */
[----:B----4-:R-:W-:Y:S01]  /*c450*/  LDGSTS.E [R248+0x10000], desc[UR28][R114.64], !P0 ;  /* 0x1000000072f87fae */ /* 0x010fe2000c1a101c */
[----:B------:R-:W-:Y:S01]  /*c460*/  VIADD R4, R142, 0xffffffab ;  /* 0xffffffab8e047836 */ /* 0x000fe20000000000 */
[----:B------:R-:W-:Y:S01]  /*c470*/  IADD3 R3, PT, PT, R143, -0x59, RZ ;  /* 0xffffffa78f037810 */ /* 0x000fe20007ffe0ff */
[----:B------:R-:W4:Y:S01]  /*c480*/  LDC R7, c[0x0][0x3a0] ;  /* 0x0000e800ff077b82 */ /* 0x000f220000000800 */
[----:B-----5:R-:W-:Y:S01]  /*c490*/  LDGSTS.E [R248+0x10100], desc[UR28][R116.64], !P0 ;  /* 0x1010000074f87fae */ /* 0x020fe2000c1a101c */
[----:B------:R-:W-:-:S03]  /*c4a0*/  ISETP.GE.U32.AND P3, PT, R2, 0x7fffff74, PT ;  /* 0x7fffff740200780c */ /* 0x000fc60003f66070 */
[----:B------:R-:W5:Y:S03]  /*c4b0*/  LDL.64 R40, [R1+0x688] ;  /* 0x0006880001287983 */ /* 0x000f660000100a00 */
[----:B------:R-:W1:Y:S01]  /*c4c0*/  LDC R6, c[0x0][0x3a0] ;  /* 0x0000e800ff067b82 */ /* 0x000e620000000800 */
[----:B------:R-:W4:Y:S04]  /*c4d0*/  LDL.64 R114, [R1+0x780] ;  /* 0x0007800001727983 */ /* 0x000f280000100a00 */
[----:B--2---:R-:W-:Y:S04]  /*c4e0*/  LDGSTS.E [R248+0x10200], desc[UR28][R130.64], !P0 ;  /* 0x1020000082f87fae */ /* 0x004fe8000c1a101c */
[----:B------:R-:W2:Y:S04]  /*c4f0*/  LDL.64 R116, [R1+0x558] ;  /* 0x0005580001747983 */ /* 0x000ea80000100a00 */
[----:B------:R-:W-:Y:S04]  /*c500*/  LDGSTS.E [R248+0x10300], desc[UR28][R16.64], !P0 ;  /* 0x1030000010f87fae */ /* 0x000fe8000c1a101c */
[----:B------:R-:W5:Y:S04]  /*c510*/  LDL.64 R130, [R1+0x560] ;  /* 0x0005600001827983 */ /* 0x000f680000100a00 */
[----:B---3--:R-:W-:Y:S04]  /*c520*/  LDGSTS.E [R248+0x11000], desc[UR28][R44.64], !P1 ;  /* 0x110000002cf87fae */ /* 0x008fe8000c9a101c */
[----:B------:R-:W3:Y:S04]  /*c530*/  LDL.64 R16, [R1+0x5a8] ;  /* 0x0005a80001107983 */ /* 0x000ee80000100a00 */
[----:B------:R-:W-:Y:S04]  /*c540*/  LDGSTS.E [R248+0x11100], desc[UR28][R112.64], !P1 ;  /* 0x1110000070f87fae */ /* 0x000fe8000c9a101c */
        /* <DEDUP_REMOVED lines=8> */
[----:B------:R-:W-:Y:S01]  /*c5d0*/  LDGSTS.E [R248+0x12200], desc[UR28][R96.64], !P2 ;  /* 0x1220000060f87fae */ /* 0x000fe2000d1a101c */
[----:B------:R-:W-:-:S03]  /*c5e0*/  VIADD R2, R141, 0xffffffaf ;  /* 0xffffffaf8d027836 */ /* 0x000fc60000000000 */
[----:B------:R-:W-:Y:S04]  /*c5f0*/  LDGSTS.E [R248+0x12300], desc[UR28][R50.64], !P2 ;  /* 0x1230000032f87fae */ /* 0x000fe8000d1a101c */
[----:B------:R-:W3:Y:S04]  /*c600*/  LDL.64 R122, [R1+0x7c0] ;  /* 0x0007c000017a7983 */ /* 0x000ee80000100a00 */
[----:B------:R-:W3:Y:S01]  /*c610*/  LDL.64 R96, [R1+0x680] ;  /* 0x0006800001607983 */ /* 0x000ee20000100a00 */
[----:B------:R-:W-:Y:S02]  /*c620*/  ISETP.GE.U32.AND P4, PT, R2, 0x7fffff70, PT ;  /* 0x7fffff700200780c */ /* 0x000fe40003f86070 */
[----:B------:R-:W-:Y:S01]  /*c630*/  SEL R2, RZ, 0x4, P5 ;  /* 0x00000004ff027807 */ /* 0x000fe20002800000 */
[----:B------:R-:W3:Y:S01]  /*c640*/  LDL.64 R50, [R1+0x698] ;  /* 0x0006980001327983 */ /* 0x000ee20000100a00 */
[----:B------:R-:W-:-:S03]  /*c650*/  ISETP.GE.U32.AND P5, PT, R4, 0x7fffff6c, PT ;  /* 0x7fffff6c0400780c */ /* 0x000fc60003fa6070 */
[----:B------:R-:W3:Y:S01]  /*c660*/  LDL.64 R26, [R1+0x700] ;  /* 0x00070000011a7983 */ /* 0x000ee20000100a00 */
[----:B------:R-:W-:-:S03]  /*c670*/  ISETP.GE.U32.AND P6, PT, R3, 0x7fffff68, PT ;  /* 0x7fffff680300780c */ /* 0x000fc60003fc6070 */
[----:B------:R-:W3:Y:S04]  /*c680*/  LDL.64 R24, [R1+0x820] ;  /* 0x0008200001187983 */ /* 0x000ee80000100a00 */
[----:B------:R-:W3:Y:S04]  /*c690*/  LDL.64 R34, [R1+0x950] ;  /* 0x0009500001227983 */ /* 0x000ee80000100a00 */
[----:B------:R-:W3:Y:S04]  /*c6a0*/  LDL.64 R36, [R1+0x218] ;  /* 0x0002180001247983 */ /* 0x000ee80000100a00 */
[----:B----4-:R-:W-:Y:S01]  /*c6b0*/  LDGSTS.E [R248+0x13000], desc[UR28][R114.64], !P3 ;  /* 0x1300000072f87fae */ /* 0x010fe2000d9a101c */
[----:B------:R-:W4:Y:S03]  /*c6c0*/  LDC R4, c[0x0][0x3a0] ;  /* 0x0000e800ff047b82 */ /* 0x000f260000000800 */
[----:B--2---:R-:W-:Y:S04]  /*c6d0*/  LDGSTS.E [R248+0x13100], desc[UR28][R116.64], !P3 ;  /* 0x1310000074f87fae */ /* 0x004fe8000d9a101c */
[----:B------:R-:W2:Y:S04]  /*c6e0*/  LDL.64 R114, [R1+0x7f0] ;  /* 0x0007f00001727983 */ /* 0x000ea80000100a00 */
[----:B-----5:R-:W-:Y:S04]  /*c6f0*/  LDGSTS.E [R248+0x13200], desc[UR28][R130.64], !P3 ;  /* 0x1320000082f87fae */ /* 0x020fe8000d9a101c */
[----:B------:R-:W5:Y:S04]  /*c700*/  LDL.64 R116, [R1+0x6f8] ;  /* 0x0006f80001747983 */ /* 0x000f680000100a00 */
[----:B---3--:R-:W-:Y:S04]  /*c710*/  LDGSTS.E [R248+0x13300], desc[UR28][R16.64], !P3 ;  /* 0x1330000010f87fae */ /* 0x008fe8000d9a101c */
[----:B------:R-:W3:Y:S04]  /*c720*/  LDL.64 R130, [R1+0x708] ;  /* 0x0007080001827983 */ /* 0x000ee80000100a00 */
[----:B------:R-:W-:Y:S04]  /*c730*/  LDGSTS.E [R248+0x14000], desc[UR28][R44.64], !P4 ;  /* 0x140000002cf87fae */ /* 0x000fe8000e1a101c */
[----:B------:R-:W3:Y:S04]  /*c740*/  LDL.64 R16, [R1+0x770] ;  /* 0x0007700001107983 */ /* 0x000ee80000100a00 */
[----:B------:R-:W-:Y:S04]  /*c750*/  LDGSTS.E [R248+0x14100], desc[UR28][R112.64], !P4 ;  /* 0x1410000070f87fae */ /* 0x000fe8000e1a101c */
[----:B------:R-:W4:Y:S04]  /*c760*/  LDL.64 R44, [R1+0x778] ;  /* 0x00077800012c7983 */ /* 0x000f280000100a00 */
[----:B------:R-:W-:Y:S04]  /*c770*/  LDGSTS.E [R248+0x14200], desc[UR28][R38.64], !P4 ;  /* 0x1420000026f87fae */ /* 0x000fe8000e1a101c */
[----:B------:R-:W4:Y:S04]  /*c780*/  LDL.64 R112, [R1+0x3e8] ;  /* 0x0003e80001707983 */ /* 0x000f280000100a00 */
[----:B------:R-:W-:Y:S04]  /*c790*/  LDGSTS.E [R248+0x14300], desc[UR28][R18.64], !P4 ;  /* 0x1430000012f87fae */ /* 0x000fe8000e1a101c */
[----:B------:R-:W4:Y:S04]  /*c7a0*/  LDL.64 R38, [R1+0x380] ;  /* 0x0003800001267983 */ /* 0x000f280000100a00 */
[----:B------:R-:W4:Y:S04]  /*c7b0*/  LDL.64 R18, [R1+0x378] ;  /* 0x0003780001127983 */ /* 0x000f280000100a00 */
[----:B------:R-:W-:Y:S04]  /*c7c0*/  LDGSTS.E [R248+0x15000], desc[UR28][R122.64], !P5 ;  /* 0x150000007af87fae */ /* 0x000fe8000e9a101c */
[----:B------:R-:W-:Y:S01]  /*c7d0*/  LDGSTS.E [R248+0x15100], desc[UR28][R96.64], !P5 ;  /* 0x1510000060f87fae */ /* 0x000fe2000e9a101c */
[----:B------:R-:W-:-:S03]  /*c7e0*/  VIADD R3, R144, 0xffffffa3 ;  /* 0xffffffa390037836 */ /* 0x000fc60000000000 */
[----:B------:R-:W-:Y:S04]  /*c7f0*/  LDGSTS.E [R248+0x15200], desc[UR28][R40.64], !P5 ;  /* 0x1520000028f87fae */ /* 0x000fe8000e9a101c */
[----:B------:R-:W4:Y:S04]  /*c800*/  LDL.64 R122, [R1+0x840] ;  /* 0x00084000017a7983 */ /* 0x000f280000100a00 */
[----:B------:R-:W4:Y:S01]  /*c810*/  LDL.64 R96, [R1+0x368] ;  /* 0x0003680001607983 */ /* 0x000f220000100a00 */
[----:B------:R-:W-:Y:S01]  /*c820*/  ISETP.GE.U32.AND P0, PT, R3, 0x7fffff64, PT ;  /* 0x7fffff640300780c */ /* 0x000fe20003f06070 */
[----:B------:R-:W-:-:S02]  /*c830*/  VIADD R3, R8, 0xffffff9f ;  /* 0xffffff9f08037836 */ /* 0x000fc40000000000 */
[----:B------:R-:W-:Y:S01]  /*c840*/  LDGSTS.E [R248+0x15300], desc[UR28][R50.64], !P5 ;  /* 0x1530000032f87fae */ /* 0x000fe2000e9a101c */
[----:B------:R-:W1:Y:S02]  /*c850*/  LDC R8, c[0x0][0x3a0] ;  /* 0x0000e800ff087b82 */ /* 0x000e640000000800 */
[----:B------:R-:W-:Y:S01]  /*c860*/  ISETP.GE.U32.AND P1, PT, R3, 0x7fffff60, PT ;  /* 0x7fffff600300780c */ /* 0x000fe20003f26070 */
[----:B------:R-:W4:Y:S04]  /*c870*/  LDL.64 R40, [R1+0x968] ;  /* 0x0009680001287983 */ /* 0x000f280000100a00 */
[----:B------:R-:W4:Y:S04]  /*c880*/  LDL.64 R50, [R1+0x860] ;  /* 0x0008600001327983 */ /* 0x000f280000100a00 */
[----:B--2---:R-:W-:Y:S04]  /*c890*/  LDGSTS.E [R248+0x16000], desc[UR28][R114.64], !P6 ;  /* 0x1600000072f87fae */ /* 0x004fe8000f1a101c */
[----:B-----5:R-:W-:Y:S04]  /*c8a0*/  LDGSTS.E [R248+0x16100], desc[UR28][R116.64], !P6 ;  /* 0x1610000074f87fae */ /* 0x020fe8000f1a101c */
[----:B------:R-:W2:Y:S04]  /*c8b0*/  LDL.64 R114, [R1+0x2f8] ;  /* 0x0002f80001727983 */ /* 0x000ea80000100a00 */
[----:B------:R-:W-:Y:S04]  /*c8c0*/  LDGSTS.E [R248+0x16200], desc[UR28][R26.64], !P6 ;  /* 0x162000001af87fae */ /* 0x000fe8000f1a101c */
[----:B------:R-:W5:Y:S04]  /*c8d0*/  LDL.64 R116, [R1+0x2f0] ;  /* 0x0002f00001747983 */ /* 0x000f680000100a00 */
[----:B---3--:R-:W-:Y:S04]  /*c8e0*/  LDGSTS.E [R248+0x16300], desc[UR28][R130.64], !P6 ;  /* 0x1630000082f87fae */ /* 0x008fe8000f1a101c */
[----:B------:R-:W-:Y:S04]  /*c8f0*/  LDGSTS.E [R248+0x17000], desc[UR28][R24.64], !P0 ;  /* 0x1700000018f87fae */ /* 0x000fe8000c1a101c */
[----:B------:R-:W-:Y:S04]  /*c900*/  LDGSTS.E [R248+0x17100], desc[UR28][R16.64], !P0 ;  /* 0x1710000010f87fae */ /* 0x000fe8000c1a101c */
[----:B------:R-:W3:Y:S04]  /*c910*/  LDL.64 R130, [R1+0x2e0] ;  /* 0x0002e00001827983 */ /* 0x000ee80000100a00 */
[----:B----4-:R-:W-:Y:S04]  /*c920*/  LDGSTS.E [R248+0x17200], desc[UR28][R44.64], !P0 ;  /* 0x172000002cf87fae */ /* 0x010fe8000c1a101c */
[----:B------:R-:W4:Y:S04]  /*c930*/  LDL.64 R16, [R1+0x8d0] ;  /* 0x0008d00001107983 */ /* 0x000f280000100a00 */
[----:B------:R-:W-:Y:S04]  /*c940*/  LDGSTS.E [R248+0x17300], desc[UR28][R112.64], !P0 ;  /* 0x1730000070f87fae */ /* 0x000fe8000c1a101c */
[----:B------:R-:W4:Y:S01]  /*c950*/  LDL.64 R44, [R1+0x278] ;  /* 0x00027800012c7983 */ /* 0x000f220000100a00 */
[----:B-1----:R-:W-:-:S02]  /*c960*/  IADD3 R3, PT, PT, R5, -0x65, RZ ;  /* 0xffffff9b05037810 */ /* 0x002fc40007ffe0ff */
[----:B------:R-:W1:Y:S01]  /*c970*/  LDC R5, c[0x0][0x3a0] ;  /* 0x0000e800ff057b82 */ /* 0x000e620000000800 */
[----:B------:R-:W4:Y:S04]  /*c980*/  LDL.64 R26, [R1+0x9d0] ;  /* 0x0009d000011a7983 */ /* 0x000f280000100a00 */
[----:B------:R-:W4:Y:S04]  /*c990*/  LDL.64 R112, [R1+0x270] ;  /* 0x0002700001707983 */ /* 0x000f280000100a00 */
[----:B------:R-:W4:Y:S04]  /*c9a0*/  LDL.64 R24, [R1+0x1d0] ;  /* 0x0001d00001187983 */ /* 0x000f280000100a00 */
[----:B------:R-:W-:Y:S04]  /*c9b0*/  LDGSTS.E [R248+0x18000], desc[UR28][R122.64], !P1 ;  /* 0x180000007af87fae */ /* 0x000fe8000c9a101c */
[----:B------:R-:W-:Y:S04]  /*c9c0*/  LDGSTS.E [R248+0x18100], desc[UR28][R38.64], !P1 ;  /* 0x1810000026f87fae */ /* 0x000fe8000c9a101c */
[----:B------:R-:W-:Y:S04]  /*c9d0*/  LDGSTS.E [R248+0x18200], desc[UR28][R18.64], !P1 ;  /* 0x1820000012f87fae */ /* 0x000fe8000c9a101c */
[----:B------:R-:W4:Y:S04]  /*c9e0*/  LDL.64 R122, [R1+0x268] ;  /* 0x00026800017a7983 */ /* 0x000f280000100a00 */
[----:B------:R-:W-:Y:S01]  /*c9f0*/  LDGSTS.E [R248+0x18300], desc[UR28][R96.64], !P1 ;  /* 0x1830000060f87fae */ /* 0x000fe2000c9a101c */
[----:B------:R-:W-:-:S03]  /*ca00*/  ISETP.GE.U32.AND P2, PT, R3, 0x7fffff5c, PT ;  /* 0x7fffff5c0300780c */ /* 0x000fc60003f46070 */
[----:B------:R-:W4:Y:S04]  /*ca10*/  LDL.64 R38, [R1+0x1c8] ;  /* 0x0001c80001267983 */ /* 0x000f280000100a00 */
[----:B------:R-:W4:Y:S04]  /*ca20*/  LDL.64 R18, [R1+0xa50] ;  /* 0x000a500001127983 */ /* 0x000f280000100a00 */
[----:B------:R-:W4:Y:S01]  /*ca30*/  LDL.64 R96, [R1+0x210] ;  /* 0x0002100001607983 */ /* 0x000f220000100a00 */
[----:B------:R-:W-:Y:S02]  /*ca40*/  VIADD R3, R4, 0xffffff97 ;  /* 0xffffff9704037836 */ /* 0x000fe40000000000 */
[----:B------:R-:W1:Y:S01]  /*ca50*/  LDC R4, c[0x0][0x3a0] ;  /* 0x0000e800ff047b82 */ /* 0x000e620000000800 */
[----:B------:R-:W-:Y:S02]  /*ca60*/  LDGSTS.E [R248+0x19000], desc[UR28][R50.64], !P2 ;  /* 0x1900000032f87fae */ /* 0x000fe4000d1a101c */
[----:B------:R-:W-:Y:S01]  /*ca70*/  ISETP.GE.U32.AND P3, PT, R3, 0x7fffff58, PT ;  /* 0x7fffff580300780c */ /* 0x000fe20003f66070 */
[----:B------:R-:W-:-:S04]  /*ca80*/  VIADD R3, R7, 0xffffff93 ;  /* 0xffffff9307037836 */ /* 0x000fc80000000000 */
[----:B------:R-:W1:Y:S01]  /*ca90*/  LDC R7, c[0x0][0x3a0] ;  /* 0x0000e800ff077b82 */ /* 0x000e620000000800 */
[----:B------:R-:W-:Y:S01]  /*caa0*/  ISETP.GE.U32.AND P4, PT, R3, 0x7fffff54, PT ;  /* 0x7fffff540300780c */ /* 0x000fe20003f86070 */
[----:B------:R-:W4:Y:S04]  /*cab0*/  LDL.64 R50, [R1+0x188] ;  /* 0x0001880001327983 */ /* 0x000f280000100a00 */
[----:B--2---:R-:W-:Y:S04]  /*cac0*/  LDGSTS.E [R248+0x19100], desc[UR28][R114.64], !P2 ;  /* 0x1910000072f87fae */ /* 0x004fe8000d1a101c */
[----:B-----5:R-:W-:Y:S04]  /*cad0*/  LDGSTS.E [R248+0x19200], desc[UR28][R116.64], !P2 ;  /* 0x1920000074f87fae */ /* 0x020fe8000d1a101c */
[----:B------:R-:W2:Y:S04]  /*cae0*/  LDL.64 R114, [R1+0x180] ;  /* 0x0001800001727983 */ /* 0x000ea80000100a00 */
[----:B------:R-:W5:Y:S04]  /*caf0*/  LDL.64 R116, [R1+0x1c0] ;  /* 0x0001c00001747983 */ /* 0x000f680000100a00 */
[----:B---3--:R-:W-:Y:S04]  /*cb00*/  LDGSTS.E [R248+0x19300], desc[UR28][R130.64], !P2 ;  /* 0x1930000082f87fae */ /* 0x008fe8000d1a101c */
[----:B----4-:R-:W-:Y:S04]  /*cb10*/  LDGSTS.E [R248+0x1a000], desc[UR28][R16.64], !P3 ;  /* 0x1a00000010f87fae */ /* 0x010fe8000d9a101c */
[----:B------:R-:W3:Y:S04]  /*cb20*/  LDL.64 R130, [R1+0x178] ;  /* 0x0001780001827983 */ /* 0x000ee80000100a00 */
[----:B------:R-:W-:Y:S04]  /*cb30*/  LDGSTS.E [R248+0x1a100], desc[UR28][R44.64], !P3 ;  /* 0x1a1000002cf87fae */ /* 0x000fe8000d9a101c */
[----:B------:R-:W4:Y:S04]  /*cb40*/  LDL.64 R16, [R1+0x138] ;  /* 0x0001380001107983 */ /* 0x000f280000100a00 */
[----:B------:R-:W-:Y:S04]  /*cb50*/  LDGSTS.E [R248+0x1a200], desc[UR28][R112.64], !P3 ;  /* 0x1a20000070f87fae */ /* 0x000fe8000d9a101c */
[----:B------:R-:W4:Y:S04]  /*cb60*/  LDL.64 R44, [R1+0xad0] ;  /* 0x000ad000012c7983 */ /* 0x000f280000100a00 */
[----:B------:R-:W4:Y:S04]  /*cb70*/  LDL.64 R112, [R1+0x140] ;  /* 0x0001400001707983 */ /* 0x000f280000100a00 */
[----:B------:R-:W-:Y:S04]  /*cb80*/  LDGSTS.E [R248+0x1a300], desc[UR28][R122.64], !P3 ;  /* 0x1a3000007af87fae */ /* 0x000fe8000d9a101c */
[----:B------:R-:W-:Y:S04]  /*cb90*/  LDGSTS.E [R248+0x1b000], desc[UR28][R34.64], !P4 ;  /* 0x1b00000022f87fae */ /* 0x000fe8000e1a101c */
[----:B------:R-:W-:Y:S04]  /*cba0*/  LDGSTS.E [R248+0x1b100], desc[UR28][R36.64], !P4 ;  /* 0x1b10000024f87fae */ /* 0x000fe8000e1a101c */
[----:B------:R-:W4:Y:S04]  /*cbb0*/  LDL.64 R122, [R1+0x130] ;  /* 0x00013000017a7983 */ /* 0x000f280000100a00 */
[----:B------:R-:W-:Y:S01]  /*cbc0*/  LDGSTS.E [R248+0x1b200], desc[UR28][R96.64], !P4 ;  /* 0x1b20000060f87fae */ /* 0x000fe2000e1a101c */
[----:B------:R-:W-:-:S02]  /*cbd0*/  IADD3 R3, PT, PT, R6, -0x71, RZ ;  /* 0xffffff8f06037810 */ /* 0x000fc40007ffe0ff */
[----:B------:R-:W2:Y:S01]  /*cbe0*/  LDC R6, c[0x0][0x3a0] ;  /* 0x0000e800ff067b82 */ /* 0x000ea20000000800 */
[----:B------:R-:W-:Y:S04]  /*cbf0*/  LDGSTS.E [R248+0x1b300], desc[UR28][R40.64], !P4 ;  /* 0x1b30000028f87fae */ /* 0x000fe8000e1a101c */
[----:B------:R-:W4:Y:S01]  /*cc00*/  LDL.64 R96, [R1+0xb50] ;  /* 0x000b500001607983 */ /* 0x000f220000100a00 */
[----:B------:R-:W-:Y:S01]  /*cc10*/  ISETP.GE.U32.AND P5, PT, R3, 0x7fffff50, PT ;  /* 0x7fffff500300780c */ /* 0x000fe20003fa6070 */
[----:B------:R-:W-:Y:S02]  /*cc20*/  VIADD R3, R8, 0xffffff8b ;  /* 0xffffff8b08037836 */ /* 0x000fe40000000000 */
[----:B------:R-:W2:Y:S03]  /*cc30*/  LDC R8, c[0x0][0x3a0] ;  /* 0x0000e800ff087b82 */ /* 0x000ea60000000800 */
[----:B------:R-:W-:Y:S01]  /*cc40*/  ISETP.GE.U32.AND P6, PT, R3, 0x7fffff4c, PT ;  /* 0x7fffff4c0300780c */ /* 0x000fe20003fc6070 */
[----:B-1----:R-:W-:-:S04]  /*cc50*/  VIADD R3, R5, 0xffffff87 ;  /* 0xffffff8705037836 */ /* 0x002fc80000000000 */
[----:B------:R-:W1:Y:S01]  /*cc60*/  LDC R5, c[0x0][0x3a0] ;  /* 0x0000e800ff057b82 */ /* 0x000e620000000800 */
[----:B------:R-:W-:Y:S01]  /*cc70*/  ISETP.GE.U32.AND P0, PT, R3, 0x7fffff48, PT ;  /* 0x7fffff480300780c */ /* 0x000fe20003f06070 */
[----:B------:R-:W-:Y:S01]  /*cc80*/  LDGSTS.E [R248+0x1c000], desc[UR28][R26.64], !P5 ;  /* 0x1c0000001af87fae */ /* 0x000fe2000e9a101c */
[----:B------:R-:W-:-:S03]  /*cc90*/  IADD3 R3, PT, PT, R4, -0x7d, RZ ;  /* 0xffffff8304037810 */ /* 0x000fc60007ffe0ff */
[----:B------:R-:W-:Y:S01]  /*cca0*/  LDGSTS.E [R248+0x1c100], desc[UR28][R24.64], !P5 ;  /* 0x1c10000018f87fae */ /* 0x000fe2000e9a101c */
[----:B------:R-:W-:Y:S01]  /*ccb0*/  ISETP.GE.U32.AND P1, PT, R3, 0x7fffff44, PT ;  /* 0x7fffff440300780c */ /* 0x000fe20003f26070 */
[----:B------:R-:W1:Y:S02]  /*ccc0*/  LDC R4, c[0x0][0x3a0] ;  /* 0x0000e800ff047b82 */ /* 0x000e640000000800 */
[----:B------:R-:W-:Y:S04]  /*ccd0*/  LDGSTS.E [R248+0x1c200], desc[UR28][R38.64], !P5 ;  /* 0x1c20000026f87fae */ /* 0x000fe8000e9a101c */
[----:B------:R-:W4:Y:S04]  /*cce0*/  LDL.64 R24, [R1+0xe0] ;  /* 0x0000e00001187983 */ /* 0x000f280000100a00 */
[----:B------:R-:W4:Y:S04]  /*ccf0*/  LDL.64 R38, [R1+0xe8] ;  /* 0x0000e80001267983 */ /* 0x000f280000100a00 */
[----:B-----5:R-:W-:Y:S04]  /*cd00*/  LDGSTS.E [R248+0x1c300], desc[UR28][R116.64], !P5 ;  /* 0x1c30000074f87fae */ /* 0x020fe8000e9a101c */
[----:B------:R-:W-:Y:S04]  /*cd10*/  LDGSTS.E [R248+0x1d000], desc[UR28][R18.64], !P6 ;  /* 0x1d00000012f87fae */ /* 0x000fe8000f1a101c */
[----:B------:R-:W-:Y:S04]  /*cd20*/  LDGSTS.E [R248+0x1d100], desc[UR28][R50.64], !P6 ;  /* 0x1d10000032f87fae */ /* 0x000fe8000f1a101c */
[----:B--2---:R-:W-:Y:S04]  /*cd30*/  LDGSTS.E [R248+0x1d200], desc[UR28][R114.64], !P6 ;  /* 0x1d20000072f87fae */ /* 0x004fe8000f1a101c */
[----:B---3--:R-:W-:Y:S04]  /*cd40*/  LDGSTS.E [R248+0x1d300], desc[UR28][R130.64], !P6 ;  /* 0x1d30000082f87fae */ /* 0x008fe8000f1a101c */
[----:B------:R-:W2:Y:S04]  /*cd50*/  LDL.64 R116, [R1+0x628] ;  /* 0x0006280001747983 */ /* 0x000ea80000100a00 */
[----:B----4-:R-:W-:Y:S04]  /*cd60*/  LDGSTS.E [R248+0x1e000], desc[UR28][R44.64], !P0 ;  /* 0x1e0000002cf87fae */ /* 0x010fe8000c1a101c */
[----:B------:R-:W-:Y:S04]  /*cd70*/  LDGSTS.E [R248+0x1e100], desc[UR28][R112.64], !P0 ;  /* 0x1e10000070f87fae */ /* 0x000fe8000c1a101c */
[----:B------:R-:W-:Y:S04]  /*cd80*/  LDGSTS.E [R248+0x1e200], desc[UR28][R16.64], !P0 ;  /* 0x1e20000010f87fae */ /* 0x000fe8000c1a101c */
[----:B------:R-:W3:Y:S04]  /*cd90*/  LDL.64 R44, [R1+0x660] ;  /* 0x00066000012c7983 */ /* 0x000ee80000100a00 */
[----:B------:R-:W4:Y:S04]  /*cda0*/  LDL.64 R112, [R1+0xd8] ;  /* 0x0000d80001707983 */ /* 0x000f280000100a00 */
[----:B------:R-:W-:Y:S04]  /*cdb0*/  LDGSTS.E [R248+0x1e300], desc[UR28][R122.64], !P0 ;  /* 0x1e3000007af87fae */ /* 0x000fe8000c1a101c */
[----:B------:R-:W-:Y:S04]  /*cdc0*/  LDGSTS.E [R248+0x1f000], desc[UR28][R96.64], !P1 ;  /* 0x1f00000060f87fae */ /* 0x000fe8000c9a101c */
[----:B------:R-:W-:Y:S04]  /*cdd0*/  LDGSTS.E [R248+0x1f100], desc[UR28][R80.64], !P1 ;  /* 0x1f10000050f87fae */ /* 0x000fe8000c9a101c */
[----:B------:R-:W-:Y:S04]  /*cde0*/  LDGSTS.E [R248+0x1f200], desc[UR28][R208.64], !P1 ;  /* 0x1f200000d0f87fae */ /* 0x000fe8000c9a101c */
[----:B------:R-:W-:Y:S04]  /*cdf0*/  LDGSTS.E [R248+0x1f300], desc[UR28][R210.64], !P1 ;  /* 0x1f300000d2f87fae */ /* 0x000fe8000c9a101c */
[----:B------:R-:W5:Y:S04]  /*ce00*/  LDL.LU.64 R80, [R1+0xe58] ;  /* 0x000e580001507983 */ /* 0x000f680000300a00 */
[----:B------:R-:W3:Y:S04]  /*ce10*/  LDL.64 R18, [R1+0x710] ;  /* 0x0007100001127983 */ /* 0x000ee80000100a00 */
[----:B------:R-:W3:Y:S04]  /*ce20*/  LDL.64 R122, [R1+0x2e8] ;  /* 0x0002e800017a7983 */ /* 0x000ee80000100a00 */
[----:B------:R-:W3:Y:S04]  /*ce30*/  LDL.LU.64 R208, [R1+0xe50] ;  /* 0x000e500001d07983 */ /* 0x000ee80000300a00 */
[----:B------:R-:W3:Y:S01]  /*ce40*/  LDL.LU.64 R210, [R1+0xe48] ;  /* 0x000e480001d27983 */ /* 0x000ee20000300a00 */
[----:B------:R-:W-:-:S02]  /*ce50*/  VIADD R3, R10, 0xffffffbe ;  /* 0xffffffbe0a037836 */ /* 0x000fc40000000000 */
[----:B------:R-:W1:Y:S01]  /*ce60*/  LDC R10, c[0x0][0x3a0] ;  /* 0x0000e800ff0a7b82 */ /* 0x000e620000000800 */
[----:B------:R-:W4:Y:S02]  /*ce70*/  LDL.64 R50, [R1+0x300] ;  /* 0x0003000001327983 */ /* 0x000f240000100a00 */
[----:B------:R-:W-:Y:S01]  /*ce80*/  ISETP.GE.U32.AND P2, PT, R3, 0x7fffff7f, PT ;  /* 0x7fffff7f0300780c */ /* 0x000fe20003f46070 */
[----:B------:R-:W-:Y:S01]  /*ce90*/  VIADD R3, R7, 0xffffffba ;  /* 0xffffffba07037836 */ /* 0x000fe20000000000 */
[----:B------:R-:W4:Y:S03]  /*cea0*/  LDL.64 R114, [R1+0x308] ;  /* 0x0003080001727983 */ /* 0x000f260000100a00 */
[----:B------:R-:W1:Y:S01]  /*ceb0*/  LDC R7, c[0x0][0x3a0] ;  /* 0x0000e800ff077b82 */ /* 0x000e620000000800 */
[----:B------:R-:W-:Y:S01]  /*cec0*/  ISETP.GE.U32.AND P3, PT, R3, 0x7fffff7b, PT ;  /* 0x7fffff7b0300780c */ /* 0x000fe20003f66070 */
[----:B------:R-:W4:Y:S01]  /*ced0*/  LDL.64 R130, [R1+0x788] ;  /* 0x0007880001827983 */ /* 0x000f220000100a00 */
[----:B------:R-:W-:-:S03]  /*cee0*/  IADD3 R3, PT, PT, R9, -0x4a, RZ ;  /* 0xffffffb609037810 */ /* 0x000fc60007ffe0ff */
[----:B------:R-:W4:Y:S01]  /*cef0*/  LDL.64 R96, [R1+0x5b0] ;  /* 0x0005b00001607983 */ /* 0x000f220000100a00 */
[----:B------:R-:W-:-:S03]  /*cf00*/  ISETP.GE.U32.AND P4, PT, R3, 0x7fffff77, PT ;  /* 0x7fffff770300780c */ /* 0x000fc60003f86070 */
[----:B------:R-:W4:Y:S04]  /*cf10*/  LDL.64 R16, [R1+0x5c8] ;  /* 0x0005c80001107983 */ /* 0x000f280000100a00 */
[----:B------:R-:W4:Y:S04]  /*cf20*/  LDL.64 R40, [R1+0x6a8] ;  /* 0x0006a80001287983 */ /* 0x000f280000100a00 */
[----:B------:R-:W4:Y:S04]  /*cf30*/  LDL.64 R26, [R1+0x720] ;  /* 0x00072000011a7983 */ /* 0x000f280000100a00 */
[----:B------:R-:W4:Y:S04]  /*cf40*/  LDL.64 R34, [R1+0x970] ;  /* 0x0009700001227983 */ /* 0x000f280000100a00 */
[----:B------:R-:W4:Y:S04]  /*cf50*/  LDL.64 R36, [R1+0x978] ;  /* 0x0009780001247983 */ /* 0x000f280000100a00 */
[----:B--2---:R-:W-:Y:S01]  /*cf60*/  LDGSTS.E [R0+0x10400], desc[UR28][R116.64], !P2 ;  /* 0x1040000074007fae */ /* 0x004fe2000d1a101c */
[----:B------:R-:W2:Y:S03]  /*cf70*/  LDC R9, c[0x0][0x3a0] ;  /* 0x0000e800ff097b82 */ /* 0x000ea60000000800 */
[----:B------:R-:W2:Y:S04]  /*cf80*/  LDL.64 R116, [R1+0x5e0] ;  /* 0x0005e00001747983 */ /* 0x000ea80000100a00 */
[----:B---3--:R-:W-:Y:S04]  /*cf90*/  LDGSTS.E [R0+0x10500], desc[UR28][R210.64], !P2 ;  /* 0x10500000d2007fae */ /* 0x008fe8000d1a101c */
[----:B------:R-:W-:Y:S04]  /*cfa0*/  LDGSTS.E [R0+0x10600], desc[UR28][R208.64], !P2 ;  /* 0x10600000d0007fae */ /* 0x000fe8000d1a101c */
[----:B-----5:R-:W-:Y:S04]  /*cfb0*/  LDGSTS.E [R0+0x10700], desc[UR28][R80.64], !P2 ;  /* 0x1070000050007fae */ /* 0x020fe8000d1a101c */
[----:B------:R-:W-:Y:S04]  /*cfc0*/  LDGSTS.E [R0+0x11400], desc[UR28][R44.64], !P3 ;  /* 0x114000002c007fae */ /* 0x000fe8000d9a101c */
[----:B----4-:R-:W-:Y:S04]  /*cfd0*/  LDGSTS.E [R0+0x11500], desc[UR28][R112.64], !P3 ;  /* 0x1150000070007fae */ /* 0x010fe8000d9a101c */
[----:B------:R-:W-:Y:S04]  /*cfe0*/  LDGSTS.E [R0+0x11600], desc[UR28][R24.64], !P3 ;  /* 0x1160000018007fae */ /* 0x000fe8000d9a101c */
[----:B------:R-:W3:Y:S04]  /*cff0*/  LDL.64 R44, [R1+0x7a8] ;  /* 0x0007a800012c7983 */ /* 0x000ee80000100a00 */
[----:B------:R-:W4:Y:S04]  /*d000*/  LDL.64 R112, [R1+0x610] ;  /* 0x0006100001707983 */ /* 0x000f280000100a00 */
[----:B------:R-:W-:Y:S04]  /*d010*/  LDGSTS.E [R0+0x11700], desc[UR28][R38.64], !P3 ;  /* 0x1170000026007fae */ /* 0x000fe8000d9a101c */
[----:B------:R-:W5:Y:S04]  /*d020*/  LDL.64 R24, [R1+0x618] ;  /* 0x0006180001187983 */ /* 0x000f680000100a00 */
[----:B------:R-:W-:Y:S04]  /*d030*/  LDGSTS.E [R0+0x12400], desc[UR28][R18.64], !P4 ;  /* 0x1240000012007fae */ /* 0x000fe8000e1a101c */
[----:B------:R-:W5:Y:S04]  /*d040*/  LDL.64 R38, [R1+0x620] ;  /* 0x0006200001267983 */ /* 0x000f680000100a00 */
[----:B------:R-:W-:Y:S04]  /*d050*/  LDGSTS.E [R0+0x12500], desc[UR28][R122.64], !P4 ;  /* 0x125000007a007fae */ /* 0x000fe8000e1a101c */
[----:B------:R-:W5:Y:S01]  /*d060*/  LDL.64 R18, [R1+0x7c8] ;  /* 0x0007c80001127983 */ /* 0x000f620000100a00 */
[----:B------:R-:W-:-:S02]  /*d070*/  VIADD R3, R8, 0xffffffb2 ;  /* 0xffffffb208037836 */ /* 0x000fc40000000000 */
[----:B------:R-:W2:Y:S01]  /*d080*/  LDC R8, c[0x0][0x3a0] ;  /* 0x0000e800ff087b82 */ /* 0x000ea20000000800 */
[----:B------:R-:W-:Y:S04]  /*d090*/  LDGSTS.E [R0+0x12600], desc[UR28][R50.64], !P4 ;  /* 0x1260000032007fae */ /* 0x000fe8000e1a101c */
[----:B------:R-:W5:Y:S01]  /*d0a0*/  LDL.64 R122, [R1+0x6a0] ;  /* 0x0006a000017a7983 */ /* 0x000f620000100a00 */
[----:B------:R-:W-:Y:S01]  /*d0b0*/  ISETP.GE.U32.AND P5, PT, R3, 0x7fffff73, PT ;  /* 0x7fffff730300780c */ /* 0x000fe20003fa6070 */
[----:B------:R-:W-:Y:S02]  /*d0c0*/  VIADD R3, R6, 0xffffffae ;  /* 0xffffffae06037836 */ /* 0x000fe40000000000 */
[----:B------:R-:W-:Y:S01]  /*d0d0*/  LDGSTS.E [R0+0x12700], desc[UR28][R114.64], !P4 ;  /* 0x1270000072007fae */ /* 0x000fe2000e1a101c */
[----:B------:R-:W2:Y:S02]  /*d0e0*/  LDC R6, c[0x0][0x3a0] ;  /* 0x0000e800ff067b82 */ /* 0x000ea40000000800 */
[----:B------:R-:W-:Y:S01]  /*d0f0*/  ISETP.GE.U32.AND P6, PT, R3, 0x7fffff6f, PT ;  /* 0x7fffff6f0300780c */ /* 0x000fe20003fc6070 */
[----:B------:R-:W5:Y:S01]  /*d100*/  LDL.64 R50, [R1+0x6b0] ;  /* 0x0006b00001327983 */ /* 0x000f620000100a00 */
[----:B-1----:R-:W-:-:S04]  /*d110*/  IADD3 R3, PT, PT, R10, -0x56, RZ ;  /* 0xffffffaa0a037810 */ /* 0x002fc80007ffe0ff */
[----:B------:R-:W-:Y:S01]  /*d120*/  ISETP.GE.U32.AND P0, PT, R3, 0x7fffff6b, PT ;  /* 0x7fffff6b0300780c */ /* 0x000fe20003f06070 */
[----:B------:R-:W-:Y:S04]  /*d130*/  LDGSTS.E [R0+0x13400], desc[UR28][R130.64], !P5 ;  /* 0x1340000082007fae */ /* 0x000fe8000e9a101c */
[----:B------:R-:W-:Y:S04]  /*d140*/  LDGSTS.E [R0+0x13500], desc[UR28][R96.64], !P5 ;  /* 0x1350000060007fae */ /* 0x000fe8000e9a101c */
[----:B------:R-:W5:Y:S04]  /*d150*/  LDL.64 R114, [R1+0x808] ;  /* 0x0008080001727983 */ /* 0x000f680000100a00 */
[----:B------:R-:W-:Y:S04]  /*d160*/  LDGSTS.E [R0+0x13600], desc[UR28][R16.64], !P5 ;  /* 0x1360000010007fae */ /* 0x000fe8000e9a101c */
[----:B------:R-:W5:Y:S04]  /*d170*/  LDL.64 R96, [R1+0x718] ;  /* 0x0007180001607983 */ /* 0x000f680000100a00 */
[----:B------:R-:W5:Y:S04]  /*d180*/  LDL.64 R130, [R1+0x828] ;  /* 0x0008280001827983 */ /* 0x000f680000100a00 */
[----:B------:R-:W5:Y:S04]  /*d190*/  LDL.64 R16, [R1+0x3e0] ;  /* 0x0003e00001107983 */ /* 0x000f680000100a00 */
[----:B--2---:R-:W-:Y:S04]  /*d1a0*/  LDGSTS.E [R0+0x13700], desc[UR28][R116.64], !P5 ;  /* 0x1370000074007fae */ /* 0x004fe8000e9a101c */
[----:B------:R-:W2:Y:S04]  /*d1b0*/  LDL.64 R116, [R1+0x728] ;  /* 0x0007280001747983 */ /* 0x000ea80000100a00 */
[----:B---3--:R-:W-:Y:S04]  /*d1c0*/  LDGSTS.E [R0+0x14400], desc[UR28][R44.64], !P6 ;  /* 0x144000002c007fae */ /* 0x008fe8000f1a101c */
[----:B----4-:R-:W-:Y:S04]  /*d1d0*/  LDGSTS.E [R0+0x14500], desc[UR28][R112.64], !P6 ;  /* 0x1450000070007fae */ /* 0x010fe8000f1a101c */
[----:B------:R-:W3:Y:S04]  /*d1e0*/  LDL.64 R44, [R1+0x3d8] ;  /* 0x0003d800012c7983 */ /* 0x000ee80000100a00 */
[----:B------:R-:W4:Y:S04]  /*d1f0*/  LDL.64 R112, [R1+0x3d0] ;  /* 0x0003d00001707983 */ /* 0x000f280000100a00 */
[----:B-----5:R-:W-:Y:S04]  /*d200*/  LDGSTS.E [R0+0x14600], desc[UR28][R24.64], !P6 ;  /* 0x1460000018007fae */ /* 0x020fe8000f1a101c */
[----:B------:R-:W-:Y:S04]  /*d210*/  LDGSTS.E [R0+0x14700], desc[UR28][R38.64], !P6 ;  /* 0x1470000026007fae */ /* 0x000fe8000f1a101c */
[----:B------:R-:W-:Y:S04]  /*d220*/  LDGSTS.E [R0+0x15400], desc[UR28][R18.64], !P0 ;  /* 0x1540000012007fae */ /* 0x000fe8000c1a101c */
[----:B------:R-:W5:Y:S04]  /*d230*/  LDL.64 R24, [R1+0x848] ;  /* 0x0008480001187983 */ /* 0x000f680000100a00 */
[----:B------:R-:W5:Y:S04]  /*d240*/  LDL.64 R38, [R1+0x360] ;  /* 0x0003600001267983 */ /* 0x000f680000100a00 */
[----:B------:R-:W-:Y:S04]  /*d250*/  LDGSTS.E [R0+0x15500], desc[UR28][R122.64], !P0 ;  /* 0x155000007a007fae */ /* 0x000fe8000c1a101c */
[----:B------:R-:W5:Y:S01]  /*d260*/  LDL.64 R18, [R1+0x348] ;  /* 0x0003480001127983 */ /* 0x000f620000100a00 */
[----:B------:R-:W-:-:S02]  /*d270*/  VIADD R3, R5, 0xffffffa6 ;  /* 0xffffffa605037836 */ /* 0x000fc40000000000 */
[----:B------:R-:W1:Y:S01]  /*d280*/  LDC R5, c[0x0][0x3a0] ;  /* 0x0000e800ff057b82 */ /* 0x000e620000000800 */
[----:B------:R-:W-:Y:S04]  /*d290*/  LDGSTS.E [R0+0x15600], desc[UR28][R40.64], !P0 ;  /* 0x1560000028007fae */ /* 0x000fe8000c1a101c */
[----:B------:R-:W5:Y:S01]  /*d2a0*/  LDL.64 R122, [R1+0x340] ;  /* 0x00034000017a7983 */ /* 0x000f620000100a00 */
[----:B------:R-:W-:Y:S01]  /*d2b0*/  ISETP.GE.U32.AND P1, PT, R3, 0x7fffff67, PT ;  /* 0x7fffff670300780c */ /* 0x000fe20003f26070 */
[----:B------:R-:W-:Y:S02]  /*d2c0*/  VIADD R3, R4, 0xffffffa2 ;  /* 0xffffffa204037836 */ /* 0x000fe40000000000 */
[----:B------:R-:W-:Y:S01]  /*d2d0*/  LDGSTS.E [R0+0x15700], desc[UR28][R50.64], !P0 ;  /* 0x1570000032007fae */ /* 0x000fe2000c1a101c */
[----:B------:R-:W1:Y:S02]  /*d2e0*/  LDC R4, c[0x0][0x3a0] ;  /* 0x0000e800ff047b82 */ /* 0x000e640000000800 */
[----:B------:R-:W-:Y:S01]  /*d2f0*/  ISETP.GE.U32.AND P2, PT, R3, 0x7fffff63, PT ;  /* 0x7fffff630300780c */ /* 0x000fe20003f46070 */
[----:B------:R-:W5:Y:S01]  /*d300*/  LDL.64 R40, [R1+0x980] ;  /* 0x0009800001287983 */ /* 0x000f620000100a00 */
[----:B------:R-:W-:-:S04]  /*d310*/  IADD3 R3, PT, PT, R7, -0x62, RZ ;  /* 0xffffff9e07037810 */ /* 0x000fc80007ffe0ff */
[----:B------:R-:W-:Y:S01]  /*d320*/  ISETP.GE.U32.AND P3, PT, R3, 0x7fffff5f, PT ;  /* 0x7fffff5f0300780c */ /* 0x000fe20003f66070 */
[----:B------:R-:W-:Y:S01]  /*d330*/  LDGSTS.E [R0+0x16400], desc[UR28][R114.64], !P1 ;  /* 0x1640000072007fae */ /* 0x000fe2000c9a101c */
[----:B------:R-:W1:Y:S03]  /*d340*/  LDC R7, c[0x0][0x3a0] ;  /* 0x0000e800ff077b82 */ /* 0x000e660000000800 */
[----:B------:R-:W-:Y:S04]  /*d350*/  LDGSTS.E [R0+0x16500], desc[UR28][R96.64], !P1 ;  /* 0x1650000060007fae */ /* 0x000fe8000c9a101c */
[----:B------:R-:W5:Y:S04]  /*d360*/  LDL.64 R50, [R1+0x870] ;  /* 0x0008700001327983 */ /* 0x000f680000100a00 */
[----:B------:R-:W5:Y:S04]  /*d370*/  LDL.64 R114, [R1+0x2d8] ;  /* 0x0002d80001727983 */ /* 0x000f680000100a00 */
[----:B------:R-:W-:Y:S04]  /*d380*/  LDGSTS.E [R0+0x16600], desc[UR28][R26.64], !P1 ;  /* 0x166000001a007fae */ /* 0x000fe8000c9a101c */
[----:B------:R-:W5:Y:S01]  /*d390*/  LDL.64 R96, [R1+0x2d0] ;  /* 0x0002d00001607983 */ /* 0x000f620000100a00 */
[----:B------:R-:W-:-:S02]  /*d3a0*/  VIADD R3, R6, 0xffffff9a ;  /* 0xffffff9a06037836 */ /* 0x000fc40000000000 */
[----:B------:R-:W1:Y:S01]  /*d3b0*/  LDC R6, c[0x0][0x3a0] ;  /* 0x0000e800ff067b82 */ /* 0x000e620000000800 */
[----:B------:R-:W5:Y:S04]  /*d3c0*/  LDL.64 R26, [R1+0x9f0] ;  /* 0x0009f000011a7983 */ /* 0x000f680000100a00 */
[----:B--2---:R-:W-:Y:S04]  /*d3d0*/  LDGSTS.E [R0+0x16700], desc[UR28][R116.64], !P1 ;  /* 0x1670000074007fae */ /* 0x004fe8000c9a101c */
[----:B------:R-:W-:Y:S04]  /*d3e0*/  LDGSTS.E [R0+0x17400], desc[UR28][R130.64], !P2 ;  /* 0x1740000082007fae */ /* 0x000fe8000d1a101c */
[----:B------:R-:W-:Y:S04]  /*d3f0*/  LDGSTS.E [R0+0x17500], desc[UR28][R16.64], !P2 ;  /* 0x1750000010007fae */ /* 0x000fe8000d1a101c */
[----:B------:R-:W2:Y:S04]  /*d400*/  LDL.64 R116, [R1+0x2c8] ;  /* 0x0002c80001747983 */ /* 0x000ea80000100a00 */
[----:B------:R-:W2:Y:S04]  /*d410*/  LDL.64 R130, [R1+0x8f0] ;  /* 0x0008f00001827983 */ /* 0x000ea80000100a00 */
[----:B------:R-:W2:Y:S04]  /*d420*/  LDL.64 R16, [R1+0x260] ;  /* 0x0002600001107983 */ /* 0x000ea80000100a00 */
[----:B---3--:R-:W-:Y:S04]  /*d430*/  LDGSTS.E [R0+0x17600], desc[UR28][R44.64], !P2 ;  /* 0x176000002c007fae */ /* 0x008fe8000d1a101c */
[----:B----4-:R-:W-:Y:S04]  /*d440*/  LDGSTS.E [R0+0x17700], desc[UR28][R112.64], !P2 ;  /* 0x1770000070007fae */ /* 0x010fe8000d1a101c */
[----:B------:R-:W3:Y:S04]  /*d450*/  LDL.64 R44, [R1+0x258] ;  /* 0x00025800012c7983 */ /* 0x000ee80000100a00 */
[----:B------:R-:W4:Y:S04]  /*d460*/  LDL.64 R112, [R1+0x250] ;  /* 0x0002500001707983 */ /* 0x000f280000100a00 */
[----:B-----5:R-:W-:Y:S04]  /*d470*/  LDGSTS.E [R0+0x18400], desc[UR28][R24.64], !P3 ;  /* 0x1840000018007fae */ /* 0x020fe8000d9a101c */
[----:B------:R-:W-:Y:S04]  /*d480*/  LDGSTS.E [R0+0x18500], desc[UR28][R38.64], !P3 ;  /* 0x1850000026007fae */ /* 0x000fe8000d9a101c */
[----:B------:R-:W-:Y:S01]  /*d490*/  LDGSTS.E [R0+0x18600], desc[UR28][R18.64], !P3 ;  /* 0x1860000012007fae */ /* 0x000fe2000d9a101c */
[----:B------:R-:W-:-:S03]  /*d4a0*/  ISETP.GE.U32.AND P4, PT, R3, 0x7fffff5b, PT ;  /* 0x7fffff5b0300780c */ /* 0x000fc60003f86070 */
[----:B------:R-:W5:Y:S04]  /*d4b0*/  LDL.64 R24, [R1+0x1b8] ;  /* 0x0001b80001187983 */ /* 0x000f680000100a00 */
[----:B------:R-:W-:Y:S04]  /*d4c0*/  LDGSTS.E [R0+0x18700], desc[UR28][R122.64], !P3 ;  /* 0x187000007a007fae */ /* 0x000fe8000d9a101c */
[----:B------:R-:W5:Y:S04]  /*d4d0*/  LDL.64 R38, [R1+0x1b0] ;  /* 0x0001b00001267983 */ /* 0x000f680000100a00 */
[----:B------:R-:W5:Y:S04]  /*d4e0*/  LDL.64 R18, [R1+0xa70] ;  /* 0x000a700001127983 */ /* 0x000f680000100a00 */
[----:B------:R-:W5:Y:S01]  /*d4f0*/  LDL.64 R122, [R1+0x988] ;  /* 0x00098800017a7983 */ /* 0x000f620000100a00 */
[----:B------:R-:W-:-:S02]  /*d500*/  VIADD R3, R9, 0xffffff96 ;  /* 0xffffff9609037836 */ /* 0x000fc40000000000 */
[----:B------:R-:W1:Y:S03]  /*d510*/  LDC R9, c[0x0][0x3a0] ;  /* 0x0000e800ff097b82 */ /* 0x000e660000000800 */
[----:B------:R-:W-:Y:S02]  /*d520*/  ISETP.GE.U32.AND P5, PT, R3, 0x7fffff57, PT ;  /* 0x7fffff570300780c */ /* 0x000fe40003fa6070 */
[----:B------:R-:W-:Y:S01]  /*d530*/  IADD3 R3, PT, PT, R8, -0x6e, RZ ;  /* 0xffffff9208037810 */ /* 0x000fe20007ffe0ff */
[----:B------:R-:W-:Y:S02]  /*d540*/  LDGSTS.E [R0+0x19400], desc[UR28][R50.64], !P4 ;  /* 0x1940000032007fae */ /* 0x000fe4000e1a101c */
[----:B------:R-:W1:Y:S01]  /*d550*/  LDC R8, c[0x0][0x3a0] ;  /* 0x0000e800ff087b82 */ /* 0x000e620000000800 */
[----:B------:R-:W-:Y:S01]  /*d560*/  ISETP.GE.U32.AND P6, PT, R3, 0x7fffff53, PT ;  /* 0x7fffff530300780c */ /* 0x000fe20003fc6070 */
[----:B------:R-:W-:Y:S04]  /*d570*/  LDGSTS.E [R0+0x19500], desc[UR28][R114.64], !P4 ;  /* 0x1950000072007fae */ /* 0x000fe8000e1a101c */
[----:B------:R-:W-:Y:S04]  /*d580*/  LDGSTS.E [R0+0x19600], desc[UR28][R96.64], !P4 ;  /* 0x1960000060007fae */ /* 0x000fe8000e1a101c */
[----:B------:R-:W5:Y:S04]  /*d590*/  LDL.64 R50, [R1+0x170] ;  /* 0x0001700001327983 */ /* 0x000f680000100a00 */
[----:B------:R-:W5:Y:S04]  /*d5a0*/  LDL.64 R114, [R1+0x168] ;  /* 0x0001680001727983 */ /* 0x000f680000100a00 */
        /* <DEDUP_REMOVED lines=9> */
[----:B------:R-:W-:Y:S04]  /*d640*/  LDGSTS.E [R0+0x1b400], desc[UR28][R34.64], !P6 ;  /* 0x1b40000022007fae */ /* 0x000fe8000f1a101c */
[----:B------:R-:W3:Y:S04]  /*d650*/  LDL.64 R44, [R1+0xaf0] ;  /* 0x000af000012c7983 */ /* 0x000ee80000100a00 */
[----:B------:R-:W4:Y:S04]  /*d660*/  LDL.64 R112, [R1+0xaf8] ;  /* 0x000af80001707983 */ /* 0x000f280000100a00 */
[----:B------:R-:W-:Y:S04]  /*d670*/  LDGSTS.E [R0+0x1b500], desc[UR28][R36.64], !P6 ;  /* 0x1b50000024007fae */ /* 0x000fe8000f1a101c */
[----:B------:R-:W-:Y:S04]  /*d680*/  LDGSTS.E [R0+0x1b600], desc[UR28][R40.64], !P6 ;  /* 0x1b60000028007fae */ /* 0x000fe8000f1a101c */
[----:B-----5:R-:W-:Y:S04]  /*d690*/  LDGSTS.E [R0+0x1b700], desc[UR28][R122.64], !P6 ;  /* 0x1b7000007a007fae */ /* 0x020fe8000f1a101c */
[----:B------:R-:W5:Y:S01]  /*d6a0*/  LDL.64 R122, [R1+0xb70] ;  /* 0x000b7000017a7983 */ /* 0x000f620000100a00 */
[----:B-1----:R-:W-:-:S02]  /*d6b0*/  VIADD R3, R5, 0xffffff8e ;  /* 0xffffff8e05037836 */ /* 0x002fc40000000000 */
[----:B------:R-:W1:Y:S03]  /*d6c0*/  LDC R5, c[0x0][0x3a0] ;  /* 0x0000e800ff057b82 */ /* 0x000e660000000800 */
[----:B------:R-:W-:Y:S01]  /*d6d0*/  ISETP.GE.U32.AND P0, PT, R3, 0x7fffff4f, PT ;  /* 0x7fffff4f0300780c */ /* 0x000fe20003f06070 */
[----:B------:R-:W-:-:S04]  /*d6e0*/  VIADD R3, R4, 0xffffff8a ;  /* 0xffffff8a04037836 */ /* 0x000fc80000000000 */
[----:B------:R-:W1:Y:S01]  /*d6f0*/  LDC R4, c[0x0][0x3a0] ;  /* 0x0000e800ff047b82 */ /* 0x000e620000000800 */
[----:B------:R-:W-:Y:S02]  /*d700*/  ISETP.GE.U32.AND P1, PT, R3, 0x7fffff4b, PT ;  /* 0x7fffff4b0300780c */ /* 0x000fe40003f26070 */
[----:B------:R-:W-:-:S04]  /*d710*/  IADD3 R3, PT, PT, R6, -0x7a, RZ ;  /* 0xffffff8606037810 */ /* 0x000fc80007ffe0ff */
[----:B------:R-:W-:Y:S01]  /*d720*/  ISETP.GE.U32.AND P2, PT, R3, 0x7fffff47, PT ;  /* 0x7fffff470300780c */ /* 0x000fe20003f46070 */
[----:B------:R-:W-:Y:S01]  /*d730*/  VIADD R3, R7, 0xffffff82 ;  /* 0xffffff8207037836 */ /* 0x000fe20000000000 */
[----:B------:R-:W-:Y:S01]  /*d740*/  LDGSTS.E [R0+0x1c400], desc[UR28][R26.64], !P0 ;  /* 0x1c4000001a007fae */ /* 0x000fe2000c1a101c */
[----:B------:R-:W1:Y:S03]  /*d750*/  LDC R7, c[0x0][0x3a0] ;  /* 0x0000e800ff077b82 */ /* 0x000e660000000800 */
[----:B------:R-:W-:Y:S01]  /*d760*/  ISETP.GE.U32.AND P3, PT, R3, 0x7fffff43, PT ;  /* 0x7fffff430300780c */ /* 0x000fe20003f66070 */
[----:B------:R-:W-:Y:S04]  /*d770*/  LDGSTS.E [R0+0x1c500], desc[UR28][R24.64], !P0 ;  /* 0x1c50000018007fae */ /* 0x000fe8000c1a101c */
[----:B------:R-:W-:Y:S01]  /*d780*/  LDGSTS.E [R0+0x1c600], desc[UR28][R38.64], !P0 ;  /* 0x1c60000026007fae */ /* 0x000fe2000c1a101c */
[----:B------:R-:W1:Y:S03]  /*d790*/  LDC R6, c[0x0][0x3a0] ;  /* 0x0000e800ff067b82 */ /* 0x000e660000000800 */
[----:B------:R-:W-:Y:S04]  /*d7a0*/  LDGSTS.E [R0+0x1c700], desc[UR28][R96.64], !P0 ;  /* 0x1c70000060007fae */ /* 0x000fe8000c1a101c */
[----:B------:R-:W-:Y:S04]  /*d7b0*/  LDGSTS.E [R0+0x1d400], desc[UR28][R18.64], !P1 ;  /* 0x1d40000012007fae */ /* 0x000fe8000c9a101c */
[----:B------:R-:W-:Y:S04]  /*d7c0*/  LDGSTS.E [R0+0x1d500], desc[UR28][R50.64], !P1 ;  /* 0x1d50000032007fae */ /* 0x000fe8000c9a101c */
        /* <DEDUP_REMOVED lines=8> */
[----:B------:R-:W-:Y:S04]  /*d850*/  LDGSTS.E [R0+0x1e600], desc[UR28][R130.64], !P2 ;  /* 0x1e60000082007fae */ /* 0x000fe8000d1a101c */
[----:B------:R-:W-:Y:S04]  /*d860*/  LDGSTS.E [R0+0x1e700], desc[UR28][R16.64], !P2 ;  /* 0x1e70000010007fae */ /* 0x000fe8000d1a101c */
[----:B------:R-:W3:Y:S04]  /*d870*/  LDL.64 R44, [R1+0x690] ;  /* 0x00069000012c7983 */ /* 0x000ee80000100a00 */
[----:B------:R-:W4:Y:S04]  /*d880*/  LDL.64 R112, [R1+0xf0] ;  /* 0x0000f00001707983 */ /* 0x000f280000100a00 */
[----:B-----5:R-:W-:Y:S04]  /*d890*/  LDGSTS.E [R0+0x1f400], desc[UR28][R122.64], !P3 ;  /* 0x1f4000007a007fae */ /* 0x020fe8000d9a101c */
[----:B------:R-:W-:Y:S04]  /*d8a0*/  LDGSTS.E [R0+0x1f500], desc[UR28][R214.64], !P3 ;  /* 0x1f500000d6007fae */ /* 0x000fe8000d9a101c */
[----:B------:R-:W-:Y:S01]  /*d8b0*/  LDGSTS.E [R0+0x1f600], desc[UR28][R212.64], !P3 ;  /* 0x1f600000d4007fae */ /* 0x000fe2000d9a101c */
[----:B------:R-:W-:-:S02]  /*d8c0*/  VIADD R3, R9, 0xffffffbd ;  /* 0xffffffbd09037836 */ /* 0x000fc40000000000 */
[----:B------:R-:W5:Y:S01]  /*d8d0*/  LDC R9, c[0x0][0x3a0] ;  /* 0x0000e800ff097b82 */ /* 0x000f620000000800 */
[----:B------:R-:W-:Y:S04]  /*d8e0*/  LDGSTS.E [R0+0x1f700], desc[UR28][R234.64], !P3 ;  /* 0x1f700000ea007fae */ /* 0x000fe8000d9a101c */
[----:B------:R-:W2:Y:S04]  /*d8f0*/  LDL.LU.64 R214, [R1+0xe40] ;  /* 0x000e400001d67983 */ /* 0x000ea80000300a00 */
[----:B------:R-:W2:Y:S04]  /*d900*/  LDL.64 R18, [R1+0x730] ;  /* 0x0007300001127983 */ /* 0x000ea80000100a00 */
[----:B------:R-:W2:Y:S04]  /*d910*/  LDL.64 R122, [R1+0x350] ;  /* 0x00035000017a7983 */ /* 0x000ea80000100a00 */
[----:B------:R-:W2:Y:S01]  /*d920*/  LDL.LU.64 R212, [R1+0xe38] ;  /* 0x000e380001d47983 */ /* 0x000ea20000300a00 */
[----:B------:R-:W-:-:S02]  /*d930*/  ISETP.GE.U32.AND P4, PT, R3, 0x7fffff7e, PT ;  /* 0x7fffff7e0300780c */ /* 0x000fc40003f86070 */
[----:B------:R-:W-:Y:S01]  /*d940*/  IADD3 R3, PT, PT, R8, -0x47, RZ ;  /* 0xffffffb908037810 */ /* 0x000fe20007ffe0ff */
[----:B------:R-:W3:Y:S01]  /*d950*/  LDL.LU.64 R234, [R1+0xe30] ;  /* 0x000e300001ea7983 */ /* 0x000ee20000300a00 */
[----:B------:R-:W1:Y:S02]  /*d960*/  LDC R8, c[0x0][0x3a0] ;  /* 0x0000e800ff087b82 */ /* 0x000e640000000800 */
[----:B------:R-:W-:Y:S01]  /*d970*/  ISETP.GE.U32.AND P5, PT, R3, 0x7fffff7a, PT ;  /* 0x7fffff7a0300780c */ /* 0x000fe20003fa6070 */
[----:B------:R-:W3:Y:S04]  /*d980*/  LDL.64 R50, [R1+0x358] ;  /* 0x0003580001327983 */ /* 0x000ee80000100a00 */
[----:B------:R-:W3:Y:S04]  /*d990*/  LDL.64 R114, [R1+0x370] ;  /* 0x0003700001727983 */ /* 0x000ee80000100a00 */
[----:B------:R-:W4:Y:S04]  /*d9a0*/  LDL.64 R130, [R1+0x790] ;  /* 0x0007900001827983 */ /* 0x000f280000100a00 */
[----:B------:R-:W5:Y:S04]  /*d9b0*/  LDL.64 R16, [R1+0x5d8] ;  /* 0x0005d80001107983 */ /* 0x000f680000100a00 */
[----:B------:R-:W-:Y:S04]  /*d9c0*/  LDGSTS.E [R249+0x10800], desc[UR28][R96.64], !P4 ;  /* 0x1080000060f97fae */ /* 0x000fe8000e1a101c */
[----:B------:R-:W5:Y:S04]  /*d9d0*/  LDL.64 R40, [R1+0x6c8] ;  /* 0x0006c80001287983 */ /* 0x000f680000100a00 */
[----:B------:R-:W5:Y:S04]  /*d9e0*/  LDL.64 R26, [R1+0x6d0] ;  /* 0x0006d000011a7983 */ /* 0x000f680000100a00 */
[----:B------:R-:W5:Y:S04]  /*d9f0*/  LDL.64 R96, [R1+0x5d0] ;  /* 0x0005d00001607983 */ /* 0x000f680000100a00 */
[----:B------:R-:W5:Y:S04]  /*da00*/  LDL.64 R36, [R1+0x990] ;  /* 0x0009900001247983 */ /* 0x000f680000100a00 */
[----:B--2---:R-:W-:Y:S04]  /*da10*/  LDGSTS.E [R249+0x10900], desc[UR28][R212.64], !P4 ;  /* 0x10900000d4f97fae */ /* 0x004fe8000e1a101c */
[----:B------:R-:W-:Y:S04]  /*da20*/  LDGSTS.E [R249+0x10a00], desc[UR28][R214.64], !P4 ;  /* 0x10a00000d6f97fae */ /* 0x000fe8000e1a101c */
[----:B------:R-:W-:Y:S04]  /*da30*/  LDGSTS.E [R249+0x10b00], desc[UR28][R116.64], !P4 ;  /* 0x10b0000074f97fae */ /* 0x000fe8000e1a101c */
[----:B---3--:R-:W-:Y:S04]  /*da40*/  LDGSTS.E [R249+0x11800], desc[UR28][R44.64], !P5 ;  /* 0x118000002cf97fae */ /* 0x008fe8000e9a101c */
[----:B----4-:R-:W-:Y:S04]  /*da50*/  LDGSTS.E [R249+0x11900], desc[UR28][R112.64], !P5 ;  /* 0x1190000070f97fae */ /* 0x010fe8000e9a101c */
[----:B------:R-:W2:Y:S04]  /*da60*/  LDL.64 R116, [R1+0x5c0] ;  /* 0x0005c00001747983 */ /* 0x000ea80000100a00 */
[----:B------:R-:W3:Y:S04]  /*da70*/  LDL.64 R44, [R1+0x7b0] ;  /* 0x0007b000012c7983 */ /* 0x000ee80000100a00 */
[----:B------:R-:W4:Y:S01]  /*da80*/  LDL.64 R112, [R1+0x648] ;  /* 0x0006480001707983 */ /* 0x000f220000100a00 */
[----:B-1----:R-:W-:-:S02]  /*da90*/  VIADD R3, R5, 0xffffffb5 ;  /* 0xffffffb505037836 */ /* 0x002fc40000000000 */
[----:B------:R-:W1:Y:S01]  /*daa0*/  LDC R5, c[0x0][0x3a0] ;  /* 0x0000e800ff057b82 */ /* 0x000e620000000800 */
[----:B------:R-:W-:Y:S02]  /*dab0*/  LDGSTS.E [R249+0x11a00], desc[UR28][R24.64], !P5 ;  /* 0x11a0000018f97fae */ /* 0x000fe4000e9a101c */
[----:B------:R-:W-:Y:S01]  /*dac0*/  ISETP.GE.U32.AND P6, PT, R3, 0x7fffff76, PT ;  /* 0x7fffff760300780c */ /* 0x000fe20003fc6070 */
[----:B------:R-:W-:Y:S01]  /*dad0*/  VIADD R3, R4, 0xffffffb1 ;  /* 0xffffffb104037836 */ /* 0x000fe20000000000 */
[----:B------:R-:W-:Y:S03]  /*dae0*/  LDGSTS.E [R249+0x11b00], desc[UR28][R38.64], !P5 ;  /* 0x11b0000026f97fae */ /* 0x000fe6000e9a101c */
[----:B------:R-:W1:Y:S01]  /*daf0*/  LDC R4, c[0x0][0x3a0] ;  /* 0x0000e800ff047b82 */ /* 0x000e620000000800 */
[----:B------:R-:W-:Y:S02]  /*db00*/  ISETP.GE.U32.AND P0, PT, R3, 0x7fffff72, PT ;  /* 0x7fffff720300780c */ /* 0x000fe40003f06070 */
[----:B------:R-:W-:Y:S01]  /*db10*/  IADD3 R3, PT, PT, R7, -0x53, RZ ;  /* 0xffffffad07037810 */ /* 0x000fe20007ffe0ff */
[----:B------:R-:W4:Y:S04]  /*db20*/  LDL.64 R24, [R1+0x650] ;  /* 0x0006500001187983 */ /* 0x000f280000100a00 */
[----:B------:R-:W4:Y:S04]  /*db30*/  LDL.64 R38, [R1+0x658] ;  /* 0x0006580001267983 */ /* 0x000f280000100a00 */
[----:B------:R-:W-:Y:S01]  /*db40*/  LDGSTS.E [R249+0x12800], desc[UR28][R18.64], !P6 ;  /* 0x1280000012f97fae */ /* 0x000fe2000f1a101c */
[----:B------:R-:W-:Y:S01]  /*db50*/  ISETP.GE.U32.AND P1, PT, R3, 0x7fffff6e, PT ;  /* 0x7fffff6e0300780c */ /* 0x000fe20003f26070 */
[----:B------:R-:W1:Y:S02]  /*db60*/  LDC R7, c[0x0][0x3a0] ;  /* 0x0000e800ff077b82 */ /* 0x000e640000000800 */
[----:B------:R-:W-:Y:S04]  /*db70*/  LDGSTS.E [R249+0x12900], desc[UR28][R122.64], !P6 ;  /* 0x129000007af97fae */ /* 0x000fe8000f1a101c */
[----:B------:R-:W-:Y:S04]  /*db80*/  LDGSTS.E [R249+0x12a00], desc[UR28][R50.64], !P6 ;  /* 0x12a0000032f97fae */ /* 0x000fe8000f1a101c */
[----:B------:R-:W4:Y:S04]  /*db90*/  LDL.64 R18, [R1+0x7d0] ;  /* 0x0007d00001127983 */ /* 0x000f280000100a00 */
[----:B------:R-:W4:Y:S04]  /*dba0*/  LDL.64 R122, [R1+0x6c0] ;  /* 0x0006c000017a7983 */ /* 0x000f280000100a00 */
[----:B------:R-:W-:Y:S04]  /*dbb0*/  LDGSTS.E [R249+0x12b00], desc[UR28][R114.64], !P6 ;  /* 0x12b0000072f97fae */ /* 0x000fe8000f1a101c */
[----:B------:R-:W-:Y:S04]  /*dbc0*/  LDGSTS.E [R249+0x13800], desc[UR28][R130.64], !P0 ;  /* 0x1380000082f97fae */ /* 0x000fe8000c1a101c */
[----:B------:R-:W4:Y:S04]  /*dbd0*/  LDL.64 R50, [R1+0x810] ;  /* 0x0008100001327983 */ /* 0x000f280000100a00 */
[----:B-----5:R-:W-:Y:S04]  /*dbe0*/  LDGSTS.E [R249+0x13900], desc[UR28][R16.64], !P0 ;  /* 0x1390000010f97fae */ /* 0x020fe8000c1a101c */
[----:B------:R-:W5:Y:S04]  /*dbf0*/  LDL.64 R114, [R1+0x738] ;  /* 0x0007380001727983 */ /* 0x000f680000100a00 */
[----:B------:R-:W-:Y:S04]  /*dc00*/  LDGSTS.E [R249+0x13a00], desc[UR28][R96.64], !P0 ;  /* 0x13a0000060f97fae */ /* 0x000fe8000c1a101c */
[----:B------:R-:W5:Y:S04]  /*dc10*/  LDL.64 R130, [R1+0x740] ;  /* 0x0007400001827983 */ /* 0x000f680000100a00 */
[----:B------:R-:W5:Y:S04]  /*dc20*/  LDL.64 R16, [R1+0x830] ;  /* 0x0008300001107983 */ /* 0x000f680000100a00 */
[----:B------:R-:W5:Y:S04]  /*dc30*/  LDL.64 R96, [R1+0x748] ;  /* 0x0007480001607983 */ /* 0x000f680000100a00 */
[----:B--2---:R-:W-:Y:S04]  /*dc40*/  LDGSTS.E [R249+0x13b00], desc[UR28][R116.64], !P0 ;  /* 0x13b0000074f97fae */ /* 0x004fe8000c1a101c */
[----:B---3--:R-:W-:Y:S04]  /*dc50*/  LDGSTS.E [R249+0x14800], desc[UR28][R44.64], !P1 ;  /* 0x148000002cf97fae */ /* 0x008fe8000c9a101c */
[----:B----4-:R-:W-:Y:S04]  /*dc60*/  LDGSTS.E [R249+0x14900], desc[UR28][R112.64], !P1 ;  /* 0x1490000070f97fae */ /* 0x010fe8000c9a101c */
[----:B------:R-:W2:Y:S04]  /*dc70*/  LDL.64 R116, [R1+0x3b8] ;  /* 0x0003b80001747983 */ /* 0x000ea80000100a00 */
[----:B------:R-:W3:Y:S04]  /*dc80*/  LDL.64 R44, [R1+0x3b0] ;  /* 0x0003b000012c7983 */ /* 0x000ee80000100a00 */
[----:B------:R-:W4:Y:S01]  /*dc90*/  LDL.64 R112, [R1+0x3a0] ;  /* 0x0003a00001707983 */ /* 0x000f220000100a00 */
[----:B------:R-:W-:-:S02]  /*dca0*/  VIADD R3, R9, 0xffffffa9 ;  /* 0xffffffa909037836 */ /* 0x000fc40000000000 */
        /* <DEDUP_REMOVED lines=8> */
[----:B------:R-:W4:Y:S03]  /*dd30*/  LDL.64 R24, [R1+0x850] ;  /* 0x0008500001187983 */ /* 0x000f260000100a00 */
[----:B------:R-:W-:Y:S01]  /*dd40*/  ISETP.GE.U32.AND P4, PT, R3, 0x7fffff62, PT ;  /* 0x7fffff620300780c */ /* 0x000fe20003f86070 */
[----:B------:R-:W4:Y:S04]  /*dd50*/  LDL.64 R38, [R1+0x338] ;  /* 0x0003380001267983 */ /* 0x000f280000100a00 */
[----:B------:R-:W-:Y:S01]  /*dd60*/  LDGSTS.E [R249+0x15800], desc[UR28][R18.64], !P2 ;  /* 0x1580000012f97fae */ /* 0x000fe2000d1a101c */
[----:B------:R-:W1:Y:S03]  /*dd70*/  LDC R6, c[0x0][0x3a0] ;  /* 0x0000e800ff067b82 */ /* 0x000e660000000800 */
[----:B------:R-:W-:Y:S04]  /*dd80*/  LDGSTS.E [R249+0x15900], desc[UR28][R122.64], !P2 ;  /* 0x159000007af97fae */ /* 0x000fe8000d1a101c */
[----:B------:R-:W-:Y:S04]  /*dd90*/  LDGSTS.E [R249+0x15a00], desc[UR28][R40.64], !P2 ;  /* 0x15a0000028f97fae */ /* 0x000fe8000d1a101c */
[----:B------:R-:W4:Y:S04]  /*dda0*/  LDL.64 R18, [R1+0x330] ;  /* 0x0003300001127983 */ /* 0x000f280000100a00 */
[----:B------:R-:W4:Y:S04]  /*ddb0*/  LDL.64 R122, [R1+0x328] ;  /* 0x00032800017a7983 */ /* 0x000f280000100a00 */
[----:B------:R-:W-:Y:S04]  /*ddc0*/  LDGSTS.E [R249+0x15b00], desc[UR28][R26.64], !P2 ;  /* 0x15b000001af97fae */ /* 0x000fe8000d1a101c */
[----:B------:R-:W-:Y:S04]  /*ddd0*/  LDGSTS.E [R249+0x16800], desc[UR28][R50.64], !P3 ;  /* 0x1680000032f97fae */ /* 0x000fe8000d9a101c */
[----:B-----5:R-:W-:Y:S04]  /*dde0*/  LDGSTS.E [R249+0x16900], desc[UR28][R114.64], !P3 ;  /* 0x1690000072f97fae */ /* 0x020fe8000d9a101c */
[----:B------:R-:W-:Y:S04]  /*ddf0*/  LDGSTS.E [R249+0x16a00], desc[UR28][R130.64], !P3 ;  /* 0x16a0000082f97fae */ /* 0x000fe8000d9a101c */
[----:B------:R-:W5:Y:S04]  /*de00*/  LDL.64 R50, [R1+0x890] ;  /* 0x0008900001327983 */ /* 0x000f680000100a00 */
[----:B------:R-:W5:Y:S04]  /*de10*/  LDL.64 R114, [R1+0x2c0] ;  /* 0x0002c00001727983 */ /* 0x000f680000100a00 */
[----:B------:R-:W-:Y:S04]  /*de20*/  LDGSTS.E [R249+0x16b00], desc[UR28][R96.64], !P3 ;  /* 0x16b0000060f97fae */ /* 0x000fe8000d9a101c */
[----:B------:R-:W5:Y:S04]  /*de30*/  LDL.64 R130, [R1+0x2b8] ;  /* 0x0002b80001827983 */ /* 0x000f680000100a00 */
[----:B------:R-:W-:Y:S04]  /*de40*/  LDGSTS.E [R249+0x17800], desc[UR28][R16.64], !P4 ;  /* 0x1780000010f97fae */ /* 0x000fe8000e1a101c */
[----:B------:R-:W5:Y:S01]  /*de50*/  LDL.64 R96, [R1+0x2a8] ;  /* 0x0002a80001607983 */ /* 0x000f620000100a00 */
[----:B-1----:R-:W-:-:S02]  /*de60*/  VIADD R3, R5, 0xffffff9d ;  /* 0xffffff9d05037836 */ /* 0x002fc40000000000 */
[----:B------:R-:W1:Y:S01]  /*de70*/  LDC R5, c[0x0][0x3a0] ;  /* 0x0000e800ff057b82 */ /* 0x000e620000000800 */
        /* <DEDUP_REMOVED lines=9> */
[----:B------:R-:W-:Y:S01]  /*df10*/  ISETP.GE.U32.AND P5, PT, R3, 0x7fffff5e, PT ;  /* 0x7fffff5e0300780c */ /* 0x000fe20003fa6070 */
[----:B------:R-:W-:-:S02]  /*df20*/  VIADD R3, R4, 0xffffff99 ;  /* 0xffffff9904037836 */ /* 0x000fc40000000000 */
[----:B------:R-:W1:Y:S03]  /*df30*/  LDC R4, c[0x0][0x3a0] ;  /* 0x0000e800ff047b82 */ /* 0x000e660000000800 */
[----:B------:R-:W-:Y:S02]  /*df40*/  ISETP.GE.U32.AND P6, PT, R3, 0x7fffff5a, PT ;  /* 0x7fffff5a0300780c */ /* 0x000fe40003fc6070 */
[----:B------:R-:W-:-:S03]  /*df50*/  IADD3 R3, PT, PT, R9, -0x6b, RZ ;  /* 0xffffff9509037810 */ /* 0x000fc60007ffe0ff */
[----:B------:R-:W1:Y:S02]  /*df60*/  LDC R9, c[0x0][0x3a0] ;  /* 0x0000e800ff097b82 */ /* 0x000e640000000800 */
[----:B------:R-:W-:Y:S01]  /*df70*/  LDGSTS.E [R249+0x18800], desc[UR28][R24.64], !P5 ;  /* 0x1880000018f97fae */ /* 0x000fe2000e9a101c */
[----:B------:R-:W-:-:S03]  /*df80*/  ISETP.GE.U32.AND P0, PT, R3, 0x7fffff56, PT ;  /* 0x7fffff560300780c */ /* 0x000fc60003f06070 */
[----:B------:R-:W-:Y:S04]  /*df90*/  LDGSTS.E [R249+0x18900], desc[UR28][R38.64], !P5 ;  /* 0x1890000026f97fae */ /* 0x000fe8000e9a101c */
[----:B------:R-:W-:Y:S04]  /*dfa0*/  LDGSTS.E [R249+0x18a00], desc[UR28][R18.64], !P5 ;  /* 0x18a0000012f97fae */ /* 0x000fe8000e9a101c */
[----:B------:R-:W-:Y:S04]  /*dfb0*/  LDGSTS.E [R249+0x18b00], desc[UR28][R122.64], !P5 ;  /* 0x18b000007af97fae */ /* 0x000fe8000e9a101c */
[----:B------:R-:W4:Y:S04]  /*dfc0*/  LDL.64 R24, [R1+0xa10] ;  /* 0x000a100001187983 */ /* 0x000f280000100a00 */
[----:B------:R-:W4:Y:S04]  /*dfd0*/  LDL.64 R38, [R1+0x1a0] ;  /* 0x0001a00001267983 */ /* 0x000f280000100a00 */
[----:B------:R-:W4:Y:S04]  /*dfe0*/  LDL.64 R122, [R1+0x1d8] ;  /* 0x0001d800017a7983 */ /* 0x000f280000100a00 */
[----:B------:R-:W4:Y:S04]  /*dff0*/  LDL.64 R18, [R1+0x198] ;  /* 0x0001980001127983 */ /* 0x000f280000100a00 */
[----:B-----5:R-:W-:Y:S04]  /*e000*/  LDGSTS.E [R249+0x19800], desc[UR28][R50.64], !P6 ;  /* 0x1980000032f97fae */ /* 0x020fe8000f1a101c */
[----:B------:R-:W-:Y:S04]  /*e010*/  LDGSTS.E [R249+0x19900], desc[UR28][R114.64], !P6 ;  /* 0x1990000072f97fae */ /* 0x000fe8000f1a101c */
[----:B------:R-:W5:Y:S04]  /*e020*/  LDL.64 R50, [R1+0x190] ;  /* 0x0001900001327983 */ /* 0x000f680000100a00 */
        /* <DEDUP_REMOVED lines=14> */
[----:B------:R-:W2:Y:S03]  /*e110*/  LDC R8, c[0x0][0x3a0] ;  /* 0x0000e800ff087b82 */ /* 0x000ea60000000800 */
[----:B------:R-:W-:Y:S01]  /*e120*/  ISETP.GE.U32.AND P1, PT, R3, 0x7fffff52, PT ;  /* 0x7fffff520300780c */ /* 0x000fe20003f26070 */
[----:B------:R-:W-:-:S04]  /*e130*/  VIADD R3, R7, 0xffffff8d ;  /* 0xffffff8d07037836 */ /* 0x000fc80000000000 */
[----:B------:R-:W2:Y:S01]  /*e140*/  LDC R7, c[0x0][0x3a0] ;  /* 0x0000e800ff077b82 */ /* 0x000ea20000000800 */
[----:B------:R-:W-:Y:S02]  /*e150*/  ISETP.GE.U32.AND P2, PT, R3, 0x7fffff4e, PT ;  /* 0x7fffff4e0300780c */ /* 0x000fe40003f46070 */
[----:B------:R-:W-:-:S04]  /*e160*/  IADD3 R3, PT, PT, R6, -0x77, RZ ;  /* 0xffffff8906037810 */ /* 0x000fc80007ffe0ff */
[----:B------:R-:W-:Y:S01]  /*e170*/  ISETP.GE.U32.AND P3, PT, R3, 0x7fffff4a, PT ;  /* 0x7fffff4a0300780c */ /* 0x000fe20003f66070 */
[----:B-1----:R-:W-:Y:S01]  /*e180*/  VIADD R3, R5, 0xffffff85 ;  /* 0xffffff8505037836 */ /* 0x002fe20000000000 */
[----:B------:R-:W-:Y:S01]  /*e190*/  LDGSTS.E [R249+0x1b800], desc[UR28][R36.64], !P1 ;  /* 0x1b80000024f97fae */ /* 0x000fe2000c9a101c */
[----:B------:R-:W1:Y:S03]  /*e1a0*/  LDC R6, c[0x0][0x3a0] ;  /* 0x0000e800ff067b82 */ /* 0x000e660000000800 */
[----:B------:R-:W-:Y:S01]  /*e1b0*/  LDGSTS.E [R249+0x1b900], desc[UR28][R40.64], !P1 ;  /* 0x1b90000028f97fae */ /* 0x000fe2000c9a101c */
[----:B------:R-:W-:-:S03]  /*e1c0*/  ISETP.GE.U32.AND P4, PT, R3, 0x7fffff46, PT ;  /* 0x7fffff460300780c */ /* 0x000fc60003f86070 */
[----:B------:R-:W-:Y:S01]  /*e1d0*/  LDGSTS.E [R249+0x1ba00], desc[UR28][R26.64], !P1 ;  /* 0x1ba000001af97fae */ /* 0x000fe2000c9a101c */
[----:B------:R-:W1:Y:S03]  /*e1e0*/  LDC R5, c[0x0][0x3a0] ;  /* 0x0000e800ff057b82 */ /* 0x000e660000000800 */
[----:B------:R-:W-:Y:S04]  /*e1f0*/  LDGSTS.E [R249+0x1bb00], desc[UR28][R122.64], !P1 ;  /* 0x1bb000007af97fae */ /* 0x000fe8000c9a101c */
[----:B------:R-:W-:Y:S04]  /*e200*/  LDGSTS.E [R249+0x1c800], desc[UR28][R24.64], !P2 ;  /* 0x1c80000018f97fae */ /* 0x000fe8000d1a101c */
[----:B------:R-:W-:Y:S04]  /*e210*/  LDGSTS.E [R249+0x1c900], desc[UR28][R38.64], !P2 ;  /* 0x1c90000026f97fae */ /* 0x000fe8000d1a101c */
[----:B------:R-:W4:Y:S04]  /*e220*/  LDL.64 R122, [R1+0xb90] ;  /* 0x000b9000017a7983 */ /* 0x000f280000100a00 */
[----:B------:R-:W-:Y:S04]  /*e230*/  LDGSTS.E [R249+0x1ca00], desc[UR28][R18.64], !P2 ;  /* 0x1ca0000012f97fae */ /* 0x000fe8000d1a101c */
[----:B-----5:R-:W-:Y:S04]  /*e240*/  LDGSTS.E [R249+0x1cb00], desc[UR28][R50.64], !P2 ;  /* 0x1cb0000032f97fae */ /* 0x020fe8000d1a101c */
[----:B------:R-:W-:Y:S04]  /*e250*/  LDGSTS.E [R249+0x1d800], desc[UR28][R114.64], !P3 ;  /* 0x1d80000072f97fae */ /* 0x000fe8000d9a101c */
[----:B------:R-:W5:Y:S04]  /*e260*/  LDL.64 R18, [R1+0x638] ;  /* 0x0006380001127983 */ /* 0x000f680000100a00 */
[----:B------:R-:W-:Y:S04]  /*e270*/  LDGSTS.E [R249+0x1d900], desc[UR28][R96.64], !P3 ;  /* 0x1d90000060f97fae */ /* 0x000fe8000d9a101c */
[----:B------:R-:W5:Y:S04]  /*e280*/  LDL.64 R50, [R1+0x98] ;  /* 0x0000980001327983 */ /* 0x000f680000100a00 */
[----:B------:R-:W-:Y:S04]  /*e290*/  LDGSTS.E [R249+0x1da00], desc[UR28][R130.64], !P3 ;  /* 0x1da0000082f97fae */ /* 0x000fe8000d9a101c */
[----:B------:R-:W5:Y:S04]  /*e2a0*/  LDL.64 R96, [R1+0xa0] ;  /* 0x0000a00001607983 */ /* 0x000f680000100a00 */
[----:B------:R-:W-:Y:S04]  /*e2b0*/  LDGSTS.E [R249+0x1db00], desc[UR28][R16.64], !P3 ;  /* 0x1db0000010f97fae */ /* 0x000fe8000d9a101c */
        /* <DEDUP_REMOVED lines=11> */
[----:B------:R-:W-:Y:S02]  /*e370*/  ISETP.GE.U32.AND P5, PT, R3, 0x7fffff42, PT ;  /* 0x7fffff420300780c */ /* 0x000fe40003fa6070 */
[----:B------:R-:W-:-:S03]  /*e380*/  IADD3 R3, PT, PT, R9, -0x44, RZ ;  /* 0xffffffbc09037810 */ /* 0x000fc60007ffe0ff */
[----:B------:R-:W1:Y:S01]  /*e390*/  LDC R9, c[0x0][0x3a0] ;  /* 0x0000e800ff097b82 */ /* 0x000e620000000800 */
[----:B------:R-:W-:Y:S01]  /*e3a0*/  ISETP.GE.U32.AND P6, PT, R3, 0x7fffff7d, PT ;  /* 0x7fffff7d0300780c */ /* 0x000fe20003fc6070 */
[----:B------:R-:W-:Y:S01]  /*e3b0*/  VIADD R3, R8, 0xffffffb8 ;  /* 0xffffffb808037836 */ /* 0x000fe20000000000 */
[----:B------:R-:W4:Y:S04]  /*e3c0*/  LDL.LU.64 R232, [R1+0xe28] ;  /* 0x000e280001e87983 */ /* 0x000f280000300a00 */
[----:B------:R-:W-:Y:S01]  /*e3d0*/  ISETP.GE.U32.AND P0, PT, R3, 0x7fffff79, PT ;  /* 0x7fffff790300780c */ /* 0x000fe20003f06070 */
[----:B------:R-:W-:Y:S01]  /*e3e0*/  LDGSTS.E [R249+0x1f800], desc[UR28][R122.64], !P5 ;  /* 0x1f8000007af97fae */ /* 0x000fe2000e9a101c */
[----:B------:R-:W1:Y:S03]  /*e3f0*/  LDC R8, c[0x0][0x3a0] ;  /* 0x0000e800ff087b82 */ /* 0x000e660000000800 */
[----:B------:R-:W-:Y:S04]  /*e400*/  LDGSTS.E [R249+0x1f900], desc[UR28][R230.64], !P5 ;  /* 0x1f900000e6f97fae */ /* 0x000fe8000e9a101c */
[----:B------:R-:W-:Y:S04]  /*e410*/  LDGSTS.E [R249+0x1fa00], desc[UR28][R238.64], !P5 ;  /* 0x1fa00000eef97fae */ /* 0x000fe8000e9a101c */
[----:B------:R-:W-:Y:S04]  /*e420*/  LDGSTS.E [R249+0x1fb00], desc[UR28][R228.64], !P5 ;  /* 0x1fb00000e4f97fae */ /* 0x000fe8000e9a101c */
[----:B------:R-:W4:Y:S04]  /*e430*/  LDL.LU.64 R230, [R1+0xe20] ;  /* 0x000e200001e67983 */ /* 0x000f280000300a00 */
[----:B------:R-:W4:Y:S04]  /*e440*/  LDL.LU.64 R238, [R1+0xe18] ;  /* 0x000e180001ee7983 */ /* 0x000f280000300a00 */
[----:B------:R-:W4:Y:S04]  /*e450*/  LDL.64 R16, [R1+0x760] ;  /* 0x0007600001107983 */ /* 0x000f280000100a00 */
[----:B------:R-:W4:Y:S04]  /*e460*/  LDL.LU.64 R228, [R1+0xe10] ;  /* 0x000e100001e47983 */ /* 0x000f280000300a00 */
[----:B------:R-:W4:Y:S04]  /*e470*/  LDL.64 R40, [R1+0x3a8] ;  /* 0x0003a80001287983 */ /* 0x000f280000100a00 */
[----:B------:R-:W4:Y:S04]  /*e480*/  LDL.64 R26, [R1+0x3c0] ;  /* 0x0003c000011a7983 */ /* 0x000f280000100a00 */
[----:B------:R-:W4:Y:S04]  /*e490*/  LDL.64 R122, [R1+0x3c8] ;  /* 0x0003c800017a7983 */ /* 0x000f280000100a00 */
        /* <DEDUP_REMOVED lines=8> */
[----:B------:R-:W5:Y:S01]  /*e520*/  LDL.64 R18, [R1+0x5f0] ;  /* 0x0005f00001127983 */ /* 0x000f620000100a00 */
[----:B------:R-:W-:-:S02]  /*e530*/  VIADD R3, R7, 0xffffffb4 ;  /* 0xffffffb407037836 */ /* 0x000fc40000000000 */
[----:B------:R-:W1:Y:S01]  /*e540*/  LDC R7, c[0x0][0x3a0] ;  /* 0x0000e800ff077b82 */ /* 0x000e620000000800 */
[----:B------:R-:W5:Y:S04]  /*e550*/  LDL.64 R50, [R1+0x678] ;  /* 0x0006780001327983 */ /* 0x000f680000100a00 */
[----:B------:R-:W5:Y:S04]  /*e560*/  LDL.64 R114, [R1+0x7d8] ;  /* 0x0007d80001727983 */ /* 0x000f680000100a00 */
[----:B------:R-:W5:Y:S04]  /*e570*/  LDL.64 R130, [R1+0x6d8] ;  /* 0x0006d80001827983 */ /* 0x000f680000100a00 */
        /* <DEDUP_REMOVED lines=9> */
[----:B------:R-:W-:-:S02]  /*e610*/  ISETP.GE.U32.AND P1, PT, R3, 0x7fffff75, PT ;  /* 0x7fffff750300780c */ /* 0x000fc40003f26070 */
[----:B-1----:R-:W-:Y:S02]  /*e620*/  IADD3 R3, PT, PT, R6, -0x50, RZ ;  /* 0xffffffb006037810 */ /* 0x002fe40007ffe0ff */
[----:B------:R-:W1:Y:S02]  /*e630*/  LDC R6, c[0x0][0x3a0] ;  /* 0x0000e800ff067b82 */ /* 0x000e640000000800 */
[----:B------:R-:W-:Y:S01]  /*e640*/  ISETP.GE.U32.AND P2, PT, R3, 0x7fffff71, PT ;  /* 0x7fffff710300780c */ /* 0x000fe20003f46070 */
[----:B------:R-:W-:-:S05]  /*e650*/  VIADD R3, R5, 0xffffffac ;  /* 0xffffffac05037836 */ /* 0x000fca0000000000 */
[----:B------:R-:W-:Y:S01]  /*e660*/  ISETP.GE.U32.AND P3, PT, R3, 0x7fffff6d, PT ;  /* 0x7fffff6d0300780c */ /* 0x000fe20003f66070 */
[----:B------:R-:W-:Y:S01]  /*e670*/  LDGSTS.E [R250+0x12c00], desc[UR28][R16.64], !P1 ;  /* 0x12c0000010fa7fae */ /* 0x000fe2000c9a101c */
[----:B------:R-:W1:Y:S03]  /*e680*/  LDC R5, c[0x0][0x3a0] ;  /* 0x0000e800ff057b82 */ /* 0x000e660000000800 */
[----:B------:R-:W-:Y:S04]  /*e690*/  LDGSTS.E [R250+0x12d00], desc[UR28][R40.64], !P1 ;  /* 0x12d0000028fa7fae */ /* 0x000fe8000c9a101c */
[----:B------:R-:W-:Y:S04]  /*e6a0*/  LDGSTS.E [R250+0x12e00], desc[UR28][R26.64], !P1 ;  /* 0x12e000001afa7fae */ /* 0x000fe8000c9a101c */
[----:B------:R-:W-:Y:S04]  /*e6b0*/  LDGSTS.E [R250+0x12f00], desc[UR28][R122.64], !P1 ;  /* 0x12f000007afa7fae */ /* 0x000fe8000c9a101c */
[----:B------:R-:W4:Y:S04]  /*e6c0*/  LDL.64 R16, [R1+0x6e8] ;  /* 0x0006e80001107983 */ /* 0x000f280000100a00 */
[----:B------:R-:W4:Y:S04]  /*e6d0*/  LDL.64 R40, [R1+0x758] ;  /* 0x0007580001287983 */ /* 0x000f280000100a00 */
[----:B-----5:R-:W-:Y:S04]  /*e6e0*/  LDGSTS.E [R250+0x13c00], desc[UR28][R24.64], !P2 ;  /* 0x13c0000018fa7fae */ /* 0x020fe8000d1a101c */
[----:B------:R-:W5:Y:S04]  /*e6f0*/  LDL.64 R122, [R1+0x6f0] ;  /* 0x0006f000017a7983 */ /* 0x000f680000100a00 */
[----:B------:R-:W-:Y:S04]  /*e700*/  LDGSTS.E [R250+0x13d00], desc[UR28][R38.64], !P2 ;  /* 0x13d0000026fa7fae */ /* 0x000fe8000d1a101c */
[----:B------:R-:W5:Y:S04]  /*e710*/  LDL.64 R26, [R1+0x768] ;  /* 0x00076800011a7983 */ /* 0x000f680000100a00 */
[----:B------:R-:W-:Y:S04]  /*e720*/  LDGSTS.E [R250+0x13e00], desc[UR28][R96.64], !P2 ;  /* 0x13e0000060fa7fae */ /* 0x000fe8000d1a101c */
[----:B------:R-:W5:Y:S04]  /*e730*/  LDL.64 R24, [R1+0x838] ;  /* 0x0008380001187983 */ /* 0x000f680000100a00 */
[----:B------:R-:W-:Y:S04]  /*e740*/  LDGSTS.E [R250+0x13f00], desc[UR28][R18.64], !P2 ;  /* 0x13f0000012fa7fae */ /* 0x000fe8000d1a101c */
[----:B------:R-:W5:Y:S01]  /*e750*/  LDL.64 R96, [R1+0x750] ;  /* 0x0007500001607983 */ /* 0x000f620000100a00 */
[----:B------:R-:W-:-:S03]  /*e760*/  VIADD R3, R9, 0xffffffa8 ;  /* 0xffffffa809037836 */ /* 0x000fc60000000000 */
        /* <DEDUP_REMOVED lines=9> */
[----:B------:R-:W-:Y:S01]  /*e800*/  IADD3 R3, PT, PT, R4, -0x5c, RZ ;  /* 0xffffffa404037810 */ /* 0x000fe20007ffe0ff */
[----:B------:R-:W-:Y:S01]  /*e810*/  LDGSTS.E [R250+0x14f00], desc[UR28][R50.64], !P3 ;  /* 0x14f0000032fa7fae */ /* 0x000fe2000d9a101c */
[----:B------:R-:W1:Y:S02]  /*e820*/  LDC R4, c[0x0][0x3a0] ;  /* 0x0000e800ff047b82 */ /* 0x000e640000000800 */
[----:B------:R-:W-:Y:S01]  /*e830*/  ISETP.GE.U32.AND P5, PT, R3, 0x7fffff65, PT ;  /* 0x7fffff650300780c */ /* 0x000fe20003fa6070 */
[----:B------:R-:W-:-:S05]  /*e840*/  VIADD R3, R7, 0xffffffa0 ;  /* 0xffffffa007037836 */ /* 0x000fca0000000000 */
[----:B------:R-:W-:Y:S01]  /*e850*/  ISETP.GE.U32.AND P6, PT, R3, 0x7fffff61, PT ;  /* 0x7fffff610300780c */ /* 0x000fe20003fc6070 */
[----:B------:R-:W-:Y:S01]  /*e860*/  LDGSTS.E [R250+0x15c00], desc[UR28][R114.64], !P4 ;  /* 0x15c0000072fa7fae */ /* 0x000fe2000e1a101c */
[----:B------:R-:W1:Y:S03]  /*e870*/  LDC R7, c[0x0][0x3a0] ;  /* 0x0000e800ff077b82 */ /* 0x000e660000000800 */
[----:B------:R-:W-:Y:S04]  /*e880*/  LDGSTS.E [R250+0x15d00], desc[UR28][R130.64], !P4 ;  /* 0x15d0000082fa7fae */ /* 0x000fe8000e1a101c */
[----:B------:R-:W4:Y:S04]  /*e890*/  LDL.64 R50, [R1+0x318] ;  /* 0x0003180001327983 */ /* 0x000f280000100a00 */
[----:B------:R-:W4:Y:S04]  /*e8a0*/  LDL.64 R114, [R1+0x310] ;  /* 0x0003100001727983 */ /* 0x000f280000100a00 */
[----:B------:R-:W4:Y:S04]  /*e8b0*/  LDL.64 R130, [R1+0x8b0] ;  /* 0x0008b00001827983 */ /* 0x000f280000100a00 */
[----:B------:R-:W-:Y:S04]  /*e8c0*/  LDGSTS.E [R250+0x15e00], desc[UR28][R16.64], !P4 ;  /* 0x15e0000010fa7fae */ /* 0x000fe8000e1a101c */
[----:B-----5:R-:W-:Y:S04]  /*e8d0*/  LDGSTS.E [R250+0x15f00], desc[UR28][R122.64], !P4 ;  /* 0x15f000007afa7fae */ /* 0x020fe8000e1a101c */
[----:B------:R-:W-:Y:S04]  /*e8e0*/  LDGSTS.E [R250+0x16c00], desc[UR28][R36.64], !P5 ;  /* 0x16c0000024fa7fae */ /* 0x000fe8000e9a101c */
[----:B------:R-:W5:Y:S04]  /*e8f0*/  LDL.64 R16, [R1+0x2a0] ;  /* 0x0002a00001107983 */ /* 0x000f680000100a00 */
[----:B------:R-:W5:Y:S04]  /*e900*/  LDL.64 R122, [R1+0x288] ;  /* 0x00028800017a7983 */ /* 0x000f680000100a00 */
[----:B------:R-:W5:Y:S04]  /*e910*/  LDL.64 R36, [R1+0x9b0] ;  /* 0x0009b00001247983 */ /* 0x000f680000100a00 */
[----:B------:R-:W-:Y:S04]  /*e920*/  LDGSTS.E [R250+0x16d00], desc[UR28][R96.64], !P5 ;  /* 0x16d0000060fa7fae */ /* 0x000fe8000e9a101c */
[----:B------:R-:W-:Y:S04]  /*e930*/  LDGSTS.E [R250+0x16e00], desc[UR28][R40.64], !P5 ;  /* 0x16e0000028fa7fae */ /* 0x000fe8000e9a101c */
[----:B------:R-:W-:Y:S04]  /*e940*/  LDGSTS.E [R250+0x16f00], desc[UR28][R26.64], !P5 ;  /* 0x16f000001afa7fae */ /* 0x000fe8000e9a101c */
[----:B------:R-:W5:Y:S04]  /*e950*/  LDL.64 R96, [R1+0x280] ;  /* 0x0002800001607983 */ /* 0x000f680000100a00 */
[----:B------:R-:W-:Y:S01]  /*e960*/  LDGSTS.E [R250+0x17c00], desc[UR28][R24.64], !P6 ;  /* 0x17c0000018fa7fae */ /* 0x000fe2000f1a101c */
        /* <DEDUP_REMOVED lines=12> */
[----:B------:R-:W-:Y:S02]  /*ea30*/  IADD3 R3, PT, PT, R5, -0x68, RZ ;  /* 0xffffff9805037810 */ /* 0x000fe40007ffe0ff */
[----:B------:R-:W1:Y:S02]  /*ea40*/  LDC R5, c[0x0][0x3a0] ;  /* 0x0000e800ff057b82 */ /* 0x000e640000000800 */
[----:B------:R-:W-:Y:S01]  /*ea50*/  ISETP.GE.U32.AND P1, PT, R3, 0x7fffff59, PT ;  /* 0x7fffff590300780c */ /* 0x000fe20003f26070 */
[----:B------:R-:W-:-:S05]  /*ea60*/  VIADD R3, R4, 0xffffff94 ;  /* 0xffffff9404037836 */ /* 0x000fca0000000000 */
[----:B------:R-:W-:Y:S01]  /*ea70*/  ISETP.GE.U32.AND P2, PT, R3, 0x7fffff55, PT ;  /* 0x7fffff550300780c */ /* 0x000fe20003f46070 */
[----:B------:R-:W-:Y:S01]  /*ea80*/  LDGSTS.E [R250+0x18c00], desc[UR28][R38.64], !P0 ;  /* 0x18c0000026fa7fae */ /* 0x000fe2000c1a101c */
[----:B------:R-:W-:-:S03]  /*ea90*/  VIADD R3, R8, 0xffffff90 ;  /* 0xffffff9008037836 */ /* 0x000fc60000000000 */
[----:B------:R-:W-:Y:S04]  /*eaa0*/  LDGSTS.E [R250+0x18d00], desc[UR28][R18.64], !P0 ;  /* 0x18d0000012fa7fae */ /* 0x000fe8000c1a101c */
[----:B------:R-:W-:Y:S04]  /*eab0*/  LDGSTS.E [R250+0x18e00], desc[UR28][R50.64], !P0 ;  /* 0x18e0000032fa7fae */ /* 0x000fe8000c1a101c */
[----:B------:R-:W4:Y:S04]  /*eac0*/  LDL.64 R38, [R1+0xab0] ;  /* 0x000ab00001267983 */ /* 0x000f280000100a00 */
[----:B------:R-:W4:Y:S01]  /*ead0*/  LDL.64 R18, [R1+0xab8] ;  /* 0x000ab80001127983 */ /* 0x000f220000100a00 */
[----:B------:R-:W-:-:S03]  /*eae0*/  ISETP.GE.U32.AND P3, PT, R3, 0x7fffff51, PT ;  /* 0x7fffff510300780c */ /* 0x000fc60003f66070 */
[----:B------:R-:W-:Y:S04]  /*eaf0*/  LDGSTS.E [R250+0x18f00], desc[UR28][R114.64], !P0 ;  /* 0x18f0000072fa7fae */ /* 0x000fe8000c1a101c */
[----:B------:R-:W4:Y:S04]  /*eb00*/  LDL.64 R50, [R1+0xac8] ;  /* 0x000ac80001327983 */ /* 0x000f280000100a00 */
[----:B------:R-:W-:Y:S04]  /*eb10*/  LDGSTS.E [R250+0x19c00], desc[UR28][R130.64], !P1 ;  /* 0x19c0000082fa7fae */ /* 0x000fe8000c9a101c */
[----:B------:R-:W4:Y:S04]  /*eb20*/  LDL.64 R114, [R1+0xb30] ;  /* 0x000b300001727983 */ /* 0x000f280000100a00 */
[----:B------:R-:W4:Y:S04]  /*eb30*/  LDL.64 R130, [R1+0xb38] ;  /* 0x000b380001827983 */ /* 0x000f280000100a00 */
[----:B-----5:R-:W-:Y:S04]  /*eb40*/  LDGSTS.E [R250+0x19d00], desc[UR28][R16.64], !P1 ;  /* 0x19d0000010fa7fae */ /* 0x020fe8000c9a101c */
[----:B------:R-:W-:Y:S04]  /*eb50*/  LDGSTS.E [R250+0x19e00], desc[UR28][R122.64], !P1 ;  /* 0x19e000007afa7fae */ /* 0x000fe8000c9a101c */
[----:B------:R-:W5:Y:S04]  /*eb60*/  LDL.64 R16, [R1+0xb48] ;  /* 0x000b480001107983 */ /* 0x000f680000100a00 */
[----:B------:R-:W5:Y:S04]  /*eb70*/  LDL.64 R122, [R1+0xbb0] ;  /* 0x000bb000017a7983 */ /* 0x000f680000100a00 */
[----:B------:R-:W-:Y:S04]  /*eb80*/  LDGSTS.E [R250+0x19f00], desc[UR28][R96.64], !P1 ;  /* 0x19f0000060fa7fae */ /* 0x000fe8000c9a101c */
[----:B------:R-:W5:Y:S01]  /*eb90*/  LDL.64 R96, [R1+0xbb8] ;  /* 0x000bb80001607983 */ /* 0x000f620000100a00 */
[----:B------:R-:W-:-:S04]  /*eba0*/  IADD3 R3, PT, PT, R7, -0x74, RZ ;  /* 0xffffff8c07037810 */ /* 0x000fc80007ffe0ff */
[----:B------:R-:W-:Y:S01]  /*ebb0*/  ISETP.GE.U32.AND P4, PT, R3, 0x7fffff4d, PT ;  /* 0x7fffff4d0300780c */ /* 0x000fe20003f86070 */
[----:B-1----:R-:W-:-:S05]  /*ebc0*/  VIADD R3, R6, 0xffffff88 ;  /* 0xffffff8806037836 */ /* 0x002fca0000000000 */
[----:B------:R-:W-:Y:S01]  /*ebd0*/  ISETP.GE.U32.AND P5, PT, R3, 0x7fffff49, PT ;  /* 0x7fffff490300780c */ /* 0x000fe20003fa6070 */
[----:B------:R-:W-:-:S05]  /*ebe0*/  VIADD R3, R5, 0xffffff84 ;  /* 0xffffff8405037836 */ /* 0x000fca0000000000 */
[----:B------:R-:W-:Y:S01]  /*ebf0*/  ISETP.GE.U32.AND P6, PT, R3, 0x7fffff45, PT ;  /* 0x7fffff450300780c */ /* 0x000fe20003fc6070 */
[----:B--2---:R-:W-:Y:S04]  /*ec00*/  LDGSTS.E [R250+0x1ac00], desc[UR28][R116.64], !P2 ;  /* 0x1ac0000074fa7fae */ /* 0x004fe8000d1a101c */
[----:B---3--:R-:W-:Y:S04]  /*ec10*/  LDGSTS.E [R250+0x1ad00], desc[UR28][R44.64], !P2 ;  /* 0x1ad000002cfa7fae */ /* 0x008fe8000d1a101c */
[----:B------:R-:W-:Y:S04]  /*ec20*/  LDGSTS.E [R250+0x1ae00], desc[UR28][R110.64], !P2 ;  /* 0x1ae000006efa7fae */ /* 0x000fe8000d1a101c */
[----:B------:R-:W2:Y:S04]  /*ec30*/  LDL.64 R116, [R1+0xbc8] ;  /* 0x000bc80001747983 */ /* 0x000ea80000100a00 */
[----:B------:R-:W3:Y:S04]  /*ec40*/  LDL.64 R44, [R1+0xbd0] ;  /* 0x000bd000012c7983 */ /* 0x000ee80000100a00 */
[----:B------:R-:W-:Y:S04]  /*ec50*/  LDGSTS.E [R250+0x1af00], desc[UR28][R34.64], !P2 ;  /* 0x1af0000022fa7fae */ /* 0x000fe8000d1a101c */
[----:B------:R-:W-:Y:S04]  /*ec60*/  LDGSTS.E [R250+0x1bc00], desc[UR28][R36.64], !P3 ;  /* 0x1bc0000024fa7fae */ /* 0x000fe8000d9a101c */
[----:B----4-:R-:W-:Y:S01]  /*ec70*/  LDGSTS.E [R250+0x1bd00], desc[UR28][R112.64], !P3 ;  /* 0x1bd0000070fa7fae */ /* 0x010fe2000d9a101c */
[----:B------:R-:W-:Y:S01]  /*ec80*/  PLOP3.LUT P2, PT, PT, PT, UP0, 0x80, 0x8 ;  /* 0x000000000008781c */ /* 0x000fe20003f4f008 */
[----:B------:R-:W-:-:S02]  /*ec90*/  UIADD3 UR6, UPT, UPT, UR6, -0x80, URZ ;  /* 0xffffff8006067890 */ /* 0x000fc4000fffe0ff */
[----:B------:R-:W-:Y:S04]  /*eca0*/  LDGSTS.E [R250+0x1be00], desc[UR28][R228.64], !P3 ;  /* 0x1be00000e4fa7fae */ /* 0x000fe8000d9a101c */
[----:B------:R-:W4:Y:S01]  /*ecb0*/  LDL.64 R112, [R1+0xbd8] ;  /* 0x000bd80001707983 */ /* 0x000f220000100a00 */
[----:B------:R-:W-:Y:S01]  /*ecc0*/  SEL R2, R2, RZ, P2 ;  /* 0x000000ff02027207 */ /* 0x000fe20001000000 */
[----:B------:R-:W-:Y:S02]  /*ecd0*/  UISETP.GE.U32.AND UP1, UPT, UR6, 0x7fffff41, UPT ;  /* 0x7fffff410600788c */ /* 0x000fe4000bf26070 */
[----:B------:R-:W-:Y:S01]  /*ece0*/  LDGSTS.E [R250+0x1bf00], desc[UR28][R238.64], !P3 ;  /* 0x1bf00000eefa7fae */ /* 0x000fe2000d9a101c */
[----:B------:R-:W-:-:S03]  /*ecf0*/  ISETP.NE.U32.AND P2, PT, R2, RZ, PT ;  /* 0x000000ff0200720c */ /* 0x000fc60003f45070 */
[----:B------:R-:W4:Y:S01]  /*ed00*/  LDL.64 R2, [R1+0xdc0] ;  /* 0x000dc00001027983 */ /* 0x000f220000100a00 */
[----:B------:R-:W-:-:S03]  /*ed10*/  PLOP3.LUT P0, PT, PT, PT, UP1, 0x80, 0x8 ;  /* 0x000000000008781c */ /* 0x000fc60003f0f018 */
[----:B------:R-:W-:Y:S01]  /*ed20*/  LDGSTS.E [R250+0x1cc00], desc[UR28][R40.64], !P4 ;  /* 0x1cc0000028fa7fae */ /* 0x000fe2000e1a101c */
[----:B------:R-:W-:-:S03]  /*ed30*/  PLOP3.LUT P1, PT, PT, PT, UP1, 0x80, 0x8 ;  /* 0x000000000008781c */ /* 0x000fc60003f2f018 */
[----:B------:R-:W-:Y:S01]  /*ed40*/  LDGSTS.E [R250+0x1cd00], desc[UR28][R26.64], !P4 ;  /* 0x1cd000001afa7fae */ /* 0x000fe2000e1a101c */
[----:B------:R-:W-:-:S03]  /*ed50*/  PLOP3.LUT P3, PT, PT, PT, UP1, 0x80, 0x8 ;  /* 0x000000000008781c */ /* 0x000fc60003f6f018 */
[----:B------:R-:W-:Y:S04]  /*ed60*/  LDGSTS.E [R250+0x1ce00], desc[UR28][R230.64], !P4 ;  /* 0x1ce00000e6fa7fae */ /* 0x000fe8000e1a101c */
[----:B------:R-:W-:Y:S01]  /*ed70*/  LDGSTS.E [R250+0x1cf00], desc[UR28][R24.64], !P4 ;  /* 0x1cf0000018fa7fae */ /* 0x000fe2000e1a101c */
[----:B------:R-:W-:-:S03]  /*ed80*/  PLOP3.LUT P4, PT, PT, PT, UP1, 0x80, 0x8 ;  /* 0x000000000008781c */ /* 0x000fc60003f8f018 */
[----:B------:R-:W-:Y:S04]  /*ed90*/  LDGSTS.E [R250+0x1dc00], desc[UR28][R38.64], !P5 ;  /* 0x1dc0000026fa7fae */ /* 0x000fe8000e9a101c */
[----:B------:R-:W-:Y:S01]  /*eda0*/  LDGSTS.E [R250+0x1dd00], desc[UR28][R18.64], !P5 ;  /* 0x1dd0000012fa7fae */ /* 0x000fe2000e9a101c */
[----:B------:R-:W-:-:S03]  /*edb0*/  IMAD.WIDE R236, R251, 0x4, R236 ;  /* 0x00000004fbec7825 */ /* 0x000fc600078e02ec */
[----:B------:R-:W-:Y:S04]  /*edc0*/  LDGSTS.E [R250+0x1de00], desc[UR28][R232.64], !P5 ;  /* 0x1de00000e8fa7fae */ /* 0x000fe8000e9a101c */
[----:B------:R-:W-:Y:S04]  /*edd0*/  LDGSTS.E [R250+0x1df00], desc[UR28][R50.64], !P5 ;  /* 0x1df0000032fa7fae */ /* 0x000fe8000e9a101c */
[----:B------:R-:W-:Y:S04]  /*ede0*/  LDGSTS.E [R250+0x1ec00], desc[UR28][R114.64], !P6 ;  /* 0x1ec0000072fa7fae */ /* 0x000fe8000f1a101c */
[----:B------:R-:W-:Y:S04]  /*edf0*/  LDGSTS.E [R250+0x1ed00], desc[UR28][R130.64], !P6 ;  /* 0x1ed0000082fa7fae */ /* 0x000fe8000f1a101c */
[----:B------:R-:W-:Y:S04]  /*ee00*/  LDGSTS.E [R250+0x1ee00], desc[UR28][R234.64], !P6 ;  /* 0x1ee00000eafa7fae */ /* 0x000fe8000f1a101c */
[----:B-----5:R-:W-:Y:S01]  /*ee10*/  LDGSTS.E [R250+0x1ef00], desc[UR28][R16.64], !P6 ;  /* 0x1ef0000010fa7fae */ /* 0x020fe2000f1a101c */
[----:B------:R-:W-:-:S03]  /*ee20*/  IMAD.WIDE R74, R133, 0x4, R74 ;  /* 0x00000004854a7825 */ /* 0x000fc600078e024a */
[----:B------:R-:W-:Y:S01]  /*ee30*/  LDGSTS.E [R250+0x1fc00], desc[UR28][R122.64], !P0 ;  /* 0x1fc000007afa7fae */ /* 0x000fe2000c1a101c */
[----:B------:R-:W-:-:S03]  /*ee40*/  IMAD.WIDE R90, R133, 0x4, R90 ;  /* 0x00000004855a7825 */ /* 0x000fc600078e025a */
[----:B------:R-:W-:Y:S04]  /*ee50*/  LDGSTS.E [R250+0x1fd00], desc[UR28][R96.64], !P1 ;  /* 0x1fd0000060fa7fae */ /* 0x000fe8000c9a101c */
[----:B------:R-:W-:Y:S01]  /*ee60*/  LDGSTS.E [R250+0x1fe00], desc[UR28][R236.64], !P3 ;  /* 0x1fe00000ecfa7fae */ /* 0x000fe2000d9a101c */
[----:B------:R-:W-:-:S03]  /*ee70*/  IMAD.WIDE R72, R133, 0x4, R72 ;  /* 0x0000000485487825 */ /* 0x000fc600078e0248 */
[----:B------:R1:W-:Y:S01]  /*ee80*/  STL [R1+0x120], RZ ;  /* 0x000120ff01007387 */ /* 0x0003e20000100800 */
[----:B------:R-:W-:-:S03]  /*ee90*/  IMAD.WIDE R68, R133, 0x4, R68 ;  /* 0x0000000485447825 */ /* 0x000fc600078e0244 */
[----:B------:R1:W-:Y:S04]  /*eea0*/  STL [R1+0x124], RZ ;  /* 0x000124ff01007387 */ /* 0x0003e80000100800 */
[----:B------:R1:W-:Y:S01]  /*eeb0*/  STL [R1+0x128], RZ ;  /* 0x000128ff01007387 */ /* 0x0003e20000100800 */
[----:B------:R-:W-:-:S03]  /*eec0*/  IMAD.WIDE R76, R133, 0x4, R76 ;  /* 0x00000004854c7825 */ /* 0x000fc600078e024c */
[----:B------:R1:W-:Y:S04]  /*eed0*/  STL [R1+0x12c], RZ ;  /* 0x00012cff01007387 */ /* 0x0003e80000100800 */
[----:B------:R1:W-:Y:S04]  /*eee0*/  STL [R1+0xc0], RZ ;  /* 0x0000c0ff01007387 */ /* 0x0003e80000100800 */
[----:B------:R1:W-:Y:S04]  /*eef0*/  STL [R1+0xc4], RZ ;  /* 0x0000c4ff01007387 */ /* 0x0003e80000100800 */
[----:B------:R1:W-:Y:S04]  /*ef00*/  STL [R1+0xc8], RZ ;  /* 0x0000c8ff01007387 */ /* 0x0003e80000100800 */
[----:B------:R1:W-:Y:S01]  /*ef10*/  STL [R1+0xcc], RZ ;  /* 0x0000ccff01007387 */ /* 0x0003e20000100800 */
[----:B------:R-:W-:-:S03]  /*ef20*/  IMAD.WIDE R86, R133, 0x4, R86 ;  /* 0x0000000485567825 */ /* 0x000fc600078e0256 */
[----:B------:R1:W-:Y:S04]  /*ef30*/  STL [R1+0x80], RZ ;  /* 0x000080ff01007387 */ /* 0x0003e80000100800 */
        /* <DEDUP_REMOVED lines=11> */
[----:B------:R1:W-:Y:S04]  /*eff0*/  STL [R1], RZ ;  /* 0x000000ff01007387 */ /* 0x0003e80000100800 */
[----:B------:R1:W-:Y:S04]  /*f000*/  STL [R1+0x4], RZ ;  /* 0x000004ff01007387 */ /* 0x0003e80000100800 */
[----:B------:R1:W-:Y:S04]  /*f010*/  STL [R1+0x8], RZ ;  /* 0x000008ff01007387 */ /* 0x0003e80000100800 */
[----:B------:R1:W-:Y:S01]  /*f020*/  STL [R1+0xc], RZ ;  /* 0x00000cff01007387 */ /* 0x0003e20000100800 */
[----:B------:R-:W-:-:S03]  /*f030*/  IMAD.WIDE R78, R133, 0x4, R78 ;  /* 0x00000004854e7825 */ /* 0x000fc600078e024e */
[----:B------:R1:W-:Y:S01]  /*f040*/  STL [R1+0x1f0], RZ ;  /* 0x0001f0ff01007387 */ /* 0x0003e20000100800 */
[----:B------:R-:W-:-:S03]  /*f050*/  IMAD.WIDE R70, R133, 0x4, R70 ;  /* 0x0000000485467825 */ /* 0x000fc600078e0246 */
[----:B------:R1:W-:Y:S04]  /*f060*/  STL [R1+0x1f4], RZ ;  /* 0x0001f4ff01007387 */ /* 0x0003e80000100800 */
[----:B------:R1:W-:Y:S04]  /*f070*/  STL [R1+0x1f8], RZ ;  /* 0x0001f8ff01007387 */ /* 0x0003e80000100800 */
[----:B------:R1:W-:Y:S04]  /*f080*/  STL [R1+0x1fc], RZ ;  /* 0x0001fcff01007387 */ /* 0x0003e80000100800 */
        /* <DEDUP_REMOVED lines=11> */
[----:B--2---:R-:W-:Y:S04]  /*f140*/  LDGSTS.E [R250+0x1ff00], desc[UR28][R116.64], !P4 ;  /* 0x1ff0000074fa7fae */ /* 0x004fe8000e1a101c */
[----:B------:R-:W0:Y:S04]  /*f150*/  LDGDEPBAR ;  /* 0x00000000000079af */ /* 0x000e280000000000 */
[----:B---3--:R-:W-:Y:S04]  /*f160*/  LDGSTS.E [R248+0x24000], desc[UR28][R44.64], P2 ;  /* 0x240000002cf87fae */ /* 0x008fe800091a101c */
[----:B------:R-:W-:Y:S04]  /*f170*/  LDGSTS.E [R248+0x24800], desc[UR28][R108.64], P2 ;  /* 0x248000006cf87fae */ /* 0x000fe800091a101c */
[----:B------:R-:W-:Y:S04]  /*f180*/  LDGSTS.E [R248+0x25000], desc[UR28][R58.64], P2 ;  /* 0x250000003af87fae */ /* 0x000fe800091a101c */
[----:B------:R-:W-:Y:S04]  /*f190*/  LDGSTS.E [R248+0x25800], desc[UR28][R74.64], P2 ;  /* 0x258000004af87fae */ /* 0x000fe800091a101c */
[----:B------:R-:W-:Y:S04]  /*f1a0*/  LDGSTS.E [R248+0x26000], desc[UR28][R90.64], P2 ;  /* 0x260000005af87fae */ /* 0x000fe800091a101c */
[----:B------:R-:W-:Y:S04]  /*f1b0*/  LDGSTS.E [R248+0x26800], desc[UR28][R46.64], P2 ;  /* 0x268000002ef87fae */ /* 0x000fe800091a101c */
[----:B------:R-:W-:Y:S04]  /*f1c0*/  LDGSTS.E [R248+0x27000], desc[UR28][R128.64], P2 ;  /* 0x2700000080f87fae */ /* 0x000fe800091a101c */
[----:B------:R-:W-:Y:S04]  /*f1d0*/  LDGSTS.E [R248+0x27800], desc[UR28][R92.64], P2 ;  /* 0x278000005cf87fae */ /* 0x000fe800091a101c */
[----:B----4-:R-:W-:Y:S04]  /*f1e0*/  LDGSTS.E [R134+0x24100], desc[UR28][R112.64], P2 ;  /* 0x2410000070867fae */ /* 0x010fe800091a101c */
[----:B------:R-:W-:Y:S04]  /*f1f0*/  LDGSTS.E [R134+0x24900], desc[UR28][R52.64], P2 ;  /* 0x2490000034867fae */ /* 0x000fe800091a101c */
        /* <DEDUP_REMOVED lines=41> */
[----:B------:R1:W-:Y:S04]  /*f490*/  STL [R1+0x34], RZ ;  /* 0x000034ff01007387 */ /* 0x0003e80000100800 */
[----:B------:R-:W-:Y:S04]  /*f4a0*/  LDGSTS.E [R250+0x25e00], desc[UR28][R160.64], P2 ;  /* 0x25e00000a0fa7fae */ /* 0x000fe800091a101c */
[----:B------:R1:W-:Y:S04]  /*f4b0*/  STL [R1+0x38], RZ ;  /* 0x000038ff01007387 */ /* 0x0003e80000100800 */
[----:B------:R-:W-:Y:S04]  /*f4c0*/  LDGSTS.E [R250+0x26600], desc[UR28][R82.64], P2 ;  /* 0x2660000052fa7fae */ /* 0x000fe800091a101c */
[----:B------:R1:W-:Y:S01]  /*f4d0*/  STL [R1+0x3c], RZ ;  /* 0x00003cff01007387 */ /* 0x0003e20000100800 */
[----:B------:R-:W-:-:S03]  /*f4e0*/  IMAD.WIDE R88, R133, 0x4, R88 ;  /* 0x0000000485587825 */ /* 0x000fc600078e0258 */
[----:B------:R-:W-:Y:S04]  /*f4f0*/  LDGSTS.E [R250+0x26e00], desc[UR28][R84.64], P2 ;  /* 0x26e0000054fa7fae */ /* 0x000fe800091a101c */
[----:B------:R1:W-:Y:S04]  /*f500*/  STL [R1+0x40], RZ ;  /* 0x000040ff01007387 */ /* 0x0003e80000100800 */
[----:B------:R-:W-:Y:S04]  /*f510*/  LDGSTS.E [R250+0x27600], desc[UR28][R158.64], P2 ;  /* 0x276000009efa7fae */ /* 0x000fe800091a101c */
[----:B------:R1:W-:Y:S04]  /*f520*/  STL [R1+0x44], RZ ;  /* 0x000044ff01007387 */ /* 0x0003e80000100800 */
[----:B------:R3:W-:Y:S04]  /*f530*/  LDGSTS.E [R250+0x27e00], desc[UR28][R2.64], P2 ;  /* 0x27e0000002fa7fae */ /* 0x0007e800091a101c */
[----:B------:R1:W-:Y:S04]  /*f540*/  STL [R1+0x48], RZ ;  /* 0x000048ff01007387 */ /* 0x0003e80000100800 */
[----:B------:R-:W-:Y:S04]  /*f550*/  LDGSTS.E [R132+0x24700], desc[UR28][R156.64], P2 ;  /* 0x247000009c847fae */ /* 0x000fe800091a101c */
        /* <DEDUP_REMOVED lines=13> */
[----:B------:R4:W-:Y:S04]  /*f630*/  LDGSTS.E [R132+0x27f00], desc[UR28][R12.64], P2 ;  /* 0x27f000000c847fae */ /* 0x0009e800091a101c */
[----:B------:R1:W-:Y:S04]  /*f640*/  STL [R1+0x18], RZ ;  /* 0x000018ff01007387 */ /* 0x0003e80000100800 */
[----:B------:R-:W0:Y:S04]  /*f650*/  LDGDEPBAR ;  /* 0x00000000000079af */ /* 0x000e280000000000 */
[----:B------:R1:W-:Y:S01]  /*f660*/  STL [R1+0x1c], RZ ;  /* 0x00001cff01007387 */ /* 0x0003e20000100800 */
[----:B------:R-:W-:Y:S01]  /*f670*/  UISETP.GE.AND UP0, UPT, UR7, 0x40, UPT ;  /* 0x000000400700788c */ /* 0x000fe2000bf06270 */
[----:B--2---:R-:W-:-:S02]  /*f680*/  CS2R R248, SRZ ;  /* 0x0000000000f87805 */ /* 0x004fc4000001ff00 */
[----:B---3--:R-:W-:Y:S02]  /*f690*/  CS2R R250, SRZ ;  /* 0x0000000000fa7805 */ /* 0x008fe4000001ff00 */
[----:B------:R-:W-:Y:S02]  /*f6a0*/  CS2R R108, SRZ ;  /* 0x00000000006c7805 */ /* 0x000fe4000001ff00 */
[----:B------:R-:W-:Y:S02]  /*f6b0*/  CS2R R110, SRZ ;  /* 0x00000000006e7805 */ /* 0x000fe4000001ff00 */
[----:B------:R-:W-:Y:S02]  /*f6c0*/  CS2R R112, SRZ ;  /* 0x0000000000707805 */ /* 0x000fe4000001ff00 */
[----:B------:R-:W-:Y:S02]  /*f6d0*/  CS2R R114, SRZ ;  /* 0x0000000000727805 */ /* 0x000fe4000001ff00 */
[----:B------:R-:W-:-:S02]  /*f6e0*/  CS2R R116, SRZ ;  /* 0x0000000000747805 */ /* 0x000fc4000001ff00 */
[----:B------:R-:W-:Y:S02]  /*f6f0*/  CS2R R118, SRZ ;  /* 0x0000000000767805 */ /* 0x000fe4000001ff00 */
[----:B------:R-:W-:Y:S02]  /*f700*/  CS2R R120, SRZ ;  /* 0x0000000000787805 */ /* 0x000fe4000001ff00 */
[----:B------:R-:W-:Y:S02]  /*f710*/  CS2R R122, SRZ ;  /* 0x00000000007a7805 */ /* 0x000fe4000001ff00 */
[----:B------:R-:W-:Y:S02]  /*f720*/  CS2R R124, SRZ ;  /* 0x00000000007c7805 */ /* 0x000fe4000001ff00 */
[----:B------:R-:W-:Y:S02]  /*f730*/  CS2R R126, SRZ ;  /* 0x00000000007e7805 */ /* 0x000fe4000001ff00 */
[----:B------:R-:W-:-:S02]  /*f740*/  CS2R R128, SRZ ;  /* 0x0000000000807805 */ /* 0x000fc4000001ff00 */
[----:B------:R-:W-:Y:S02]  /*f750*/  CS2R R130, SRZ ;  /* 0x0000000000827805 */ /* 0x000fe4000001ff00 */
[----:B----4-:R-:W-:Y:S02]  /*f760*/  CS2R R132, SRZ ;  /* 0x0000000000847805 */ /* 0x010fe4000001ff00 */
        /* <DEDUP_REMOVED lines=86> */
[----:B------:R-:W-:Y:S01]  /*fcd0*/  CS2R R62, SRZ ;  /* 0x00000000003e7805 */ /* 0x000fe2000001ff00 */
[----:B-1----:R-:W-:Y:S06]  /*fce0*/  BRA.U !UP0, `(.L_x_0) ;  /* 0x000001f108787547 */ /* 0x002fec000b800000 */
[----:B------:R-:W2:Y:S04]  /*fcf0*/  LDL.LU.64 R62, [R1+0x7e8] ;  /* 0x0007e800013e7983 */ /* 0x000ea80000300a00 */
[----:B------:R-:W3:Y:S04]  /*fd00*/  LDL.LU.64 R224, [R1+0x7f8] ;  /* 0x0007f80001e07983 */ /* 0x000ee80000300a00 */
[----:B------:R-:W4:Y:S04]  /*fd10*/  LDL.LU.64 R226, [R1+0x800] ;  /* 0x0008000001e27983 */ /* 0x000f280000300a00 */
[----:B------:R-:W5:Y:S04]  /*fd20*/  LDL.LU.64 R64, [R1+0x7e0] ;  /* 0x0007e00001407983 */ /* 0x000f680000300a00 */
[----:B------:R-:W3:Y:S04]  /*fd30*/  LDL.LU.64 R66, [R1+0x628] ;  /* 0x0006280001427983 */ /* 0x000ee80000300a00 */
[----:B------:R-:W4:Y:S04]  /*fd40*/  LDL.LU.64 R60, [R1+0x630] ;  /* 0x00063000013c7983 */ /* 0x000f280000300a00 */
[----:B--2---:R1:W-:Y:S01]  /*fd50*/  STL [R1+0xddc], R62 ;  /* 0x000ddc3e01007387 */ /* 0x0043e20000100800 */
[----:B------:R-:W-:-:S03]  /*fd60*/  MOV R0, R63 ;  /* 0x0000003f00007202 */ /* 0x000fc60000000f00 */
[----:B-1----:R-:W2:Y:S04]  /*fd70*/  LDL.LU.64 R62, [R1+0x90] ;  /* 0x00009000013e7983 */ /* 0x002ea80000300a00 */
[----:B------:R1:W-:Y:S04]  /*fd80*/  STL [R1+0xdd8], R0 ;  /* 0x000dd80001007387 */ /* 0x0003e80000100800 */
[----:B---3--:R-:W-:Y:S04]  /*fd90*/  STL [R1+0xde4], R224 ;  /* 0x000de4e001007387 */ /* 0x008fe80000100800 */
[----:B------:R-:W3:Y:S01]  /*fda0*/  LDL.LU.64 R6, [R1+0x638] ;  /* 0x0006380001067983 */ /* 0x000ee20000300a00 */
[----:B-1----:R-:W-:-:S05]  /*fdb0*/  IMAD.MOV.U32 R0, RZ, RZ, R225 ;  /* 0x000000ffff007224 */ /* 0x002fca00078e00e1 */
[----:B------:R1:W-:Y:S04]  /*fdc0*/  STL [R1+0xde0], R0 ;  /* 0x000de00001007387 */ /* 0x0003e80000100800 */
[----:B----4-:R-:W-:Y:S04]  /*fdd0*/  STL [R1+0xdec], R226 ;  /* 0x000dece201007387 */ /* 0x010fe80000100800 */
[----:B------:R-:W4:Y:S01]  /*fde0*/  LDL.LU.64 R216, [R1+0x98] ;  /* 0x0000980001d87983 */ /* 0x000f220000300a00 */
[----:B-1----:R-:W-:-:S05]  /*fdf0*/  IMAD.MOV.U32 R0, RZ, RZ, R227 ;  /* 0x000000ffff007224 */ /* 0x002fca00078e00e3 */
[----:B------:R1:W-:Y:S04]  /*fe00*/  STL [R1+0xde8], R0 ;  /* 0x000de80001007387 */ /* 0x0003e80000100800 */
[----:B-----5:R-:W-:Y:S04]  /*fe10*/  STL [R1+0xdf4], R64 ;  /* 0x000df44001007387 */ /* 0x020fe80000100800 */
[----:B------:R-:W5:Y:S01]  /*fe20*/  LDL.LU.64 R218, [R1+0xa0] ;  /* 0x0000a00001da7983 */ /* 0x000f620000300a00 */
[----:B-1----:R-:W-:-:S05]  /*fe30*/  MOV R0, R65 ;  /* 0x0000004100007202 */ /* 0x002fca0000000f00 */
[----:B------:R1:W-:Y:S04]  /*fe40*/  STL [R1+0xdf0], R0 ;  /* 0x000df00001007387 */ /* 0x0003e80000100800 */
[----:B------:R-:W-:Y:S04]  /*fe50*/  STL [R1+0xdfc], R66 ;  /* 0x000dfc4201007387 */ /* 0x000fe80000100800 */
[----:B------:R-:W5:Y:S01]  /*fe60*/  LDL.LU.64 R224, [R1+0xa8] ;  /* 0x0000a80001e07983 */ /* 0x000f620000300a00 */
[----:B-1----:R-:W-:-:S05]  /*fe70*/  IMAD.MOV.U32 R0, RZ, RZ, R67 ;  /* 0x000000ffff007224 */ /* 0x002fca00078e0043 */
[----:B------:R1:W-:Y:S04]  /*fe80*/  STL [R1+0xdf8], R0 ;  /* 0x000df80001007387 */ /* 0x0003e80000100800 */
[----:B------:R-:W-:Y:S04]  /*fe90*/  STL [R1+0xe00], R210 ;  /* 0x000e00d201007387 */ /* 0x000fe80000100800 */
[----:B------:R-:W-:Y:S04]  /*fea0*/  STL [R1+0xdd0], R211 ;  /* 0x000dd0d301007387 */ /* 0x000fe80000100800 */
[----:B------:R-:W5:Y:S04]  /*feb0*/  LDL.LU.64 R220, [R1+0x640] ;  /* 0x0006400001dc7983 */ /* 0x000f680000300a00 */
[----:B------:R-:W-:Y:S04]  /*fec0*/  STL [R1+0xdd4], R208 ;  /* 0x000dd4d001007387 */ /* 0x000fe80000100800 */
[----:B------:R-:W-:Y:S04]  /*fed0*/  STL [R1+0xdc8], R209 ;  /* 0x000dc8d101007387 */ /* 0x000fe80000100800 */
[----:B------:R-:W5:Y:S04]  /*fee0*/  LDL.LU.64 R226, [R1+0xb0] ;  /* 0x0000b00001e27983 */ /* 0x000f680000300a00 */
[----:B------:R-:W-:Y:S04]  /*fef0*/  STL [R1+0xdcc], R80 ;  /* 0x000dcc5001007387 */ /* 0x000fe80000100800 */
[----:B------:R-:W-:Y:S04]  /*ff00*/  STL [R1+0x404], R81 ;  /* 0x0004045101007387 */ /* 0x000fe80000100800 */
[----:B------:R-:W5:Y:S01]  /*ff10*/  LDL.LU.64 R64, [R1+0xb8] ;  /* 0x0000b80001407983 */ /* 0x000f620000300a00 */
[----:B-1----:R-:W-:-:S03]  /*ff20*/  IMAD.MOV.U32 R0, RZ, RZ, R61 ;  /* 0x000000ffff007224 */ /* 0x002fc600078e003d */
[----:B------:R1:W-:Y:S04]  /*ff30*/  STL [R1+0x40c], R60 ;  /* 0x00040c3c01007387 */ /* 0x0003e80000100800 */
[----:B-1----:R-:W5:Y:S04]  /*ff40*/  LDL.LU.64 R60, [R1+0xd0] ;  /* 0x0000d000013c7983 */ /* 0x002f680000300a00 */
[----:B------:R1:W-:Y:S04]  /*ff50*/  STL [R1+0x408], R0 ;  /* 0x0004080001007387 */ /* 0x0003e80000100800 */
[----:B------:R-:W-:Y:S04]  /*ff60*/  STL [R1+0x414], R212 ;  /* 0x000414d401007387 */ /* 0x000fe80000100800 */
[----:B------:R-:W-:Y:S04]  /*ff70*/  STL [R1+0x410], R213 ;  /* 0x000410d501007387 */ /* 0x000fe80000100800 */
[----:B------:R-:W5:Y:S04]  /*ff80*/  LDL.LU.64 R66, [R1+0x660] ;  /* 0x0006600001427983 */ /* 0x000f680000300a00 */
[----:B------:R-:W-:Y:S04]  /*ff90*/  STL [R1+0x41c], R214 ;  /* 0x00041cd601007387 */ /* 0x000fe80000100800 */
[----:B------:R-:W-:Y:S04]  /*ffa0*/  STL [R1+0x418], R215 ;  /* 0x000418d701007387 */ /* 0x000fe80000100800 */
[----:B------:R-:W5:Y:S04]  /*ffb0*/  LDL.LU.64 R222, [R1+0xd8] ;  /* 0x0000d80001de7983 */ /* 0x000f680000300a00 */
[----:B--2---:R2:W-:Y:S01]  /*ffc0*/  STL [R1+0x424], R62 ;  /* 0x0004243e01007387 */ /* 0x0045e20000100800 */
[----:B-1----:R-:W-:-:S03]  /*ffd0*/  MOV R0, R63 ;  /* 0x0000003f00007202 */ /* 0x002fc60000000f00 */
[----:B--2---:R-:W2:Y:S04]  /*ffe0*/  LDL.LU.64 R62, [R1+0xe0] ;  /* 0x0000e000013e7983 */ /* 0x004ea80000300a00 */
[----:B------:R1:W-:Y:S04]  /*fff0*/  STL [R1+0x420], R0 ;  /* 0x0004200001007387 */ /* 0x0003e80000100800 */
[----:B---3--:R3:W-:Y:S01]  /*10000*/  STL [R1+0x42c], R6 ;  /* 0x00042c0601007387 */ /* 0x0087e20000100800 */
[----:B-1----:R-:W-:-:S03]  /*10010*/  IMAD.MOV.U32 R0, RZ, RZ, R7 ;  /* 0x000000ffff007224 */ /* 0x002fc600078e0007 */
[----:B---3--:R-:W3:Y:S04]  /*10020*/  LDL.LU.64 R6, [R1+0xe8] ;  /* 0x0000e80001067983 */ /* 0x008ee80000300a00 */
[----:B------:R1:W-:Y:S04]  /*10030*/  STL [R1+0x428], R0 ;  /* 0x0004280001007387 */ /* 0x0003e80000100800 */
[----:B----4-:R4:W-:Y:S01]  /*10040*/  STL [R1+0x434], R216 ;  /* 0x000434d801007387 */ /* 0x0109e20000100800 */
[----:B-1----:R-:W-:-:S03]  /*10050*/  IMAD.MOV.U32 R0, RZ, RZ, R217 ;  /* 0x000000ffff007224 */ /* 0x002fc600078e00d9 */
[----:B----4-:R-:W4:Y:S04]  /*10060*/  LDL.LU.64 R216, [R1+0x690] ;  /* 0x0006900001d87983 */ /* 0x010f280000300a00 */
[----:B------:R1:W-:Y:S04]  /*10070*/  STL [R1+0x430], R0 ;  /* 0x0004300001007387 */ /* 0x0003e80000100800 */
[----:B-----5:R5:W-:Y:S01]  /*10080*/  STL [R1+0x43c], R218 ;  /* 0x00043cda01007387 */ /* 0x020be20000100800 */
[----:B-1----:R-:W-:-:S03]  /*10090*/  MOV R0, R219 ;  /* 0x000000db00007202 */ /* 0x002fc60000000f00 */
[----:B-----5:R-:W5:Y:S04]  /*100a0*/  LDL.LU.64 R218, [R1+0xf0] ;  /* 0x0000f00001da7983 */ /* 0x020f680000300a00 */
[----:B------:R1:W-:Y:S04]  /*100b0*/  STL [R1+0x438], R0 ;  /* 0x0004380001007387 */ /* 0x0003e80000100800 */
[----:B------:R1:W-:Y:S02]  /*100c0*/  STL [R1+0x444], R224 ;  /* 0x000444e001007387 */ /* 0x0003e40000100800 */
[----:B-1----:R-:W-:-:S02]  /*100d0*/  IMAD.MOV.U32 R0, RZ, RZ, R225 ;  /* 0x000000ffff007224 */ /* 0x002fc400078e00e1 */
[----:B------:R-:W5:Y:S04]  /*100e0*/  LDL.LU.64 R224, [R1+0xf8] ;  /* 0x0000f80001e07983 */ /* 0x000f680000300a00 */
[----:B------:R1:W-:Y:S04]  /*100f0*/  STL [R1+0x440], R0 ;  /* 0x0004400001007387 */ /* 0x0003e80000100800 */
[----:B------:R1:W-:Y:S02]  /*10100*/  STL [R1+0x44c], R220 ;  /* 0x00044cdc01007387 */ /* 0x0003e40000100800 */
[----:B-1----:R-:W-:-:S02]  /*10110*/  IMAD.MOV.U32 R0, RZ, RZ, R221 ;  /* 0x000000ffff007224 */ /* 0x002fc400078e00dd */
[----:B------:R-:W5:Y:S04]  /*10120*/  LDL.LU.64 R220, [R1+0x100] ;  /* 0x0001000001dc7983 */ /* 0x000f680000300a00 */
[----:B------:R1:W-:Y:S04]  /*10130*/  STL [R1+0x448], R0 ;  /* 0x0004480001007387 */ /* 0x0003e80000100800 */
[----:B------:R1:W-:Y:S02]  /*10140*/  STL [R1+0x454], R226 ;  /* 0x000454e201007387 */ /* 0x0003e40000100800 */
[----:B-1----:R-:W-:-:S02]  /*10150*/  MOV R0, R227 ;  /* 0x000000e300007202 */ /* 0x002fc40000000f00 */
[----:B------:R-:W5:Y:S04]  /*10160*/  LDL.LU.64 R226, [R1+0x6b8] ;  /* 0x0006b80001e27983 */ /* 0x000f680000300a00 */
        /* <DEDUP_REMOVED lines=17> */
[----:B--2---:R2:W-:Y:S01]  /*10280*/  STL [R1+0x47c], R62 ;  /* 0x00047c3e01007387 */ /* 0x0045e20000100800 */
[----:B-1----:R-:W-:-:S03]  /*10290*/  IMAD.MOV.U32 R0, RZ, RZ, R63 ;  /* 0x000000ffff007224 */ /* 0x002fc600078e003f */
[----:B--2---:R-:W2:Y:S04]  /*102a0*/  LDL.LU.64 R62, [R1+0x290] ;  /* 0x00029000013e7983 */ /* 0x004ea80000300a00 */
[----:B------:R1:W-:Y:S04]  /*102b0*/  STL [R1+0x478], R0 ;  /* 0x0004780001007387 */ /* 0x0003e80000100800 */
[----:B---3--:R3:W-:Y:S01]  /*102c0*/  STL [R1+0x484], R6 ;  /* 0x0004840601007387 */ /* 0x0087e20000100800 */
[----:B-1----:R-:W-:-:S03]  /*102d0*/  MOV R0, R7 ;  /* 0x0000000700007202 */ /* 0x002fc60000000f00 */
[----:B---3--:R-:W3:Y:S04]  /*102e0*/  LDL.LU.64 R6, [R1+0x298] ;  /* 0x0002980001067983 */ /* 0x008ee80000300a00 */
[----:B------:R1:W-:Y:S04]  /*102f0*/  STL [R1+0x480], R0 ;  /* 0x0004800001007387 */ /* 0x0003e80000100800 */
[----:B----4-:R4:W-:Y:S01]  /*10300*/  STL [R1+0x48c], R216 ;  /* 0x00048cd801007387 */ /* 0x0109e20000100800 */
[----:B-1----:R-:W-:-:S03]  /*10310*/  IMAD.MOV.U32 R0, RZ, RZ, R217 ;  /* 0x000000ffff007224 */ /* 0x002fc600078e00d9 */
[----:B----4-:R-:W4:Y:S04]  /*10320*/  LDL.LU.64 R216, [R1+0x2b0] ;  /* 0x0002b00001d87983 */ /* 0x010f280000300a00 */
[----:B------:R1:W-:Y:S04]  /*10330*/  STL [R1+0x488], R0 ;  /* 0x0004880001007387 */ /* 0x0003e80000100800 */
[----:B-----5:R5:W-:Y:S01]  /*10340*/  STL [R1+0x494], R218 ;  /* 0x000494da01007387 */ /* 0x020be20000100800 */
[----:B-1----:R-:W-:-:S03]  /*10350*/  IMAD.MOV.U32 R0, RZ, RZ, R219 ;  /* 0x000000ffff007224 */ /* 0x002fc600078e00db */
[----:B-----5:R-:W5:Y:S04]  /*10360*/  LDL.LU.64 R218, [R1+0x710] ;  /* 0x0007100001da7983 */ /* 0x020f680000300a00 */
        /* <DEDUP_REMOVED lines=29> */
[----:B--2---:R2:W-:Y:S01]  /*10540*/  STL [R1+0x4d4], R62 ;  /* 0x0004d43e01007387 */ /* 0x0045e20000100800 */
[----:B-1----:R-:W-:-:S03]  /*10550*/  IMAD.MOV.U32 R0, RZ, RZ, R63 ;  /* 0x000000ffff007224 */ /* 0x002fc600078e003f */
[----:B--2---:R-:W2:Y:S04]  /*10560*/  LDL.LU.64 R62, [R1+0x760] ;  /* 0x00076000013e7983 */ /* 0x004ea80000300a00 */
[----:B------:R1:W-:Y:S04]  /*10570*/  STL [R1+0x4d0], R0 ;  /* 0x0004d00001007387 */ /* 0x0003e80000100800 */
[----:B---3--:R3:W-:Y:S01]  /*10580*/  STL [R1+0x4dc], R6 ;  /* 0x0004dc0601007387 */ /* 0x0087e20000100800 */
[----:B-1----:R-:W-:-:S03]  /*10590*/  IMAD.MOV.U32 R0, RZ, RZ, R7 ;  /* 0x000000ffff007224 */ /* 0x002fc600078e0007 */
[----:B---3--:R-:W3:Y:S04]  /*105a0*/  LDL.LU.64 R6, [R1+0x3a8] ;  /* 0x0003a80001067983 */ /* 0x008ee80000300a00 */
[----:B------:R1:W-:Y:S04]  /*105b0*/  STL [R1+0x4d8], R0 ;  /* 0x0004d80001007387 */ /* 0x0003e80000100800 */
[----:B----4-:R4:W-:Y:S01]  /*105c0*/  STL [R1+0x4e4], R216 ;  /* 0x0004e4d801007387 */ /* 0x0109e20000100800 */
[----:B-1----:R-:W-:-:S03]  /*105d0*/  MOV R0, R217 ;  /* 0x000000d900007202 */ /* 0x002fc60000000f00 */
[----:B----4-:R-:W4:Y:S04]  /*105e0*/  LDL.LU.64 R216, [R1+0x3c0] ;  /* 0x0003c00001d87983 */ /* 0x010f280000300a00 */
[----:B------:R1:W-:Y:S04]  /*105f0*/  STL [R1+0x4e0], R0 ;  /* 0x0004e00001007387 */ /* 0x0003e80000100800 */
[----:B-----5:R5:W-:Y:S01]  /*10600*/  STL [R1+0x4ec], R218 ;  /* 0x0004ecda01007387 */ /* 0x020be20000100800 */
[----:B-1----:R-:W-:-:S03]  /*10610*/  IMAD.MOV.U32 R0, RZ, RZ, R219 ;  /* 0x000000ffff007224 */ /* 0x002fc600078e00db */
[----:B-----5:R-:W5:Y:S04]  /*10620*/  LDL.LU.64 R218, [R1+0x3c8] ;  /* 0x0003c80001da7983 */ /* 0x020f680000300a00 */
        /* <DEDUP_REMOVED lines=437> */
[----:B-----5:R-:W-:Y:S04]  /*12180*/  STL [R1+0x85c], R218 ;  /* 0x00085cda01007387 */ /* 0x020fe80000100800 */
[----:B------:R-:W5:Y:S01]  /*12190*/  LDL.LU.64 R4, [R1+0x2a0] ;  /* 0x0002a00001047983 */ /* 0x000f620000300a00 */
[----:B-1----:R-:W-:-:S05]  /*121a0*/  MOV R0, R219 ;  /* 0x000000db00007202 */ /* 0x002fca0000000f00 */
[----:B------:R1:W-:Y:S04]  /*121b0*/  STL [R1+0x858], R0 ;  /* 0x0008580001007387 */ /* 0x0003e80000100800 */
[----:B------:R1:W-:Y:S02]  /*121c0*/  STL [R1+0x864], R224 ;  /* 0x000864e001007387 */ /* 0x0003e40000100800 */
[----:B-1----:R-:W-:Y:S02]  /*121d0*/  IMAD.MOV.U32 R0, RZ, RZ, R225 ;  /* 0x000000ffff007224 */ /* 0x002fe400078e00e1 */
[----:B------:R-:W5:Y:S04]  /*121e0*/  LDL.LU.64 R224, [R1+0x288] ;  /* 0x0002880001e07983 */ /* 0x000f680000300a00 */
[----:B------:R1:W-:Y:S04]  /*121f0*/  STL [R1+0x860], R0 ;  /* 0x0008600001007387 */ /* 0x0003e80000100800 */
[----:B------:R-:W-:Y:S04]  /*12200*/  STL [R1+0x86c], R220 ;  /* 0x00086cdc01007387 */ /* 0x000fe80000100800 */
[----:B------:R-:W5:Y:S01]  /*12210*/  LDL.LU.64 R218, [R1+0x280] ;  /* 0x0002800001da7983 */ /* 0x000f620000300a00 */
[----:B-1----:R-:W-:-:S05]  /*12220*/  IMAD.MOV.U32 R0, RZ, RZ, R221 ;  /* 0x000000ffff007224 */ /* 0x002fca00078e00dd */
[----:B------:R1:W-:Y:S04]  /*12230*/  STL [R1+0x868], R0 ;  /* 0x0008680001007387 */ /* 0x0003e80000100800 */
[----:B------:R1:W-:Y:S02]  /*12240*/  STL [R1+0x874], R226 ;  /* 0x000874e201007387 */ /* 0x0003e40000100800 */
[----:B-1----:R-:W-:Y:S02]  /*12250*/  MOV R0, R227 ;  /* 0x000000e300007202 */ /* 0x002fe40000000f00 */
[----:B------:R-:W5:Y:S04]  /*12260*/  LDL.LU.64 R220, [R1+0x8d0] ;  /* 0x0008d00001dc7983 */ /* 0x000f680000300a00 */
[----:B------:R-:W-:Y:S04]  /*12270*/  STL [R1+0x87c], R64 ;  /* 0x00087c4001007387 */ /* 0x000fe80000100800 */
[----:B------:R1:W-:Y:S04]  /*12280*/  STL [R1+0x870], R0 ;  /* 0x0008700001007387 */ /* 0x0003e80000100800 */
[----:B------:R-:W5:Y:S01]  /*12290*/  LDL.LU.64 R226, [R1+0x278] ;  /* 0x0002780001e27983 */ /* 0x000f620000300a00 */
[----:B-1----:R-:W-:-:S03]  /*122a0*/  IMAD.MOV.U32 R0, RZ, RZ, R65 ;  /* 0x000000ffff007224 */ /* 0x002fc600078e0041 */
[----:B------:R-:W-:Y:S04]  /*122b0*/  STL [R1+0x884], R60 ;  /* 0x0008843c01007387 */ /* 0x000fe80000100800 */
[----:B------:R1:W-:Y:S04]  /*122c0*/  STL [R1+0x878], R0 ;  /* 0x0008780001007387 */ /* 0x0003e80000100800 */
[----:B------:R-:W5:Y:S01]  /*122d0*/  LDL.LU.64 R64, [R1+0x270] ;  /* 0x0002700001407983 */ /* 0x000f620000300a00 */
[----:B-1----:R-:W-:-:S03]  /*122e0*/  IMAD.MOV.U32 R0, RZ, RZ, R61 ;  /* 0x000000ffff007224 */ /* 0x002fc600078e003d */
[----:B------:R-:W-:Y:S04]  /*122f0*/  STL [R1+0x88c], R66 ;  /* 0x00088c4201007387 */ /* 0x000fe80000100800 */
[----:B------:R1:W-:Y:S04]  /*12300*/  STL [R1+0x880], R0 ;  /* 0x0008800001007387 */ /* 0x0003e80000100800 */
[----:B------:R-:W5:Y:S01]  /*12310*/  LDL.LU.64 R60, [R1+0x268] ;  /* 0x00026800013c7983 */ /* 0x000f620000300a00 */
[----:B-1----:R-:W-:-:S03]  /*12320*/  MOV R0, R67 ;  /* 0x0000004300007202 */ /* 0x002fc60000000f00 */
[----:B------:R-:W-:Y:S04]  /*12330*/  STL [R1+0x894], R222 ;  /* 0x000894de01007387 */ /* 0x000fe80000100800 */
[----:B------:R1:W-:Y:S04]  /*12340*/  STL [R1+0x888], R0 ;  /* 0x0008880001007387 */ /* 0x0003e80000100800 */
[----:B------:R-:W5:Y:S01]  /*12350*/  LDL.LU.64 R66, [R1+0x8f0] ;  /* 0x0008f00001427983 */ /* 0x000f620000300a00 */
[----:B-1----:R-:W-:-:S03]  /*12360*/  IMAD.MOV.U32 R0, RZ, RZ, R223 ;  /* 0x000000ffff007224 */ /* 0x002fc600078e00df */
[----:B--2---:R-:W-:Y:S04]  /*12370*/  STL [R1+0x89c], R62 ;  /* 0x00089c3e01007387 */ /* 0x004fe80000100800 */
[----:B------:R1:W-:Y:S04]  /*12380*/  STL [R1+0x890], R0 ;  /* 0x0008900001007387 */ /* 0x0003e80000100800 */
[----:B------:R-:W2:Y:S01]  /*12390*/  LDL.LU.64 R222, [R1+0x260] ;  /* 0x0002600001de7983 */ /* 0x000ea20000300a00 */
[----:B-1----:R-:W-:-:S03]  /*123a0*/  IMAD.MOV.U32 R0, RZ, RZ, R63 ;  /* 0x000000ffff007224 */ /* 0x002fc600078e003f */
[----:B---3--:R-:W-:Y:S04]  /*123b0*/  STL [R1+0x8a4], R6 ;  /* 0x0008a40601007387 */ /* 0x008fe80000100800 */
[----:B------:R1:W-:Y:S04]  /*123c0*/  STL [R1+0x898], R0 ;  /* 0x0008980001007387 */ /* 0x0003e80000100800 */
[----:B------:R-:W3:Y:S01]  /*123d0*/  LDL.LU.64 R62, [R1+0x258] ;  /* 0x00025800013e7983 */ /* 0x000ee20000300a00 */
[----:B-1----:R-:W-:-:S03]  /*123e0*/  MOV R0, R7 ;  /* 0x0000000700007202 */ /* 0x002fc60000000f00 */
[----:B----4-:R-:W-:Y:S04]  /*123f0*/  STL [R1+0x8ac], R216 ;  /* 0x0008acd801007387 */ /* 0x010fe80000100800 */
[----:B------:R1:W-:Y:S04]  /*12400*/  STL [R1+0x8a0], R0 ;  /* 0x0008a00001007387 */ /* 0x0003e80000100800 */
[----:B------:R-:W4:Y:S01]  /*12410*/  LDL.LU.64 R6, [R1+0x250] ;  /* 0x0002500001067983 */ /* 0x000f220000300a00 */
[----:B-1----:R-:W-:-:S03]  /*12420*/  IMAD.MOV.U32 R0, RZ, RZ, R217 ;  /* 0x000000ffff007224 */ /* 0x002fc600078e00d9 */
[----:B-----5:R-:W-:Y:S04]  /*12430*/  STL [R1+0x8b4], R4 ;  /* 0x0008b40401007387 */ /* 0x020fe80000100800 */
[----:B------:R1:W-:Y:S04]  /*12440*/  STL [R1+0x8a8], R0 ;  /* 0x0008a80001007387 */ /* 0x0003e80000100800 */
[----:B------:R-:W5:Y:S01]  /*12450*/  LDL.LU.64 R216, [R1+0x910] ;  /* 0x0009100001d87983 */ /* 0x000f620000300a00 */
[----:B-1----:R-:W-:-:S03]  /*12460*/  IMAD.MOV.U32 R0, RZ, RZ, R5 ;  /* 0x000000ffff007224 */ /* 0x002fc600078e0005 */
[----:B------:R-:W-:Y:S04]  /*12470*/  STL [R1+0x8bc], R224 ;  /* 0x0008bce001007387 */ /* 0x000fe80000100800 */
[----:B------:R1:W-:Y:S02]  /*12480*/  STL [R1+0x8b0], R0 ;  /* 0x0008b00001007387 */ /* 0x0003e40000100800 */
[----:B-1----:R-:W-:Y:S02]  /*12490*/  MOV R0, R225 ;  /* 0x000000e100007202 */ /* 0x002fe40000000f00 */
[----:B------:R-:W5:Y:S04]  /*124a0*/  LDL.LU.64 R224, [R1+0x248] ;  /* 0x0002480001e07983 */ /* 0x000f680000300a00 */
[----:B------:R1:W-:Y:S04]  /*124b0*/  STL [R1+0x8b8], R0 ;  /* 0x0008b80001007387 */ /* 0x0003e80000100800 */
[----:B------:R1:W-:Y:S02]  /*124c0*/  STL [R1+0x8c4], R218 ;  /* 0x0008c4da01007387 */ /* 0x0003e40000100800 */
[----:B-1----:R-:W-:-:S02]  /*124d0*/  IMAD.MOV.U32 R0, RZ, RZ, R219 ;  /* 0x000000ffff007224 */ /* 0x002fc400078e00db */
        /* <DEDUP_REMOVED lines=20> */
[----:B--2---:R-:W-:Y:S04]  /*12620*/  STL [R1+0x8f4], R222 ;  /* 0x0008f4de01007387 */ /* 0x004fe80000100800 */
[----:B------:R1:W-:Y:S04]  /*12630*/  STL [R1+0x8e8], R0 ;  /* 0x0008e80001007387 */ /* 0x0003e80000100800 */
[----:B------:R-:W2:Y:S01]  /*12640*/  LDL.LU.64 R66, [R1+0x220] ;  /* 0x0002200001427983 */ /* 0x000ea20000300a00 */
[----:B-1----:R-:W-:-:S03]  /*12650*/  IMAD.MOV.U32 R0, RZ, RZ, R223 ;  /* 0x000000ffff007224 */ /* 0x002fc600078e00df */
[----:B---3--:R-:W-:Y:S04]  /*12660*/  STL [R1+0x8fc], R62 ;  /* 0x0008fc3e01007387 */ /* 0x008fe80000100800 */
[----:B------:R1:W-:Y:S04]  /*12670*/  STL [R1+0x8f0], R0 ;  /* 0x0008f00001007387 */ /* 0x0003e80000100800 */
[----:B------:R-:W3:Y:S01]  /*12680*/  LDL.LU.64 R222, [R1+0x950] ;  /* 0x0009500001de7983 */ /* 0x000ee20000300a00 */
[----:B-1----:R-:W-:-:S03]  /*12690*/  IMAD.MOV.U32 R0, RZ, RZ, R63 ;  /* 0x000000ffff007224 */ /* 0x002fc600078e003f */
[----:B----4-:R-:W-:Y:S04]  /*126a0*/  STL [R1+0x904], R6 ;  /* 0x0009040601007387 */ /* 0x010fe80000100800 */
[----:B------:R1:W-:Y:S04]  /*126b0*/  STL [R1+0x8f8], R0 ;  /* 0x0008f80001007387 */ /* 0x0003e80000100800 */
[----:B------:R-:W4:Y:S01]  /*126c0*/  LDL.LU.64 R62, [R1+0x218] ;  /* 0x00021800013e7983 */ /* 0x000f220000300a00 */
[----:B-1----:R-:W-:-:S03]  /*126d0*/  MOV R0, R7 ;  /* 0x0000000700007202 */ /* 0x002fc60000000f00 */
[----:B-----5:R-:W-:Y:S04]  /*126e0*/  STL [R1+0x90c], R216 ;  /* 0x00090cd801007387 */ /* 0x020fe80000100800 */
[----:B------:R1:W-:Y:S04]  /*126f0*/  STL [R1+0x900], R0 ;  /* 0x0009000001007387 */ /* 0x0003e80000100800 */
[----:B------:R-:W5:Y:S04]  /*12700*/  LDL.LU.64 R4, [R1+0x210] ;  /* 0x0002100001047983 */ /* 0x000f680000300a00 */
[----:B------:R-:W5:Y:S01]  /*12710*/  LDL.LU.64 R6, [R1+0x968] ;  /* 0x0009680001067983 */ /* 0x000f620000300a00 */
[----:B-1----:R-:W-:-:S05]  /*12720*/  IMAD.MOV.U32 R0, RZ, RZ, R217 ;  /* 0x000000ffff007224 */ /* 0x002fca00078e00d9 */
[----:B------:R1:W-:Y:S04]  /*12730*/  STL [R1+0x908], R0 ;  /* 0x0009080001007387 */ /* 0x0003e80000100800 */
[----:B------:R1:W-:Y:S04]  /*12740*/  STL [R1+0x914], R224 ;  /* 0x000914e001007387 */ /* 0x0003e80000100800 */
[----:B------:R-:W5:Y:S01]  /*12750*/  LDL.LU.64 R216, [R1+0x970] ;  /* 0x0009700001d87983 */ /* 0x000f620000300a00 */
[----:B-1----:R-:W-:-:S03]  /*12760*/  IMAD.MOV.U32 R0, RZ, RZ, R225 ;  /* 0x000000ffff007224 */ /* 0x002fc600078e00e1 */
        /* <DEDUP_REMOVED lines=21> */
[----:B------:R2:W-:Y:S02]  /*128c0*/  STL [R1+0x938], R0 ;  /* 0x0009380001007387 */ /* 0x0005e40000100800 */
[----:B--2---:R-:W-:Y:S02]  /*128d0*/  IMAD.MOV.U32 R0, RZ, RZ, R67 ;  /* 0x000000ffff007224 */ /* 0x004fe400078e0043 */
[----:B------:R1:W-:Y:S04]  /*128e0*/  STL [R1+0x944], R66 ;  /* 0x0009444201007387 */ /* 0x0003e80000100800 */
[----:B-1----:R-:W2:Y:S04]  /*128f0*/  LDL.LU.64 R66, [R1+0x1d8] ;  /* 0x0001d80001427983 */ /* 0x002ea80000300a00 */
        /* <DEDUP_REMOVED lines=9> */
[----:B-----5:R-:W-:Y:S01]  /*12990*/  STL [R1+0x95c], R4 ;  /* 0x00095c0401007387 */ /* 0x020fe20000100800 */
[----:B-1----:R-:W-:-:S03]  /*129a0*/  IMAD.MOV.U32 R0, RZ, RZ, R5 ;  /* 0x000000ffff007224 */ /* 0x002fc600078e0005 */
[----:B------:R-:W-:Y:S04]  /*129b0*/  STL [R1+0x964], R6 ;  /* 0x0009640601007387 */ /* 0x000fe80000100800 */
[----:B------:R1:W-:Y:S02]  /*129c0*/  STL [R1+0x958], R0 ;  /* 0x0009580001007387 */ /* 0x0003e40000100800 */
[----:B-1----:R-:W-:Y:S02]  /*129d0*/  MOV R0, R7 ;  /* 0x0000000700007202 */ /* 0x002fe40000000f00 */
[----:B------:R-:W-:Y:S04]  /*129e0*/  STL [R1+0x96c], R216 ;  /* 0x00096cd801007387 */ /* 0x000fe80000100800 */
[----:B------:R1:W-:Y:S04]  /*129f0*/  STL [R1+0x960], R0 ;  /* 0x0009600001007387 */ /* 0x0003e80000100800 */
[----:B------:R-:W-:Y:S01]  /*12a00*/  STL [R1+0x974], R224 ;  /* 0x000974e001007387 */ /* 0x000fe20000100800 */
[----:B-1----:R-:W-:-:S05]  /*12a10*/  IMAD.MOV.U32 R0, RZ, RZ, R217 ;  /* 0x000000ffff007224 */ /* 0x002fca00078e00d9 */
[----:B------:R1:W-:Y:S02]  /*12a20*/  STL [R1+0x968], R0 ;  /* 0x0009680001007387 */ /* 0x0003e40000100800 */
[----:B-1----:R-:W-:Y:S02]  /*12a30*/  IMAD.MOV.U32 R0, RZ, RZ, R225 ;  /* 0x000000ffff007224 */ /* 0x002fe400078e00e1 */
[----:B------:R-:W5:Y:S04]  /*12a40*/  LDL.LU.64 R224, [R1+0x9d0] ;  /* 0x0009d00001e07983 */ /* 0x000f680000300a00 */
[----:B------:R1:W-:Y:S04]  /*12a50*/  STL [R1+0x970], R0 ;  /* 0x0009700001007387 */ /* 0x0003e80000100800 */
[----:B------:R1:W-:Y:S02]  /*12a60*/  STL [R1+0x97c], R218 ;  /* 0x00097cda01007387 */ /* 0x0003e40000100800 */
[----:B-1----:R-:W-:-:S02]  /*12a70*/  MOV R0, R219 ;  /* 0x000000db00007202 */ /* 0x002fc40000000f00 */
[----:B------:R-:W5:Y:S04]  /*12a80*/  LDL.LU.64 R218, [R1+0x1d0] ;  /* 0x0001d00001da7983 */ /* 0x000f680000300a00 */
[----:B------:R1:W-:Y:S04]  /*12a90*/  STL [R1+0x978], R0 ;  /* 0x0009780001007387 */ /* 0x0003e80000100800 */
[----:B------:R-:W-:Y:S04]  /*12aa0*/  STL [R1+0x984], R220 ;  /* 0x000984dc01007387 */ /* 0x000fe80000100800 */
[----:B------:R-:W5:Y:S01]  /*12ab0*/  LDL.LU.64 R4, [R1+0x1c8] ;  /* 0x0001c80001047983 */ /* 0x000f620000300a00 */
[----:B-1----:R-:W-:-:S05]  /*12ac0*/  IMAD.MOV.U32 R0, RZ, RZ, R221 ;  /* 0x000000ffff007224 */ /* 0x002fca00078e00dd */
[----:B------:R1:W-:Y:S04]  /*12ad0*/  STL [R1+0x980], R0 ;  /* 0x0009800001007387 */ /* 0x0003e80000100800 */
[----:B------:R1:W-:Y:S02]  /*12ae0*/  STL [R1+0x98c], R226 ;  /* 0x00098ce201007387 */ /* 0x0003e40000100800 */
[----:B-1----:R-:W-:Y:S02]  /*12af0*/  IMAD.MOV.U32 R0, RZ, RZ, R227 ;  /* 0x000000ffff007224 */ /* 0x002fe400078e00e3 */
[----:B------:R-:W5:Y:S04]  /*12b00*/  LDL.LU.64 R6, [R1+0x1c0] ;  /* 0x0001c00001067983 */ /* 0x000f680000300a00 */
[----:B------:R1:W-:Y:S04]  /*12b10*/  STL [R1+0x988], R0 ;  /* 0x0009880001007387 */ /* 0x0003e80000100800 */
        /* <DEDUP_REMOVED lines=19> */
[----:B------:R-:W-:Y:S04]  /*12c50*/  STL [R1+0x9bc], R228 ;  /* 0x0009bce401007387 */ /* 0x000fe80000100800 */
[----:B------:R1:W-:Y:S04]  /*12c60*/  STL [R1+0x9b0], R0 ;  /* 0x0009b00001007387 */ /* 0x0003e80000100800 */
[----:B------:R-:W4:Y:S04]  /*12c70*/  LDL.LU.64 R222, [R1+0x1a0] ;  /* 0x0001a00001de7983 */ /* 0x000f280000300a00 */
[----:B------:R-:W-:Y:S04]  /*12c80*/  STL [R1+0x9b8], R229 ;  /* 0x0009b8e501007387 */ /* 0x000fe80000100800 */
[----:B------:R-:W-:Y:S04]  /*12c90*/  STL [R1+0x9c4], R238 ;  /* 0x0009c4ee01007387 */ /* 0x000fe80000100800 */
[----:B------:R-:W4:Y:S04]  /*12ca0*/  LDL.LU.64 R62, [R1+0x198] ;  /* 0x00019800013e7983 */ /* 0x000f280000300a00 */
[----:B------:R-:W-:Y:S04]  /*12cb0*/  STL [R1+0x9c0], R239 ;  /* 0x0009c0ef01007387 */ /* 0x000fe80000100800 */
[----:B-----5:R5:W-:Y:S04]  /*12cc0*/  STL [R1+0x9cc], R224 ;  /* 0x0009cce001007387 */ /* 0x020be80000100800 */
[----:B------:R-:W4:Y:S01]  /*12cd0*/  LDL.LU.64 R216, [R1+0x190] ;  /* 0x0001900001d87983 */ /* 0x000f220000300a00 */
[----:B-1----:R-:W-:-:S03]  /*12ce0*/  IMAD.MOV.U32 R0, RZ, RZ, R225 ;  /* 0x000000ffff007224 */ /* 0x002fc600078e00e1 */
[----:B------:R-:W-:Y:S04]  /*12cf0*/  STL [R1+0x9d4], R218 ;  /* 0x0009d4da01007387 */ /* 0x000fe80000100800 */
[----:B------:R1:W-:Y:S04]  /*12d00*/  STL [R1+0x9c8], R0 ;  /* 0x0009c80001007387 */ /* 0x0003e80000100800 */
[----:B-----5:R-:W5:Y:S01]  /*12d10*/  LDL.LU.64 R224, [R1+0xa30] ;  /* 0x000a300001e07983 */ /* 0x020f620000300a00 */
[----:B-1----:R-:W-:-:S03]  /*12d20*/  MOV R0, R219 ;  /* 0x000000db00007202 */ /* 0x002fc60000000f00 */
[----:B------:R-:W-:Y:S04]  /*12d30*/  STL [R1+0x9dc], R4 ;  /* 0x0009dc0401007387 */ /* 0x000fe80000100800 */
[----:B------:R1:W-:Y:S04]  /*12d40*/  STL [R1+0x9d0], R0 ;  /* 0x0009d00001007387 */ /* 0x0003e80000100800 */
[----:B------:R-:W5:Y:S01]  /*12d50*/  LDL.LU.64 R218, [R1+0xa38] ;  /* 0x000a380001da7983 */ /* 0x000f620000300a00 */
[----:B-1----:R-:W-:-:S03]  /*12d60*/  IMAD.MOV.U32 R0, RZ, RZ, R5 ;  /* 0x000000ffff007224 */ /* 0x002fc600078e0005 */
[----:B------:R-:W-:Y:S04]  /*12d70*/  STL [R1+0x9e4], R6 ;  /* 0x0009e40601007387 */ /* 0x000fe80000100800 */
[----:B------:R1:W-:Y:S02]  /*12d80*/  STL [R1+0x9d8], R0 ;  /* 0x0009d80001007387 */ /* 0x0003e40000100800 */
[----:B-1----:R-:W-:Y:S02]  /*12d90*/  IMAD.MOV.U32 R0, RZ, RZ, R7 ;  /* 0x000000ffff007224 */ /* 0x002fe400078e0007 */
[----:B------:R-:W-:Y:S04]  /*12da0*/  STL [R1+0x9ec], R226 ;  /* 0x0009ece201007387 */ /* 0x000fe80000100800 */
        /* <DEDUP_REMOVED lines=16> */
[----:B----4-:R4:W-:Y:S04]  /*12eb0*/  STL [R1+0xa0c], R220 ;  /* 0x000a0cdc01007387 */ /* 0x0109e80000100800 */
[----:B------:R-:W3:Y:S01]  /*12ec0*/  LDL.LU.64 R6, [R1+0x178] ;  /* 0x0001780001067983 */ /* 0x000ee20000300a00 */
[----:B-1----:R-:W-:-:S05]  /*12ed0*/  IMAD.MOV.U32 R0, RZ, RZ, R221 ;  /* 0x000000ffff007224 */ /* 0x002fca00078e00dd */
[----:B------:R1:W-:Y:S04]  /*12ee0*/  STL [R1+0xa08], R0 ;  /* 0x000a080001007387 */ /* 0x0003e80000100800 */
[----:B------:R4:W-:Y:S04]  /*12ef0*/  STL [R1+0xa14], R222 ;  /* 0x000a14de01007387 */ /* 0x0009e80000100800 */
[----:B----4-:R-:W4:Y:S01]  /*12f00*/  LDL.LU.64 R220, [R1+0xa70] ;  /* 0x000a700001dc7983 */ /* 0x010f220000300a00 */
[----:B-1----:R-:W-:-:S03]  /*12f10*/  IMAD.MOV.U32 R0, RZ, RZ, R223 ;  /* 0x000000ffff007224 */ /* 0x002fc600078e00df */
[----:B------:R-:W-:Y:S04]  /*12f20*/  STL [R1+0xa1c], R62 ;  /* 0x000a1c3e01007387 */ /* 0x000fe80000100800 */
[----:B------:R1:W-:Y:S04]  /*12f30*/  STL [R1+0xa10], R0 ;  /* 0x000a100001007387 */ /* 0x0003e80000100800 */
[----:B------:R-:W4:Y:S01]  /*12f40*/  LDL.LU.64 R222, [R1+0x170] ;  /* 0x0001700001de7983 */ /* 0x000f220000300a00 */
[----:B-1----:R-:W-:-:S03]  /*12f50*/  MOV R0, R63 ;  /* 0x0000003f00007202 */ /* 0x002fc60000000f00 */
[----:B------:R-:W-:Y:S04]  /*12f60*/  STL [R1+0xa24], R216 ;  /* 0x000a24d801007387 */ /* 0x000fe80000100800 */
        /* <DEDUP_REMOVED lines=13> */
[----:B------:R-:W5:Y:S04]  /*13040*/  LDL.LU.64 R218, [R1+0x158] ;  /* 0x0001580001da7983 */ /* 0x000f680000300a00 */
[----:B------:R-:W-:Y:S04]  /*13050*/  STL [R1+0xa38], R231 ;  /* 0x000a38e701007387 */ /* 0x000fe80000100800 */
        /* <DEDUP_REMOVED lines=16> */
[----:B------:R-:W-:Y:S01]  /*13160*/  STL [R1+0xa64], R6 ;  /* 0x000a640601007387 */ /* 0x000fe20000100800 */
[----:B-1----:R-:W-:-:S03]  /*13170*/  IMAD.MOV.U32 R0, RZ, RZ, R7 ;  /* 0x000000ffff007224 */ /* 0x002fc600078e0007 */
[----:B----4-:R-:W-:Y:S04]  /*13180*/  STL [R1+0xa6c], R220 ;  /* 0x000a6cdc01007387 */ /* 0x010fe80000100800 */
[----:B------:R1:W-:Y:S02]  /*13190*/  STL [R1+0xa60], R0 ;  /* 0x000a600001007387 */ /* 0x0003e40000100800 */
[----:B-1----:R-:W-:Y:S02]  /*131a0*/  MOV R0, R221 ;  /* 0x000000dd00007202 */ /* 0x002fe40000000f00 */
[----:B------:R-:W4:Y:S04]  /*131b0*/  LDL.LU.64 R220, [R1+0xac8] ;  /* 0x000ac80001dc7983 */ /* 0x000f280000300a00 */
[----:B------:R1:W-:Y:S04]  /*131c0*/  STL [R1+0xa68], R0 ;  /* 0x000a680001007387 */ /* 0x0003e80000100800 */
[----:B------:R1:W-:Y:S02]  /*131d0*/  STL [R1+0xa74], R222 ;  /* 0x000a74de01007387 */ /* 0x0003e40000100800 */
[----:B-1----:R-:W-:-:S02]  /*131e0*/  IMAD.MOV.U32 R0, RZ, RZ, R223 ;  /* 0x000000ffff007224 */ /* 0x002fc400078e00df */
[----:B------:R-:W4:Y:S04]  /*131f0*/  LDL.LU.64 R222, [R1+0xad0] ;  /* 0x000ad00001de7983 */ /* 0x000f280000300a00 */
[----:B------:R1:W-:Y:S04]  /*13200*/  STL [R1+0xa70], R0 ;  /* 0x000a700001007387 */ /* 0x0003e80000100800 */
[----:B------:R1:W-:Y:S02]  /*13210*/  STL [R1+0xa7c], R62 ;  /* 0x000a7c3e01007387 */ /* 0x0003e40000100800 */
[----:B-1----:R-:W-:-:S02]  /*13220*/  IMAD.MOV.U32 R0, RZ, RZ, R63 ;  /* 0x000000ffff007224 */ /* 0x002fc400078e003f */
[----:B------:R-:W4:Y:S04]  /*13230*/  LDL.LU.64 R62, [R1+0x140] ;  /* 0x00014000013e7983 */ /* 0x000f280000300a00 */
[----:B------:R1:W-:Y:S04]  /*13240*/  STL [R1+0xa78], R0 ;  /* 0x000a780001007387 */ /* 0x0003e80000100800 */
[----:B-----5:R-:W-:Y:S01]  /*13250*/  STL [R1+0xa84], R216 ;  /* 0x000a84d801007387 */ /* 0x020fe20000100800 */
[----:B-1----:R-:W-:-:S03]  /*13260*/  MOV R0, R217 ;  /* 0x000000d900007202 */ /* 0x002fc60000000f00 */
[----:B------:R-:W5:Y:S04]  /*13270*/  LDL.LU.64 R4, [R1+0x138] ;  /* 0x0001380001047983 */ /* 0x000f680000300a00 */
[----:B------:R1:W-:Y:S04]  /*13280*/  STL [R1+0xa80], R0 ;  /* 0x000a800001007387 */ /* 0x0003e80000100800 */
[----:B------:R1:W-:Y:S02]  /*13290*/  STL [R1+0xa8c], R224 ;  /* 0x000a8ce001007387 */ /* 0x0003e40000100800 */
[----:B-1----:R-:W-:-:S02]  /*132a0*/  IMAD.MOV.U32 R0, RZ, RZ, R225 ;  /* 0x000000ffff007224 */ /* 0x002fc400078e00e1 */
[----:B------:R-:W5:Y:S04]  /*132b0*/  LDL.LU.64 R6, [R1+0x130] ;  /* 0x0001300001067983 */ /* 0x000f680000300a00 */
[----:B------:R1:W-:Y:S04]  /*132c0*/  STL [R1+0xa88], R0 ;  /* 0x000a880001007387 */ /* 0x0003e80000100800 */
[----:B------:R-:W-:Y:S04]  /*132d0*/  STL [R1+0xa94], R218 ;  /* 0x000a94da01007387 */ /* 0x000fe80000100800 */
        /* <DEDUP_REMOVED lines=12> */
[----:B--2---:R2:W-:Y:S01]  /*133a0*/  STL [R1+0xaac], R60 ;  /* 0x000aac3c01007387 */ /* 0x0045e20000100800 */
[----:B-1----:R-:W-:-:S03]  /*133b0*/  IMAD.MOV.U32 R0, RZ, RZ, R61 ;  /* 0x000000ffff007224 */ /* 0x002fc600078e003d */
[----:B--2---:R-:W2:Y:S04]  /*133c0*/  LDL.LU.64 R60, [R1+0xb10] ;  /* 0x000b1000013c7983 */ /* 0x004ea80000300a00 */
[----:B------:R1:W-:Y:S04]  /*133d0*/  STL [R1+0xaa8], R0 ;  /* 0x000aa80001007387 */ /* 0x0003e80000100800 */
[----:B---3--:R-:W-:Y:S01]  /*133e0*/  STL [R1+0xab4], R66 ;  /* 0x000ab44201007387 */ /* 0x008fe20000100800 */
[----:B-1----:R-:W-:-:S03]  /*133f0*/  MOV R0, R67 ;  /* 0x0000004300007202 */ /* 0x002fc60000000f00 */
[----:B------:R-:W-:Y:S04]  /*13400*/  STL [R1+0xabc], R232 ;  /* 0x000abce801007387 */ /* 0x000fe80000100800 */
[----:B------:R1:W-:Y:S04]  /*13410*/  STL [R1+0xab0], R0 ;  /* 0x000ab00001007387 */ /* 0x0003e80000100800 */
[----:B------:R-:W3:Y:S04]  /*13420*/  LDL.LU.64 R64, [R1+0xb18] ;  /* 0x000b180001407983 */ /* 0x000ee80000300a00 */
[----:B------:R-:W-:Y:S04]  /*13430*/  STL [R1+0xab8], R233 ;  /* 0x000ab8e901007387 */ /* 0x000fe80000100800 */
[----:B----4-:R4:W-:Y:S01]  /*13440*/  STL [R1+0xac4], R220 ;  /* 0x000ac4dc01007387 */ /* 0x0109e20000100800 */
[----:B-1----:R-:W-:-:S03]  /*13450*/  IMAD.MOV.U32 R0, RZ, RZ, R221 ;  /* 0x000000ffff007224 */ /* 0x002fc600078e00dd */
[----:B------:R-:W3:Y:S04]  /*13460*/  LDL.LU.64 R66, [R1+0xb20] ;  /* 0x000b200001427983 */ /* 0x000ee80000300a00 */
[----:B------:R-:W-:Y:S04]  /*13470*/  STL [R1+0xacc], R222 ;  /* 0x000accde01007387 */ /* 0x000fe80000100800 */
[----:B------:R1:W-:Y:S04]  /*13480*/  STL [R1+0xac0], R0 ;  /* 0x000ac00001007387 */ /* 0x0003e80000100800 */
[----:B----4-:R-:W4:Y:S01]  /*13490*/  LDL.LU.64 R220, [R1+0xb28] ;  /* 0x000b280001dc7983 */ /* 0x010f220000300a00 */
[----:B-1----:R-:W-:-:S03]  /*134a0*/  IMAD.MOV.U32 R0, RZ, RZ, R223 ;  /* 0x000000ffff007224 */ /* 0x002fc600078e00df */
[----:B------:R-:W-:Y:S04]  /*134b0*/  STL [R1+0xad4], R62 ;  /* 0x000ad43e01007387 */ /* 0x000fe80000100800 */
[----:B------:R1:W-:Y:S04]  /*134c0*/  STL [R1+0xac8], R0 ;  /* 0x000ac80001007387 */ /* 0x0003e80000100800 */
[----:B------:R-:W4:Y:S01]  /*134d0*/  LDL.LU.64 R222, [R1+0xb30] ;  /* 0x000b300001de7983 */ /* 0x000f220000300a00 */
[----:B-1----:R-:W-:-:S03]  /*134e0*/  MOV R0, R63 ;  /* 0x0000003f00007202 */ /* 0x002fc60000000f00 */
[----:B-----5:R-:W-:Y:S04]  /*134f0*/  STL [R1+0xadc], R4 ;  /* 0x000adc0401007387 */ /* 0x020fe80000100800 */
[----:B------:R1:W-:Y:S04]  /*13500*/  STL [R1+0xad0], R0 ;  /* 0x000ad00001007387 */ /* 0x0003e80000100800 */
[----:B------:R-:W5:Y:S01]  /*13510*/  LDL.LU.64 R62, [R1+0xb38] ;  /* 0x000b3800013e7983 */ /* 0x000f620000300a00 */
[----:B-1----:R-:W-:-:S03]  /*13520*/  IMAD.MOV.U32 R0, RZ, RZ, R5 ;  /* 0x000000ffff007224 */ /* 0x002fc600078e0005 */
[----:B------:R-:W-:Y:S04]  /*13530*/  STL [R1+0xae4], R6 ;  /* 0x000ae40601007387 */ /* 0x000fe80000100800 */
[----:B------:R1:W-:Y:S02]  /*13540*/  STL [R1+0xad8], R0 ;  /* 0x000ad80001007387 */ /* 0x0003e40000100800 */
[----:B-1----:R-:W-:Y:S02]  /*13550*/  IMAD.MOV.U32 R0, RZ, RZ, R7 ;  /* 0x000000ffff007224 */ /* 0x002fe400078e0007 */
[----:B------:R-:W-:Y:S04]  /*13560*/  STL [R1+0xaec], R224 ;  /* 0x000aece001007387 */ /* 0x000fe80000100800 */
[----:B------:R1:W-:Y:S04]  /*13570*/  STL [R1+0xae0], R0 ;  /* 0x000ae00001007387 */ /* 0x0003e80000100800 */
[----:B------:R-:W-:Y:S01]  /*13580*/  STL [R1+0xaf4], R216 ;  /* 0x000af4d801007387 */ /* 0x000fe20000100800 */
[----:B-1----:R-:W-:-:S05]  /*13590*/  MOV R0, R225 ;  /* 0x000000e100007202 */ /* 0x002fca0000000f00 */
        /* <DEDUP_REMOVED lines=13> */
[----:B------:R-:W2:Y:S04]  /*13670*/  LDL.LU.64 R4, [R1+0xb60] ;  /* 0x000b600001047983 */ /* 0x000ea80000300a00 */
[----:B------:R-:W2:Y:S01]  /*13680*/  LDL.LU.64 R216, [R1+0xb68] ;  /* 0x000b680001d87983 */ /* 0x000ea20000300a00 */
[----:B-1----:R-:W-:-:S05]  /*13690*/  IMAD.MOV.U32 R0, RZ, RZ, R61 ;  /* 0x000000ffff007224 */ /* 0x002fca00078e003d */
[----:B------:R1:W-:Y:S04]  /*136a0*/  STL [R1+0xb08], R0 ;  /* 0x000b080001007387 */ /* 0x0003e80000100800 */
[----:B---3--:R3:W-:Y:S04]  /*136b0*/  STL [R1+0xb14], R64 ;  /* 0x000b144001007387 */ /* 0x0087e80000100800 */
[----:B------:R-:W2:Y:S01]  /*136c0*/  LDL.LU.64 R60, [R1+0xb70] ;  /* 0x000b7000013c7983 */ /* 0x000ea20000300a00 */
[----:B-1----:R-:W-:-:S03]  /*136d0*/  IMAD.MOV.U32 R0, RZ, RZ, R65 ;  /* 0x000000ffff007224 */ /* 0x002fc600078e0041 */
[----:B------:R-:W-:Y:S04]  /*136e0*/  STL [R1+0xb1c], R66 ;  /* 0x000b1c4201007387 */ /* 0x000fe80000100800 */
[----:B------:R1:W-:Y:S04]  /*136f0*/  STL [R1+0xb10], R0 ;  /* 0x000b100001007387 */ /* 0x0003e80000100800 */
[----:B---3--:R-:W3:Y:S01]  /*13700*/  LDL.LU.64 R64, [R1+0xb78] ;  /* 0x000b780001407983 */ /* 0x008ee20000300a00 */
[----:B-1----:R-:W-:-:S03]  /*13710*/  MOV R0, R67 ;  /* 0x0000004300007202 */ /* 0x002fc60000000f00 */
[----:B----4-:R-:W-:Y:S04]  /*13720*/  STL [R1+0xb24], R220 ;  /* 0x000b24dc01007387 */ /* 0x010fe80000100800 */
[----:B------:R1:W-:Y:S04]  /*13730*/  STL [R1+0xb18], R0 ;  /* 0x000b180001007387 */ /* 0x0003e80000100800 */
[----:B------:R-:W4:Y:S01]  /*13740*/  LDL.LU.64 R66, [R1+0xb80] ;  /* 0x000b800001427983 */ /* 0x000f220000300a00 */
[----:B-1----:R-:W-:-:S03]  /*13750*/  IMAD.MOV.U32 R0, RZ, RZ, R221 ;  /* 0x000000ffff007224 */ /* 0x002fc600078e00dd */
[----:B------:R-:W-:Y:S04]  /*13760*/  STL [R1+0xb2c], R222 ;  /* 0x000b2cde01007387 */ /* 0x000fe80000100800 */
[----:B------:R1:W-:Y:S04]  /*13770*/  STL [R1+0xb20], R0 ;  /* 0x000b200001007387 */ /* 0x0003e80000100800 */
[----:B------:R-:W4:Y:S01]  /*13780*/  LDL.LU.64 R6, [R1+0xb88] ;  /* 0x000b880001067983 */ /* 0x000f220000300a00 */
[----:B-1----:R-:W-:-:S03]  /*13790*/  IMAD.MOV.U32 R0, RZ, RZ, R223 ;  /* 0x000000ffff007224 */ /* 0x002fc600078e00df */
[----:B-----5:R-:W-:Y:S04]  /*137a0*/  STL [R1+0xb34], R62 ;  /* 0x000b343e01007387 */ /* 0x020fe80000100800 */
[----:B------:R1:W-:Y:S04]  /*137b0*/  STL [R1+0xb28], R0 ;  /* 0x000b280001007387 */ /* 0x0003e80000100800 */
[----:B------:R-:W5:Y:S04]  /*137c0*/  LDL.LU.64 R218, [R1+0xb90] ;  /* 0x000b900001da7983 */ /* 0x000f680000300a00 */
[----:B------:R-:W5:Y:S01]  /*137d0*/  LDL.LU.64 R220, [R1+0xb98] ;  /* 0x000b980001dc7983 */ /* 0x000f620000300a00 */
[----:B-1----:R-:W-:-:S05]  /*137e0*/  MOV R0, R63 ;  /* 0x0000003f00007202 */ /* 0x002fca0000000f00 */
[----:B------:R1:W-:Y:S04]  /*137f0*/  STL [R1+0xb30], R0 ;  /* 0x000b300001007387 */ /* 0x0003e80000100800 */
[----:B------:R-:W-:Y:S04]  /*13800*/  STL [R1+0xb3c], R234 ;  /* 0x000b3cea01007387 */ /* 0x000fe80000100800 */
[----:B------:R-:W5:Y:S04]  /*13810*/  LDL.LU.64 R222, [R1+0xba0] ;  /* 0x000ba00001de7983 */ /* 0x000f680000300a00 */
[----:B------:R-:W-:Y:S04]  /*13820*/  STL [R1+0xb38], R235 ;  /* 0x000b38eb01007387 */ /* 0x000fe80000100800 */
[----:B------:R1:W-:Y:S02]  /*13830*/  STL [R1+0xb44], R224 ;  /* 0x000b44e001007387 */ /* 0x0003e40000100800 */
[----:B-1----:R-:W-:-:S02]  /*13840*/  IMAD.MOV.U32 R0, RZ, RZ, R225 ;  /* 0x000000ffff007224 */ /* 0x002fc400078e00e1 */
[----:B------:R-:W5:Y:S04]  /*13850*/  LDL.LU.64 R62, [R1+0xba8] ;  /* 0x000ba800013e7983 */ /* 0x000f680000300a00 */
[----:B------:R-:W-:Y:S04]  /*13860*/  STL [R1+0xb4c], R10 ;  /* 0x000b4c0a01007387 */ /* 0x000fe80000100800 */
[----:B------:R1:W-:Y:S04]  /*13870*/  STL [R1+0xb40], R0 ;  /* 0x000b400001007387 */ /* 0x0003e80000100800 */
[----:B------:R-:W5:Y:S01]  /*13880*/  LDL.LU.64 R224, [R1+0xbb0] ;  /* 0x000bb00001e07983 */ /* 0x000f620000300a00 */
[----:B-1----:R-:W-:-:S03]  /*13890*/  IMAD.MOV.U32 R0, RZ, RZ, R11 ;  /* 0x000000ffff007224 */ /* 0x002fc600078e000b */
[----:B------:R-:W-:Y:S04]  /*138a0*/  STL [R1+0xb54], R226 ;  /* 0x000b54e201007387 */ /* 0x000fe80000100800 */
[----:B------:R1:W-:Y:S02]  /*138b0*/  STL [R1+0xb48], R0 ;  /* 0x000b480001007387 */ /* 0x0003e40000100800 */
[----:B-1----:R-:W-:Y:S02]  /*138c0*/  MOV R0, R227 ;  /* 0x000000e300007202 */ /* 0x002fe40000000f00 */
[----:B------:R-:W5:Y:S04]  /*138d0*/  LDL.LU.64 R226, [R1+0xbb8] ;  /* 0x000bb80001e27983 */ /* 0x000f680000300a00 */
[----:B------:R2:W-:Y:S02]  /*138e0*/  STL [R1+0xb50], R0 ;  /* 0x000b500001007387 */ /* 0x0005e40000100800 */
[----:B--2---:R-:W-:-:S02]  /*138f0*/  IMAD.MOV.U32 R0, RZ, RZ, R5 ;  /* 0x000000ffff007224 */ /* 0x004fc400078e0005 */
[----:B------:R-:W-:Y:S04]  /*13900*/  STL [R1+0xb5c], R4 ;  /* 0x000b5c0401007387 */ /* 0x000fe80000100800 */
[----:B------:R-:W-:Y:S04]  /*13910*/  STL [R1+0xb64], R216 ;  /* 0x000b64d801007387 */ /* 0x000fe80000100800 */
[----:B------:R1:W-:Y:S02]  /*13920*/  STL [R1+0xb58], R0 ;  /* 0x000b580001007387 */ /* 0x0003e40000100800 */
[----:B-1----:R-:W-:-:S02]  /*13930*/  IMAD.MOV.U32 R0, RZ, RZ, R217 ;  /* 0x000000ffff007224 */ /* 0x002fc400078e00d9 */
[----:B------:R-:W-:Y:S04]  /*13940*/  STL [R1+0xb6c], R60 ;  /* 0x000b6c3c01007387 */ /* 0x000fe80000100800 */
[----:B------:R1:W-:Y:S04]  /*13950*/  STL [R1+0xb60], R0 ;  /* 0x000b600001007387 */ /* 0x0003e80000100800 */
[----:B------:R-:W2:Y:S01]  /*13960*/  LDL.LU.64 R216, [R1+0xbc8] ;  /* 0x000bc80001d87983 */ /* 0x000ea20000300a00 */
[----:B-1----:R-:W-:-:S03]  /*13970*/  MOV R0, R61 ;  /* 0x0000003d00007202 */ /* 0x002fc60000000f00 */
[----:B---3--:R-:W-:Y:S04]  /*13980*/  STL [R1+0xb74], R64 ;  /* 0x000b744001007387 */ /* 0x008fe80000100800 */
[----:B------:R1:W-:Y:S04]  /*13990*/  STL [R1+0xb68], R0 ;  /* 0x000b680001007387 */ /* 0x0003e80000100800 */
[----:B------:R-:W3:Y:S01]  /*139a0*/  LDL.LU.64 R60, [R1+0xbd0] ;  /* 0x000bd000013c7983 */ /* 0x000ee20000300a00 */
[----:B-1----:R-:W-:-:S03]  /*139b0*/  IMAD.MOV.U32 R0, RZ, RZ, R65 ;  /* 0x000000ffff007224 */ /* 0x002fc600078e0041 */
[----:B----4-:R-:W-:Y:S04]  /*139c0*/  STL [R1+0xb7c], R66 ;  /* 0x000b7c4201007387 */ /* 0x010fe80000100800 */
[----:B------:R1:W-:Y:S04]  /*139d0*/  STL [R1+0xb70], R0 ;  /* 0x000b700001007387 */ /* 0x0003e80000100800 */
[----:B------:R-:W4:Y:S01]  /*139e0*/  LDL.LU.64 R64, [R1+0xbd8] ;  /* 0x000bd80001407983 */ /* 0x000f220000300a00 */
[----:B-1----:R-:W-:-:S03]  /*139f0*/  IMAD.MOV.U32 R0, RZ, RZ, R67 ;  /* 0x000000ffff007224 */ /* 0x002fc600078e0043 */
[----:B------:R-:W-:Y:S04]  /*13a00*/  STL [R1+0xb84], R6 ;  /* 0x000b840601007387 */ /* 0x000fe80000100800 */
[----:B------:R1:W-:Y:S04]  /*13a10*/  STL [R1+0xb78], R0 ;  /* 0x000b780001007387 */ /* 0x0003e80000100800 */
[----:B------:R-:W4:Y:S01]  /*13a20*/  LDL.LU.64 R66, [R1+0xbe0] ;  /* 0x000be00001427983 */ /* 0x000f220000300a00 */
[----:B-1----:R-:W-:-:S03]  /*13a30*/  MOV R0, R7 ;  /* 0x0000000700007202 */ /* 0x002fc60000000f00 */
[----:B-----5:R-:W-:Y:S04]  /*13a40*/  STL [R1+0xb8c], R218 ;  /* 0x000b8cda01007387 */ /* 0x020fe80000100800 */
[----:B------:R1:W-:Y:S04]  /*13a50*/  STL [R1+0xb80], R0 ;  /* 0x000b800001007387 */ /* 0x0003e80000100800 */
[----:B------:R-:W-:Y:S01]  /*13a60*/  STL [R1+0xb94], R220 ;  /* 0x000b94dc01007387 */ /* 0x000fe20000100800 */
[----:B-1----:R-:W-:-:S05]  /*13a70*/  IMAD.MOV.U32 R0, RZ, RZ, R219 ;  /* 0x000000ffff007224 */ /* 0x002fca00078e00db */
[----:B------:R1:W-:Y:S04]  /*13a80*/  STL [R1+0xb88], R0 ;  /* 0x000b880001007387 */ /* 0x0003e80000100800 */
[----:B------:R-:W-:Y:S01]  /*13a90*/  STL [R1+0xb9c], R222 ;  /* 0x000b9cde01007387 */ /* 0x000fe20000100800 */
[----:B-1----:R-:W-:-:S05]  /*13aa0*/  IMAD.MOV.U32 R0, RZ, RZ, R221 ;  /* 0x000000ffff007224 */ /* 0x002fca00078e00dd */
        /* <DEDUP_REMOVED lines=9> */
[----:B------:R-:W5:Y:S04]  /*13b40*/  LDL.LU.64 R62, [R1+0xc00] ;  /* 0x000c0000013e7983 */ /* 0x000f680000300a00 */
[----:B------:R-:W5:Y:S01]  /*13b50*/  LDL.LU.64 R222, [R1+0xc08] ;  /* 0x000c080001de7983 */ /* 0x000f620000300a00 */
[----:B-1----:R-:W-:-:S05]  /*13b60*/  IMAD.MOV.U32 R0, RZ, RZ, R225 ;  /* 0x000000ffff007224 */ /* 0x002fca00078e00e1 */
[----:B------:R1:W-:Y:S04]  /*13b70*/  STL [R1+0xba8], R0 ;  /* 0x000ba80001007387 */ /* 0x0003e80000100800 */
[----:B------:R1:W-:Y:S04]  /*13b80*/  STL [R1+0xbb4], R226 ;  /* 0x000bb4e201007387 */ /* 0x0003e80000100800 */
[----:B------:R-:W5:Y:S01]  /*13b90*/  LDL.LU.64 R224, [R1+0xc10] ;  /* 0x000c100001e07983 */ /* 0x000f620000300a00 */
[----:B-1----:R-:W-:-:S05]  /*13ba0*/  MOV R0, R227 ;  /* 0x000000e300007202 */ /* 0x002fca0000000f00 */
[----:B------:R1:W-:Y:S04]  /*13bb0*/  STL [R1+0xbb0], R0 ;  /* 0x000bb00001007387 */ /* 0x0003e80000100800 */
[----:B------:R-:W-:Y:S04]  /*13bc0*/  STL [R1+0xbbc], R236 ;  /* 0x000bbcec01007387 */ /* 0x000fe80000100800 */
[----:B------:R-:W-:Y:S04]  /*13bd0*/  STL [R1+0xbb8], R237 ;  /* 0x000bb8ed01007387 */ /* 0x000fe80000100800 */
[----:B------:R-:W5:Y:S04]  /*13be0*/  LDL.LU.64 R226, [R1+0xc18] ;  /* 0x000c180001e27983 */ /* 0x000f680000300a00 */
[----:B--2---:R-:W-:Y:S01]  /*13bf0*/  STL [R1+0xbc4], R216 ;  /* 0x000bc4d801007387 */ /* 0x004fe20000100800 */
[----:B-1----:R-:W-:-:S03]  /*13c00*/  IMAD.MOV.U32 R0, RZ, RZ, R217 ;  /* 0x000000ffff007224 */ /* 0x002fc600078e00d9 */
[----:B------:R-:W2:Y:S04]  /*13c10*/  LDL.LU.64 R4, [R1+0xc20] ;  /* 0x000c200001047983 */ /* 0x000ea80000300a00 */
        /* <DEDUP_REMOVED lines=9> */
[----:B------:R1:W-:Y:S04]  /*13cb0*/  STL [R1+0xbdc], R66 ;  /* 0x000bdc4201007387 */ /* 0x0003e80000100800 */
[----:B------:R-:W4:Y:S01]  /*13cc0*/  LDL.LU.64 R6, [R1+0xc38] ;  /* 0x000c380001067983 */ /* 0x000f220000300a00 */
[----:B-1----:R-:W-:-:S03]  /*13cd0*/  IMAD.MOV.U32 R0, RZ, RZ, R67 ;  /* 0x000000ffff007224 */ /* 0x002fc600078e0043 */
[----:B------:R-:W-:Y:S04]  /*13ce0*/  STL [R1+0xbe4], R76 ;  /* 0x000be44c01007387 */ /* 0x000fe80000100800 */
[----:B------:R1:W-:Y:S04]  /*13cf0*/  STL [R1+0xbd8], R0 ;  /* 0x000bd80001007387 */ /* 0x0003e80000100800 */
[----:B------:R-:W4:Y:S04]  /*13d00*/  LDL.LU.64 R66, [R1+0xc40] ;  /* 0x000c400001427983 */ /* 0x000f280000300a00 */
[----:B------:R-:W-:Y:S04]  /*13d10*/  STL [R1+0xbe0], R77 ;  /* 0x000be04d01007387 */ /* 0x000fe80000100800 */
[----:B------:R-:W4:Y:S04]  /*13d20*/  LDL.LU.64 R216, [R1+0xc48] ;  /* 0x000c480001d87983 */ /* 0x000f280000300a00 */
        /* <DEDUP_REMOVED lines=17> */
[----:B-1----:R-:W-:-:S05]  /*13e40*/  MOV R0, R225 ;  /* 0x000000e100007202 */ /* 0x002fca0000000f00 */
[----:B------:R1:W-:Y:S04]  /*13e50*/  STL [R1+0xc08], R0 ;  /* 0x000c080001007387 */ /* 0x0003e80000100800 */
[----:B------:R2:W-:Y:S04]  /*13e60*/  STL [R1+0xc14], R226 ;  /* 0x000c14e201007387 */ /* 0x0005e80000100800 */
[----:B------:R-:W5:Y:S01]  /*13e70*/  LDL.LU.64 R224, [R1+0xc70] ;  /* 0x000c700001e07983 */ /* 0x000f620000300a00 */
[----:B-1----:R-:W-:-:S05]  /*13e80*/  IMAD.MOV.U32 R0, RZ, RZ, R227 ;  /* 0x000000ffff007224 */ /* 0x002fca00078e00e3 */
[----:B------:R1:W-:Y:S04]  /*13e90*/  STL [R1+0xc10], R0 ;  /* 0x000c100001007387 */ /* 0x0003e80000100800 */
[----:B--2---:R-:W-:Y:S04]  /*13ea0*/  STL [R1+0xc1c], R4 ;  /* 0x000c1c0401007387 */ /* 0x004fe80000100800 */
[----:B------:R-:W2:Y:S01]  /*13eb0*/  LDL.LU.64 R226, [R1+0xc78] ;  /* 0x000c780001e27983 */ /* 0x000ea20000300a00 */
[----:B-1----:R-:W-:-:S03]  /*13ec0*/  IMAD.MOV.U32 R0, RZ, RZ, R5 ;  /* 0x000000ffff007224 */ /* 0x002fc600078e0005 */
[----:B---3--:R-:W-:Y:S04]  /*13ed0*/  STL [R1+0xc24], R60 ;  /* 0x000c243c01007387 */ /* 0x008fe80000100800 */
[----:B------:R1:W-:Y:S02]  /*13ee0*/  STL [R1+0xc18], R0 ;  /* 0x000c180001007387 */ /* 0x0003e40000100800 */
[----:B-1----:R-:W-:Y:S02]  /*13ef0*/  MOV R0, R61 ;  /* 0x0000003d00007202 */ /* 0x002fe40000000f00 */
[----:B------:R-:W3:Y:S04]  /*13f00*/  LDL.LU.64 R60, [R1+0xc80] ;  /* 0x000c8000013c7983 */ /* 0x000ee80000300a00 */
[----:B------:R1:W-:Y:S04]  /*13f10*/  STL [R1+0xc20], R0 ;  /* 0x000c200001007387 */ /* 0x0003e80000100800 */
[----:B----4-:R4:W-:Y:S01]  /*13f20*/  STL [R1+0xc2c], R64 ;  /* 0x000c2c4001007387 */ /* 0x0109e20000100800 */
[----:B-1----:R-:W-:-:S03]  /*13f30*/  IMAD.MOV.U32 R0, RZ, RZ, R65 ;  /* 0x000000ffff007224 */ /* 0x002fc600078e0041 */
[----:B------:R-:W-:Y:S04]  /*13f40*/  STL [R1+0xc34], R6 ;  /* 0x000c340601007387 */ /* 0x000fe80000100800 */
[----:B------:R1:W-:Y:S04]  /*13f50*/  STL [R1+0xc28], R0 ;  /* 0x000c280001007387 */ /* 0x0003e80000100800 */
[----:B----4-:R-:W4:Y:S01]  /*13f60*/  LDL.LU.64 R64, [R1+0xc88] ;  /* 0x000c880001407983 */ /* 0x010f220000300a00 */
[----:B-1----:R-:W-:-:S03]  /*13f70*/  IMAD.MOV.U32 R0, RZ, RZ, R7 ;  /* 0x000000ffff007224 */ /* 0x002fc600078e0007 */
[----:B------:R-:W-:Y:S04]  /*13f80*/  STL [R1+0xc3c], R66 ;  /* 0x000c3c4201007387 */ /* 0x000fe80000100800 */
[----:B------:R1:W-:Y:S04]  /*13f90*/  STL [R1+0xc30], R0 ;  /* 0x000c300001007387 */ /* 0x0003e80000100800 */
[----:B------:R-:W-:Y:S01]  /*13fa0*/  STL [R1+0xc44], R216 ;  /* 0x000c44d801007387 */ /* 0x000fe20000100800 */
[----:B-1----:R-:W-:-:S05]  /*13fb0*/  MOV R0, R67 ;  /* 0x0000004300007202 */ /* 0x002fca0000000f00 */
        /* <DEDUP_REMOVED lines=9> */
[----:B------:R-:W5:Y:S04]  /*14050*/  LDL.LU.64 R4, [R1+0xca8] ;  /* 0x000ca80001047983 */ /* 0x000f680000300a00 */
[----:B------:R-:W5:Y:S01]  /*14060*/  LDL.LU.64 R6, [R1+0xcb0] ;  /* 0x000cb00001067983 */ /* 0x000f620000300a00 */
[----:B-1----:R-:W-:-:S05]  /*14070*/  MOV R0, R221 ;  /* 0x000000dd00007202 */ /* 0x002fca0000000f00 */
[----:B------:R1:W-:Y:S04]  /*14080*/  STL [R1+0xc50], R0 ;  /* 0x000c500001007387 */ /* 0x0003e80000100800 */
[----:B------:R1:W-:Y:S04]  /*14090*/  STL [R1+0xc5c], R62 ;  /* 0x000c5c3e01007387 */ /* 0x0003e80000100800 */
[----:B------:R-:W5:Y:S01]  /*140a0*/  LDL.LU.64 R216, [R1+0xcb8] ;  /* 0x000cb80001d87983 */ /* 0x000f620000300a00 */
[----:B-1----:R-:W-:-:S03]  /*140b0*/  IMAD.MOV.U32 R0, RZ, RZ, R63 ;  /* 0x000000ffff007224 */ /* 0x002fc600078e003f */
[----:B------:R-:W5:Y:S04]  /*140c0*/  LDL.LU.64 R218, [R1+0xcc0] ;  /* 0x000cc00001da7983 */ /* 0x000f680000300a00 */
[----:B------:R1:W-:Y:S04]  /*140d0*/  STL [R1+0xc58], R0 ;  /* 0x000c580001007387 */ /* 0x0003e80000100800 */
[----:B------:R-:W-:Y:S04]  /*140e0*/  STL [R1+0xc64], R222 ;  /* 0x000c64de01007387 */ /* 0x000fe80000100800 */
[----:B------:R-:W5:Y:S01]  /*140f0*/  LDL.LU.64 R62, [R1+0xcc8] ;  /* 0x000cc800013e7983 */ /* 0x000f620000300a00 */
[----:B-1----:R-:W-:-:S03]  /*14100*/  IMAD.MOV.U32 R0, RZ, RZ, R223 ;  /* 0x000000ffff007224 */ /* 0x002fc600078e00df */
[----:B------:R-:W-:Y:S04]  /*14110*/  STL [R1+0xc6c], R224 ;  /* 0x000c6ce001007387 */ /* 0x000fe80000100800 */
[----:B------:R1:W-:Y:S02]  /*14120*/  STL [R1+0xc60], R0 ;  /* 0x000c600001007387 */ /* 0x0003e40000100800 */
[----:B-1----:R-:W-:Y:S02]  /*14130*/  MOV R0, R225 ;  /* 0x000000e100007202 */ /* 0x002fe40000000f00 */
        /* <DEDUP_REMOVED lines=9> */
[----:B------:R-:W2:Y:S04]  /*141d0*/  LDL.LU.64 R226, [R1+0xcf0] ;  /* 0x000cf00001e27983 */ /* 0x000ea80000300a00 */
[----:B------:R1:W-:Y:S04]  /*141e0*/  STL [R1+0xc78], R0 ;  /* 0x000c780001007387 */ /* 0x0003e80000100800 */
[----:B----4-:R4:W-:Y:S04]  /*141f0*/  STL [R1+0xc84], R64 ;  /* 0x000c844001007387 */ /* 0x0109e80000100800 */
[----:B---3--:R-:W3:Y:S01]  /*14200*/  LDL.LU.64 R60, [R1+0xcf8] ;  /* 0x000cf800013c7983 */ /* 0x008ee20000300a00 */
[----:B-1----:R-:W-:-:S03]  /*14210*/  MOV R0, R65 ;  /* 0x0000004100007202 */ /* 0x002fc60000000f00 */
[----:B------:R-:W-:Y:S04]  /*14220*/  STL [R1+0xc8c], R74 ;  /* 0x000c8c4a01007387 */ /* 0x000fe80000100800 */
[----:B------:R1:W-:Y:S04]  /*14230*/  STL [R1+0xc80], R0 ;  /* 0x000c800001007387 */ /* 0x0003e80000100800 */
[----:B------:R-:W-:Y:S04]  /*14240*/  STL [R1+0xc88], R75 ;  /* 0x000c884b01007387 */ /* 0x000fe80000100800 */
[----:B------:R5:W-:Y:S04]  /*14250*/  STL [R1+0xc94], R66 ;  /* 0x000c944201007387 */ /* 0x000be80000100800 */
[----:B----4-:R-:W4:Y:S01]  /*14260*/  LDL.LU.64 R64, [R1+0xd08] ;  /* 0x000d080001407983 */ /* 0x010f220000300a00 */
[----:B-1----:R-:W-:-:S03]  /*14270*/  IMAD.MOV.U32 R0, RZ, RZ, R67 ;  /* 0x000000ffff007224 */ /* 0x002fc600078e0043 */
[----:B-----5:R-:W-:Y:S04]  /*14280*/  STL [R1+0xc9c], R10 ;  /* 0x000c9c0a01007387 */ /* 0x020fe80000100800 */
[----:B------:R1:W-:Y:S04]  /*14290*/  STL [R1+0xc90], R0 ;  /* 0x000c900001007387 */ /* 0x0003e80000100800 */
[----:B------:R-:W5:Y:S01]  /*142a0*/  LDL.LU.64 R66, [R1+0xd10] ;  /* 0x000d100001427983 */ /* 0x000f620000300a00 */
[----:B-1----:R-:W-:-:S03]  /*142b0*/  IMAD.MOV.U32 R0, RZ, RZ, R11 ;  /* 0x000000ffff007224 */ /* 0x002fc600078e000b */
[----:B------:R-:W-:Y:S04]  /*142c0*/  STL [R1+0xca4], R4 ;  /* 0x000ca40401007387 */ /* 0x000fe80000100800 */
[----:B------:R1:W-:Y:S04]  /*142d0*/  STL [R1+0xc98], R0 ;  /* 0x000c980001007387 */ /* 0x0003e80000100800 */
[----:B------:R-:W-:Y:S01]  /*142e0*/  STL [R1+0xcac], R6 ;  /* 0x000cac0601007387 */ /* 0x000fe20000100800 */
[----:B-1----:R-:W-:-:S05]  /*142f0*/  MOV R0, R5 ;  /* 0x0000000500007202 */ /* 0x002fca0000000f00 */
[----:B------:R1:W-:Y:S04]  /*14300*/  STL [R1+0xca0], R0 ;  /* 0x000ca00001007387 */ /* 0x0003e80000100800 */
[----:B------:R-:W-:Y:S01]  /*14310*/  STL [R1+0xcb4], R216 ;  /* 0x000cb4d801007387 */ /* 0x000fe20000100800 */
[----:B-1----:R-:W-:-:S05]  /*14320*/  IMAD.MOV.U32 R0, RZ, RZ, R7 ;  /* 0x000000ffff007224 */ /* 0x002fca00078e0007 */
[----:B------:R1:W-:Y:S04]  /*14330*/  STL [R1+0xca8], R0 ;  /* 0x000ca80001007387 */ /* 0x0003e80000100800 */
[----:B------:R-:W-:Y:S01]  /*14340*/  STL [R1+0xcbc], R218 ;  /* 0x000cbcda01007387 */ /* 0x000fe20000100800 */
[----:B-1----:R-:W-:-:S05]  /*14350*/  IMAD.MOV.U32 R0, RZ, RZ, R217 ;  /* 0x000000ffff007224 */ /* 0x002fca00078e00d9 */
[----:B------:R1:W-:Y:S04]  /*14360*/  STL [R1+0xcb0], R0 ;  /* 0x000cb00001007387 */ /* 0x0003e80000100800 */
[----:B------:R-:W-:Y:S01]  /*14370*/  STL [R1+0xcc4], R62 ;  /* 0x000cc43e01007387 */ /* 0x000fe20000100800 */
[----:B-1----:R-:W-:-:S05]  /*14380*/  MOV R0, R219 ;  /* 0x000000db00007202 */ /* 0x002fca0000000f00 */
[----:B------:R1:W-:Y:S04]  /*14390*/  STL [R1+0xcb8], R0 ;  /* 0x000cb80001007387 */ /* 0x0003e80000100800 */
[----:B------:R-:W-:Y:S01]  /*143a0*/  STL [R1+0xccc], R90 ;  /* 0x000ccc5a01007387 */ /* 0x000fe20000100800 */
[----:B-1----:R-:W-:-:S05]  /*143b0*/  IMAD.MOV.U32 R0, RZ, RZ, R63 ;  /* 0x000000ffff007224 */ /* 0x002fca00078e003f */
[----:B------:R2:W-:Y:S04]  /*143c0*/  STL [R1+0xcc0], R0 ;  /* 0x000cc00001007387 */ /* 0x0005e80000100800 */
[----:B------:R-:W-:Y:S04]  /*143d0*/  STL [R1+0xcc8], R91 ;  /* 0x000cc85b01007387 */ /* 0x000fe80000100800 */
[----:B------:R-:W5:Y:S01]  /*143e0*/  LDL.LU.64 R62, [R1+0xd30] ;  /* 0x000d3000013e7983 */ /* 0x000f620000300a00 */
[----:B--2---:R-:W-:-:S03]  /*143f0*/  IMAD.MOV.U32 R0, RZ, RZ, R221 ;  /* 0x000000ffff007224 */ /* 0x004fc600078e00dd */
[----:B------:R-:W-:Y:S04]  /*14400*/  STL [R1+0xcd4], R220 ;  /* 0x000cd4dc01007387 */ /* 0x000fe80000100800 */
[----:B------:R-:W-:Y:S04]  /*14410*/  STL [R1+0xcdc], R222 ;  /* 0x000cdcde01007387 */ /* 0x000fe80000100800 */
[----:B------:R1:W-:Y:S02]  /*14420*/  STL [R1+0xcd0], R0 ;  /* 0x000cd00001007387 */ /* 0x0003e40000100800 */
[----:B-1----:R-:W-:-:S02]  /*14430*/  MOV R0, R223 ;  /* 0x000000df00007202 */ /* 0x002fc40000000f00 */
[----:B------:R-:W-:Y:S04]  /*14440*/  STL [R1+0xce4], R224 ;  /* 0x000ce4e001007387 */ /* 0x000fe80000100800 */
[----:B------:R1:W-:Y:S04]  /*14450*/  STL [R1+0xcd8], R0 ;  /* 0x000cd80001007387 */ /* 0x0003e80000100800 */
[----:B------:R-:W-:Y:S01]  /*14460*/  STL [R1+0xcec], R226 ;  /* 0x000cece201007387 */ /* 0x000fe20000100800 */
[----:B-1----:R-:W-:-:S05]  /*14470*/  IMAD.MOV.U32 R0, RZ, RZ, R225 ;  /* 0x000000ffff007224 */ /* 0x002fca00078e00e1 */
[----:B------:R1:W-:Y:S02]  /*14480*/  STL [R1+0xce0], R0 ;  /* 0x000ce00001007387 */ /* 0x0003e40000100800 */
[----:B-1----:R-:W-:Y:S02]  /*14490*/  IMAD.MOV.U32 R0, RZ, RZ, R227 ;  /* 0x000000ffff007224 */ /* 0x002fe400078e00e3 */
[----:B---3--:R-:W-:Y:S04]  /*144a0*/  STL [R1+0xcf4], R60 ;  /* 0x000cf43c01007387 */ /* 0x008fe80000100800 */
[----:B------:R1:W-:Y:S04]  /*144b0*/  STL [R1+0xce8], R0 ;  /* 0x000ce80001007387 */ /* 0x0003e80000100800 */
[----:B------:R-:W-:Y:S01]  /*144c0*/  STL [R1+0xcfc], R82 ;  /* 0x000cfc5201007387 */ /* 0x000fe20000100800 */
[----:B-1----:R-:W-:-:S05]  /*144d0*/  MOV R0, R61 ;  /* 0x0000003d00007202 */ /* 0x002fca0000000f00 */
[----:B------:R1:W-:Y:S04]  /*144e0*/  STL [R1+0xcf0], R0 ;  /* 0x000cf00001007387 */ /* 0x0003e80000100800 */
[----:B------:R-:W-:Y:S04]  /*144f0*/  STL [R1+0xcf8], R83 ;  /* 0x000cf85301007387 */ /* 0x000fe80000100800 */
[----:B------:R-:W2:Y:S04]  /*14500*/  LDL.LU.64 R60, [R1+0xd50] ;  /* 0x000d5000013c7983 */ /* 0x000ea80000300a00 */
[----:B----4-:R-:W-:Y:S04]  /*14510*/  STL [R1+0xd04], R64 ;  /* 0x000d044001007387 */ /* 0x010fe80000100800 */
[----:B------:R-:W3:Y:S01]  /*14520*/  LDL.LU.64 R10, [R1+0xd58] ;  /* 0x000d5800010a7983 */ /* 0x000ee20000300a00 */
[----:B-1----:R-:W-:-:S03]  /*14530*/  IMAD.MOV.U32 R0, RZ, RZ, R65 ;  /* 0x000000ffff007224 */ /* 0x002fc600078e0041 */
[----:B-----5:R-:W-:Y:S04]  /*14540*/  STL [R1+0xd0c], R66 ;  /* 0x000d0c4201007387 */ /* 0x020fe80000100800 */
[----:B------:R1:W-:Y:S04]  /*14550*/  STL [R1+0xd00], R0 ;  /* 0x000d000001007387 */ /* 0x0003e80000100800 */
[----:B------:R-:W4:Y:S04]  /*14560*/  LDL.LU.64 R4, [R1+0xd60] ;  /* 0x000d600001047983 */ /* 0x000f280000300a00 */
[----:B------:R-:W5:Y:S01]  /*14570*/  LDL.LU.64 R6, [R1+0xd68] ;  /* 0x000d680001067983 */ /* 0x000f620000300a00 */
[----:B-1----:R-:W-:-:S05]  /*14580*/  IMAD.MOV.U32 R0, RZ, RZ, R67 ;  /* 0x000000ffff007224 */ /* 0x002fca00078e0043 */
[----:B------:R1:W-:Y:S04]  /*14590*/  STL [R1+0xd08], R0 ;  /* 0x000d080001007387 */ /* 0x0003e80000100800 */
[----:B------:R-:W-:Y:S04]  /*145a0*/  STL [R1+0xd14], R72 ;  /* 0x000d144801007387 */ /* 0x000fe80000100800 */
[----:B------:R-:W5:Y:S04]  /*145b0*/  LDL.LU.64 R216, [R1+0xd70] ;  /* 0x000d700001d87983 */ /* 0x000f680000300a00 */
[----:B------:R-:W-:Y:S04]  /*145c0*/  STL [R1+0xd10], R73 ;  /* 0x000d104901007387 */ /* 0x000fe80000100800 */
[----:B------:R-:W-:Y:S04]  /*145d0*/  STL [R1+0xd1c], R68 ;  /* 0x000d1c4401007387 */ /* 0x000fe80000100800 */
[----:B------:R-:W-:Y:S04]  /*145e0*/  STL [R1+0xd18], R69 ;  /* 0x000d184501007387 */ /* 0x000fe80000100800 */
[----:B------:R-:W5:Y:S04]  /*145f0*/  LDL.LU.64 R218, [R1+0xd80] ;  /* 0x000d800001da7983 */ /* 0x000f680000300a00 */
[----:B------:R-:W-:Y:S04]  /*14600*/  STL [R1+0xd24], R86 ;  /* 0x000d245601007387 */ /* 0x000fe80000100800 */
[----:B------:R-:W5:Y:S04]  /*14610*/  LDL.LU.64 R220, [R1+0xd88] ;  /* 0x000d880001dc7983 */ /* 0x000f680000300a00 */
[----:B------:R-:W-:Y:S04]  /*14620*/  STL [R1+0xd20], R87 ;  /* 0x000d205701007387 */ /* 0x000fe80000100800 */
[----:B------:R-:W5:Y:S04]  /*14630*/  LDL.LU.64 R222, [R1+0xd90] ;  /* 0x000d900001de7983 */ /* 0x000f680000300a00 */
[----:B------:R1:W-:Y:S04]  /*14640*/  STL [R1+0xd2c], R62 ;  /* 0x000d2c3e01007387 */ /* 0x0003e80000100800 */
[----:B------:R-:W5:Y:S01]  /*14650*/  LDL.LU.64 R224, [R1+0xd98] ;  /* 0x000d980001e07983 */ /* 0x000f620000300a00 */
[----:B-1----:R-:W-:-:S03]  /*14660*/  MOV R0, R63 ;  /* 0x0000003f00007202 */ /* 0x002fc60000000f00 */
[----:B------:R-:W5:Y:S04]  /*14670*/  LDL.LU.64 R226, [R1+0xda0] ;  /* 0x000da00001e27983 */ /* 0x000f680000300a00 */
[----:B------:R2:W-:Y:S04]  /*14680*/  STL [R1+0xd28], R0 ;  /* 0x000d280001007387 */ /* 0x0005e80000100800 */
[----:B------:R-:W-:Y:S04]  /*14690*/  STL [R1+0xd34], R78 ;  /* 0x000d344e01007387 */ /* 0x000fe80000100800 */
[----:B------:R-:W5:Y:S04]  /*146a0*/  LDL.LU.64 R64, [R1+0xda8] ;  /* 0x000da80001407983 */ /* 0x000f680000300a00 */
[----:B------:R-:W-:Y:S04]  /*146b0*/  STL [R1+0xd30], R79 ;  /* 0x000d304f01007387 */ /* 0x000fe80000100800 */
[----:B------:R-:W5:Y:S04]  /*146c0*/  LDL.LU.64 R62, [R1+0xdb0] ;  /* 0x000db000013e7983 */ /* 0x000f680000300a00 */
[----:B------:R-:W-:Y:S04]  /*146d0*/  STL [R1+0xd3c], R84 ;  /* 0x000d3c5401007387 */ /* 0x000fe80000100800 */
[----:B------:R-:W5:Y:S04]  /*146e0*/  LDL.LU.64 R66, [R1+0xdb8] ;  /* 0x000db80001427983 */ /* 0x000f680000300a00 */
[----:B------:R-:W-:Y:S04]  /*146f0*/  STL [R1+0xd38], R85 ;  /* 0x000d385501007387 */ /* 0x000fe80000100800 */
[----:B------:R-:W-:Y:S04]  /*14700*/  STL [R1+0xd44], R88 ;  /* 0x000d445801007387 */ /* 0x000fe80000100800 */
[----:B------:R-:W-:Y:S01]  /*14710*/  STL [R1+0xd40], R89 ;  /* 0x000d405901007387 */ /* 0x000fe20000100800 */
[----:B--2---:R-:W-:-:S03]  /*14720*/  IMAD.MOV.U32 R0, RZ, RZ, R61 ;  /* 0x000000ffff007224 */ /* 0x004fc600078e003d */
[----:B------:R1:W-:Y:S04]  /*14730*/  STL [R1+0xd4c], R60 ;  /* 0x000d4c3c01007387 */ /* 0x0003e80000100800 */
[----:B---3--:R-:W-:Y:S04]  /*14740*/  STL [R1+0xd54], R10 ;  /* 0x000d540a01007387 */ /* 0x008fe80000100800 */
[----:B------:R2:W-:Y:S04]  /*14750*/  STL [R1+0xd48], R0 ;  /* 0x000d480001007387 */ /* 0x0005e80000100800 */
[----:B-1----:R-:W3:Y:S01]  /*14760*/  LDL.LU.64 R60, [R1+0xe08] ;  /* 0x000e0800013c7983 */ /* 0x002ee20000300a00 */
[----:B--2---:R-:W-:-:S03]  /*14770*/  IMAD.MOV.U32 R0, RZ, RZ, R11 ;  /* 0x000000ffff007224 */ /* 0x004fc600078e000b */
[----:B----4-:R-:W-:Y:S04]  /*14780*/  STL [R1+0xd5c], R4 ;  /* 0x000d5c0401007387 */ /* 0x010fe80000100800 */
[----:B------:R1:W-:Y:S04]  /*14790*/  STL [R1+0xd50], R0 ;  /* 0x000d500001007387 */ /* 0x0003e80000100800 */
[----:B-----5:R-:W-:Y:S01]  /*147a0*/  STL [R1+0xd64], R6 ;  /* 0x000d640601007387 */ /* 0x020fe20000100800 */
        /* <DEDUP_REMOVED lines=9> */
[----:B-1----:R-:W-:-:S03]  /*14840*/  MOV R0, R219 ;  /* 0x000000db00007202 */ /* 0x002fc60000000f00 */
[----:B------:R-:W-:Y:S04]  /*14850*/  STL [R1+0xd7c], R218 ;  /* 0x000d7cda01007387 */ /* 0x000fe80000100800 */
[----:B------:R-:W-:Y:S04]  /*14860*/  STL [R1+0xd84], R220 ;  /* 0x000d84dc01007387 */ /* 0x000fe80000100800 */
[----:B------:R1:W-:Y:S04]  /*14870*/  STL [R1+0xd78], R0 ;  /* 0x000d780001007387 */ /* 0x0003e80000100800 */
[----:B------:R-:W-:Y:S01]  /*14880*/  STL [R1+0xd8c], R222 ;  /* 0x000d8cde01007387 */ /* 0x000fe20000100800 */
[----:B-1----:R-:W-:-:S05]  /*14890*/  IMAD.MOV.U32 R0, RZ, RZ, R221 ;  /* 0x000000ffff007224 */ /* 0x002fca00078e00dd */
[----:B------:R1:W-:Y:S02]  /*148a0*/  STL [R1+0xd80], R0 ;  /* 0x000d800001007387 */ /* 0x0003e40000100800 */
[----:B-1----:R-:W-:Y:S02]  /*148b0*/  IMAD.MOV.U32 R0, RZ, RZ, R223 ;  /* 0x000000ffff007224 */ /* 0x002fe400078e00df */
        /* <DEDUP_REMOVED lines=16> */
[----:B------:R1:W-:Y:S02]  /*149c0*/  STL [R1+0xdb0], R0 ;  /* 0x000db00001007387 */ /* 0x0003e40000100800 */
[----:B-1----:R-:W-:-:S05]  /*149d0*/  IMAD.MOV.U32 R0, RZ, RZ, R3 ;  /* 0x000000ffff007224 */ /* 0x002fca00078e0003 */
[----:B------:R3:W-:Y:S01]  /*149e0*/  STL [R1+0xdb8], R0 ;  /* 0x000db80001007387 */ /* 0x0007e20000100800 */
[----:B------:R-:W1:Y:S01]  /*149f0*/  S2R R63, SR_TID.X ;  /* 0x00000000003f7919 */ /* 0x000e620000002100 */
[----:B------:R-:W-:Y:S02]  /*14a00*/  USHF.R.S32.HI UR10, URZ, 0x1f, UR7 ;  /* 0x0000001fff0a7899 */ /* 0x000fe40008011407 */
[----:B------:R-:W-:Y:S02]  /*14a10*/  USHF.R.S32.HI UR12, URZ, 0x1f, UR8 ;  /* 0x0000001fff0c7899 */ /* 0x000fe40008011408 */
[----:B------:R-:W-:Y:S02]  /*14a20*/  ULEA.HI UR10, UR10, UR7, URZ, 0x6 ;  /* 0x000000070a0a7291 */ /* 0x000fe4000f8f30ff */
[----:B------:R-:W-:Y:S01]  /*14a30*/  USHF.R.S32.HI UR15, URZ, 0x1f, UR9 ;  /* 0x0000001fff0f7899 */ /* 0x000fe20008011409 */
[----:B---3--:R-:W-:Y:S01]  /*14a40*/  IMAD.MOV.U32 R0, RZ, RZ, R61 ;  /* 0x000000ffff007224 */ /* 0x008fe200078e003d */
[----:B------:R-:W-:Y:S04]  /*14a50*/  STL [R1+0xdc4], R60 ;  /* 0x000dc43c01007387 */ /* 0x000fe80000100800 */
[----:B------:R2:W-:Y:S04]  /*14a60*/  STL [R1+0xdc0], R0 ;  /* 0x000dc00001007387 */ /* 0x0005e80000100800 */
        /* <DEDUP_REMOVED lines=51> */
[----:B------:R3:W-:Y:S01]  /*14da0*/  STL [R1+0x1c], RZ ;  /* 0x00001cff01007387 */ /* 0x0007e20000100800 */
[----:B-1----:R-:W-:-:S02]  /*14db0*/  SHF.L.U32 R252, R63, 0x1, RZ ;  /* 0x000000013ffc7819 */ /* 0x002fc400000006ff */
[C---:B------:R-:W-:Y:S02]  /*14dc0*/  LOP3.LUT R2, R63.reuse, 0x7, RZ, 0xc0, !PT ;  /* 0x000000073f027812 */ /* 0x040fe400078ec0ff */
[----:B------:R-:W-:Y:S02]  /*14dd0*/  LOP3.LUT R3, R63, 0x3, RZ, 0xc0, !PT ;  /* 0x000000033f037812 */ /* 0x000fe400078ec0ff */
[----:B--2---:R-:W-:Y:S01]  /*14de0*/  LOP3.LUT R0, R252, 0x40, RZ, 0xc0, !PT ;  /* 0x00000040fc007812 */ /* 0x004fe200078ec0ff */
[----:B------:R-:W-:Y:S02]  /*14df0*/  IMAD R2, R2, 0x110, RZ ;  /* 0x0000011002027824 */ /* 0x000fe400078e02ff */
[----:B------:R-:W-:Y:S01]  /*14e00*/  IMAD R3, R3, 0x420, RZ ;  /* 0x0000042003037824 */ /* 0x000fe200078e02ff */
[----:B------:R-:W-:Y:S01]  /*14e10*/  LOP3.LUT R0, R0, 0x1c, R63, 0xf8, !PT ;  /* 0x0000001c00007812 */ /* 0x000fe200078ef83f */
[----:B------:R-:W-:Y:S01]  /*14e20*/  USHF.L.U32 UR13, UR8, 0x2, URZ ;  /* 0x00000002080d7899 */ /* 0x000fe200080006ff */
[----:B------:R-:W-:-:S02]  /*14e30*/  LOP3.LUT R252, R2, 0x30, R252, 0x78, !PT ;  /* 0x0000003002fc7812 */ /* 0x000fc400078e78fc */
[----:B------:R-:W-:Y:S02]  /*14e40*/  CS2R R248, SRZ ;  /* 0x0000000000f87805 */ /* 0x000fe4000001ff00 */
[----:B------:R-:W-:Y:S02]  /*14e50*/  LOP3.LUT R0, R3, R0, RZ, 0x3c, !PT ;  /* 0x0000000003007212 */ /* 0x000fe400078e3cff */
        /* <DEDUP_REMOVED lines=84> */
[----:B------:R-:W-:Y:S01]  /*153a0*/  CS2R R18, SRZ ;  /* 0x0000000000127805 */ /* 0x000fe2000001ff00 */
[----:B------:R-:W-:Y:S01]  /*153b0*/  USHF.L.U64.HI UR7, UR8, 0x2, UR12 ;  /* 0x0000000208077899 */ /* 0x000fe2000801020c */
        /* <DEDUP_REMOVED lines=15> */
[----:B------:R-:W-:Y:S01]  /*154b0*/  CS2R R62, SRZ ;  /* 0x00000000003e7805 */ /* 0x000fe2000001ff00 */
[----:B------:R-:W-:Y:S02]  /*154c0*/  USHF.L.U32 UR14, UR9, 0x2, URZ ;  /* 0x00000002090e7899 */ /* 0x000fe400080006ff */
[----:B------:R-:W-:Y:S02]  /*154d0*/  USHF.L.U64.HI UR8, UR9, 0x2, UR15 ;  /* 0x0000000209087899 */ /* 0x000fe4000801020f */
[----:B------:R-:W-:Y:S01]  /*154e0*/  USHF.R.S32.HI UR9, URZ, 0x6, UR10 ;  /* 0x00000006ff097899 */ /* 0x000fe2000801140a */
[----:B------:R-:W-:Y:S01]  /*154f0*/  UMOV UR4, URZ ;  /* 0x000000ff00047c82 */ /* 0x000fe20008000000 */
[----:B------:R-:W-:Y:S01]  /*15500*/  UMOV UR11, 0x1 ;  /* 0x00000001000b7882 */ /* 0x000fe20000000000 */
[----:B---3--:R-:W-:-:S09]  /*15510*/  UMOV UR10, 0xffffffff ;  /* 0xffffffff000a7882 */ /* 0x008fd20000000000 */
.L_x_1:
[----:B------:R-:W-:Y:S01]  /*15520*/  STL.64 [R1+0x1440], R6 ;  /* 0x0014400601007387 */ /* 0x000fe20000100a00 */
[----:B------:R-:W-:-:S04]  /*15530*/  DEPBAR.LE SB0, 0x2 ;  /* 0x000080800000791a */ /* 0x000fc80000000000 */
[----:B------:R1:W-:Y:S04]  /*15540*/  STL.64 [R1+0x1438], R4 ;  /* 0x0014380401007387 */ /* 0x0003e80000100a00 */
[----:B-1----:R-:W2:Y:S04]  /*15550*/  LDL.LU.64 R4, [R1+0xc0] ;  /* 0x0000c00001047983 */ /* 0x002ea80000300a00 */
[----:B------:R-:W2:Y:S04]  /*15560*/  LDL.LU.64 R6, [R1+0xc8] ;  /* 0x0000c80001067983 */ /* 0x000ea80000300a00 */
[----:B------:R-:W-:Y:S04]  /*15570*/  STL [R1+0x1430], R216 ;  /* 0x001430d801007387 */ /* 0x000fe80000100800 */
[----:B------:R1:W-:Y:S04]  /*15580*/  STL [R1+0x142c], R217 ;  /* 0x00142cd901007387 */ /* 0x0003e80000100800 */
[----:B------:R-:W-:Y:S04]  /*15590*/  STL [R1+0x1428], R218 ;  /* 0x001428da01007387 */ /* 0x000fe80000100800 */
[----:B---3--:R3:W-:Y:S04]  /*155a0*/  STL [R1+0x1424], R219 ;  /* 0x001424db01007387 */ /* 0x0087e80000100800 */
[----:B-1----:R-:W4:Y:S04]  /*155b0*/  LDL.LU.64 R216, [R1+0x120] ;  /* 0x0001200001d87983 */ /* 0x002f280000300a00 */
[----:B---3--:R-:W4:Y:S01]  /*155c0*/  LDL.LU.64 R218, [R1+0x128] ;  /* 0x0001280001da7983 */ /* 0x008f220000300a00 */
[----:B------:R-:W-:Y:S01]  /*155d0*/  UIADD3 UR10, UPT, UPT, UR10, 0x1, URZ ;  /* 0x000000010a0a7890 */ /* 0x000fe2000fffe0ff */
[----:B------:R-:W-:-:S02]  /*155e0*/  LOP3.LUT R2, R0, 0x20, RZ, 0x3c, !PT ;  /* 0x0000002000027812 */ /* 0x000fc400078e3cff */
[----:B------:R-:W-:Y:S01]  /*155f0*/  STL [R1+0x1420], R220 ;  /* 0x001420dc01007387 */ /* 0x000fe20000100800 */
[----:B------:R-:W-:-:S03]  /*15600*/  UISETP.GT.AND UP0, UPT, UR10, 0x1, UPT ;  /* 0x000000010a00788c */ /* 0x000fc6000bf04270 */
[----:B------:R-:W-:Y:S01]  /*15610*/  STL [R1+0x141c], R221 ;  /* 0x00141cdd01007387 */ /* 0x000fe20000100800 */
[----:B------:R-:W-:-:S03]  /*15620*/  USEL UR10, UR10, URZ, !UP0 ;  /* 0x000000ff0a0a7287 */ /* 0x000fc6000c000000 */
[----:B------:R-:W-:Y:S01]  /*15630*/  STL [R1+0x1418], R222 ;  /* 0x001418de01007387 */ /* 0x000fe20000100800 */
[----:B------:R-:W-:Y:S01]  /*15640*/  ULEA UR17, UR10, UR5, 0x10 ;  /* 0x000000050a117291 */ /* 0x000fe2000f8e80ff */
[----:B------:R-:W-:Y:S01]  /*15650*/  BAR.SYNC.DEFER_BLOCKING 0x0 ;  /* 0x0000000000007b1d */ /* 0x000fe20000010000 */
[----:B------:R-:W-:-:S05]  /*15660*/  ULEA UR12, UR10, UR5, 0xe ;  /* 0x000000050a0c7291 */ /* 0x000fca000f8e70ff */
[----:B------:R-:W-:Y:S04]  /*15670*/  STL [R1+0x1414], R223 ;  /* 0x001414df01007387 */ /* 0x000fe80000100800 */
[----:B------:R-:W-:Y:S04]  /*15680*/  STL [R1+0x1410], R224 ;  /* 0x001410e001007387 */ /* 0x000fe80000100800 */
[----:B------:R1:W-:Y:S04]  /*15690*/  STL [R1+0x140c], R225 ;  /* 0x00140ce101007387 */ /* 0x0003e80000100800 */
[----:B------:R-:W-:Y:S04]  /*156a0*/  STL [R1+0x1408], R226 ;  /* 0x001408e201007387 */ /* 0x000fe80000100800 */
[----:B------:R-:W-:Y:S04]  /*156b0*/  LDS R228, [R0+UR17] ;  /* 0x0000001100e47984 */ /* 0x000fe80008000800 */
[----:B------:R-:W-:Y:S04]  /*156c0*/  LDS R230, [R0+UR17+0x1000] ;  /* 0x0010001100e67984 */ /* 0x000fe80008000800 */
[----:B------:R-:W-:Y:S04]  /*156d0*/  LDS R229, [R2+UR17] ;  /* 0x0000001102e57984 */ /* 0x000fe80008000800 */
[----:B------:R-:W-:Y:S04]  /*156e0*/  LDS R231, [R2+UR17+0x1000] ;  /* 0x0010001102e77984 */ /* 0x000fe80008000800 */
[----:B-----5:R-:W-:Y:S04]  /*156f0*/  LDSM.16.M88.4 R68, [R252+UR12+0x20000] ;  /* 0x0200000cfc44783b */ /* 0x020fe80008000200 */
[----:B------:R-:W-:Y:S04]  /*15700*/  LDSM.16.M88.4 R72, [R252+UR12+0x20800] ;  /* 0x0208000cfc48783b */ /* 0x000fe80008000200 */
[----:B------:R-:W3:Y:S04]  /*15710*/  LDSM.16.M88.4 R76, [R252+UR12+0x21000] ;  /* 0x0210000cfc4c783b */ /* 0x000ee80008000200 */
[----:B------:R-:W3:Y:S04]  /*15720*/  LDSM.16.M88.4 R80, [R252+UR12+0x21800] ;  /* 0x0218000cfc50783b */ /* 0x000ee80008000200 */
[----:B------:R-:W3:Y:S04]  /*15730*/  LDSM.16.M88.4 R208, [R252+UR12+0x23000] ;  /* 0x0230000cfcd0783b */ /* 0x000ee80008000200 */
[----:B------:R-:W3:Y:S04]  /*15740*/  LDSM.16.M88.4 R212, [R252+UR12+0x23800] ;  /* 0x0238000cfcd4783b */ /* 0x000ee80008000200 */
[----:B------:R1:W-:Y:S04]  /*15750*/  STL [R1+0x1404], R227 ;  /* 0x001404e301007387 */ /* 0x0003e80000100800 */
[----:B-1----:R-:W4:Y:S04]  /*15760*/  LDL.LU.64 R224, [R1+0x80] ;  /* 0x0000800001e07983 */ /* 0x002f280000300a00 */
[----:B------:R-:W-:Y:S04]  /*15770*/  LDSM.16.M88.4 R84, [R252+UR12+0x22000] ;  /* 0x0220000cfc54783b */ /* 0x000fe80008000200 */
[----:B------:R-:W4:Y:S04]  /*15780*/  LDL.LU.64 R226, [R1+0x88] ;  /* 0x0000880001e27983 */ /* 0x000f280000300a00 */
[----:B------:R-:W-:Y:S04]  /*15790*/  STL [R1+0x1400], R64 ;  /* 0x0014004001007387 */ /* 0x000fe80000100800 */
[----:B------:R-:W-:Y:S04]  /*157a0*/  STL [R1+0x13fc], R65 ;  /* 0x0013fc4101007387 */ /* 0x000fe80000100800 */
[----:B------:R-:W-:Y:S04]  /*157b0*/  STL [R1+0x13f8], R66 ;  /* 0x0013f84201007387 */ /* 0x000fe80000100800 */
[----:B------:R-:W-:Y:S04]  /*157c0*/  STL [R1+0x13f4], R67 ;  /* 0x0013f44301007387 */ /* 0x000fe80000100800 */
[----:B------:R1:W-:Y:S04]  /*157d0*/  STL [R1+0x13f0], R60 ;  /* 0x0013f03c01007387 */ /* 0x0003e80000100800 */
[----:B------:R-:W-:Y:S04]  /*157e0*/  STL [R1+0x13ec], R61 ;  /* 0x0013ec3d01007387 */ /* 0x000fe80000100800 */
[----:B------:R1:W-:Y:S04]  /*157f0*/  STL [R1+0x13e8], R62 ;  /* 0x0013e83e01007387 */ /* 0x0003e80000100800 */
[----:B------:R1:W-:Y:S04]  /*15800*/  STL [R1+0x13e4], R63 ;  /* 0x0013e43f01007387 */ /* 0x0003e80000100800 */
[----:B---3--:R-:W-:Y:S04]  /*15810*/  STL [R1+0x13dc], R78 ;  /* 0x0013dc4e01007387 */ /* 0x008fe80000100800 */
[----:B------:R-:W-:Y:S04]  /*15820*/  STL [R1+0x13d8], R79 ;  /* 0x0013d84f01007387 */ /* 0x000fe80000100800 */
[----:B------:R-:W-:Y:S04]  /*15830*/  STL [R1+0x13e0], R82 ;  /* 0x0013e05201007387 */ /* 0x000fe80000100800 */
[----:B------:R-:W-:Y:S04]  /*15840*/  STL [R1+0x13d4], R83 ;  /* 0x0013d45301007387 */ /* 0x000fe80000100800 */
[----:B------:R-:W-:Y:S04]  /*15850*/  STL [R1+0x13c0], R210 ;  /* 0x0013c0d201007387 */ /* 0x000fe80000100800 */
[----:B------:R-:W-:Y:S04]  /*15860*/  STL [R1+0x13bc], R211 ;  /* 0x0013bcd301007387 */ /* 0x000fe80000100800 */
[----:B------:R-:W-:Y:S04]  /*15870*/  STL [R1+0x13b8], R214 ;  /* 0x0013b8d601007387 */ /* 0x000fe80000100800 */
[----:B------:R-:W-:Y:S04]  /*15880*/  STL [R1+0x13b4], R215 ;  /* 0x0013b4d701007387 */ /* 0x000fe80000100800 */
[----:B------:R-:W-:Y:S04]  /*15890*/  STL [R1+0x136c], R252 ;  /* 0x00136cfc01007387 */ /* 0x000fe80000100800 */
[----:B------:R3:W-:Y:S04]  /*158a0*/  LDSM.16.M88.4 R88, [R252+UR12+0x22800] ;  /* 0x0228000cfc58783b */ /* 0x0007e80008000200 */
[----:B------:R-:W-:Y:S04]  /*158b0*/  LDS R232, [R0+UR17+0x80] ;  /* 0x0000801100e87984 */ /* 0x000fe80008000800 */
[----:B------:R-:W-:Y:S04]  /*158c0*/  LDS R234, [R0+UR17+0x1080] ;  /* 0x0010801100ea7984 */ /* 0x000fe80008000800 */
[----:B------:R-:W-:Y:S04]  /*158d0*/  LDS R233, [R2+UR17+0x80] ;  /* 0x0000801102e97984 */ /* 0x000fe80008000800 */
[----:B------:R-:W1:Y:S04]  /*158e0*/  LDS R235, [R2+UR17+0x1080] ;  /* 0x0010801102eb7984 */ /* 0x000e680008000800 */
[----:B------:R-:W-:Y:S04]  /*158f0*/  LDS R236, [R0+UR17+0x100] ;  /* 0x0001001100ec7984 */ /* 0x000fe80008000800 */
[----:B------:R-:W-:Y:S04]  /*15900*/  LDS R238, [R0+UR17+0x1100] ;  /* 0x0011001100ee7984 */ /* 0x000fe80008000800 */
[----:B------:R-:W-:Y:S04]  /*15910*/  LDS R237, [R2+UR17+0x100] ;  /* 0x0001001102ed7984 */ /* 0x000fe80008000800 */
[----:B------:R-:W1:Y:S01]  /*15920*/  LDS R239, [R2+UR17+0x1100] ;  /* 0x0011001102ef7984 */ /* 0x000e620008000800 */
[C---:B--2---:R-:W-:Y:S08]  /*15930*/  HMMA.1688.F32.TF32 R4, R228.reuse, R72, R4 ;  /* 0x00000048e404723c */ /* 0x044ff00000081004 */
[----:B----4-:R-:W-:Y:S11]  /*15940*/  HMMA.1688.F32.TF32 R216, R228, R68, R216 ;  /* 0x00000044e4d8723c */ /* 0x010ff600000810d8 */
[----:B-1----:R-:W-:Y:S01]  /*15950*/  IMAD.MOV.U32 R60, RZ, RZ, R4 ;  /* 0x000000ffff3c7224 */ /* 0x002fe200078e0004 */
[----:B------:R-:W-:Y:S01]  /*15960*/  MOV R62, R6 ;  /* 0x00000006003e7202 */ /* 0x000fe20000000f00 */
[----:B------:R-:W-:-:S02]  /*15970*/  IMAD.MOV.U32 R61, RZ, RZ, R5 ;  /* 0x000000ffff3d7224 */ /* 0x000fc400078e0005 */
[----:B------:R-:W-:-:S04]  /*15980*/  IMAD.MOV.U32 R63, RZ, RZ, R7 ;  /* 0x000000ffff3f7224 */ /* 0x000fc800078e0007 */
[----:B------:R1:W-:Y:S01]  /*15990*/  STL.64 [R1+0x1c0], R216 ;  /* 0x0001c0d801007387 */ /* 0x0003e20000100a00 */
[----:B---3--:R-:W-:Y:S01]  /*159a0*/  IMAD.MOV.U32 R252, RZ, RZ, R218 ;  /* 0x000000fffffc7224 */ /* 0x008fe200078e00da */
[----:B------:R-:W-:Y:S02]  /*159b0*/  MOV R3, R219 ;  /* 0x000000db00037202 */ /* 0x000fe40000000f00 */
[----:B------:R-:W2:Y:S04]  /*159c0*/  LDL.LU.64 R220, [R1+0x70] ;  /* 0x0000700001dc7983 */ /* 0x000ea80000300a00 */
[----:B------:R-:W2:Y:S04]  /*159d0*/  LDL.LU.64 R222, [R1+0x78] ;  /* 0x0000780001de7983 */ /* 0x000ea80000300a00 */
[----:B-1----:R-:W3:Y:S04]  /*159e0*/  LDL.LU.64 R216, [R1+0x60] ;  /* 0x0000600001d87983 */ /* 0x002ee80000300a00 */
[----:B------:R-:W3:Y:S04]  /*159f0*/  LDL.LU.64 R218, [R1+0x68] ;  /* 0x0000680001da7983 */ /* 0x000ee80000300a00 */
[----:B------:R-:W4:Y:S04]  /*15a00*/  LDL.LU.64 R4, [R1] ;  /* 0x0000000001047983 */ /* 0x000f280000300a00 */
[----:B------:R-:W4:Y:S01]  /*15a10*/  LDL.LU.64 R6, [R1+0x8] ;  /* 0x0000080001067983 */ /* 0x000f220000300a00 */
[C---:B------:R-:W-:Y:S08]  /*15a20*/  HMMA.1688.F32.TF32 R108, R228.reuse, R212, R108 ;  /* 0x000000d4e46c723c */ /* 0x040ff0000008106c */
[----:B------:R-:W-:Y:S11]  /*15a30*/  HMMA.1688.F32.TF32 R248, R228, R208, R248 ;  /* 0x000000d0e4f8723c */ /* 0x000ff600000810f8 */
[----:B------:R-:W-:Y:S01]  /*15a40*/  MOV R82, R108 ;  /* 0x0000006c00527202 */ /* 0x000fe20000000f00 */
[----:B------:R-:W-:Y:S01]  /*15a50*/  IMAD.MOV.U32 R78, RZ, RZ, R109 ;  /* 0x000000ffff4e7224 */ /* 0x000fe200078e006d */
[----:B------:R-:W-:Y:S01]  /*15a60*/  MOV R83, R111 ;  /* 0x0000006f00537202 */ /* 0x000fe20000000f00 */
[----:B------:R-:W-:-:S02]  /*15a70*/  IMAD.MOV.U32 R79, RZ, RZ, R110 ;  /* 0x000000ffff4f7224 */ /* 0x000fc400078e006e */
[-C--:B------:R-:W-:Y:S08]  /*15a80*/  HMMA.1688.F32.TF32 R108, R232, R76.reuse, R120 ;  /* 0x0000004ce86c723c */ /* 0x080ff00000081078 */
[----:B------:R-:W-:-:S15]  /*15a90*/  HMMA.1688.F32.TF32 R224, R228, R76, R224 ;  /* 0x0000004ce4e0723c */ /* 0x000fde00000810e0 */
[----:B------:R-:W-:-:S04]  /*15aa0*/  NOP ;  /* 0x0000000000007918 */ /* 0x000fc80000000000 */
[----:B------:R-:W-:Y:S01]  /*15ab0*/  IMAD.MOV.U32 R66, RZ, RZ, R226 ;  /* 0x000000ffff427224 */ /* 0x000fe200078e00e2 */
[----:B------:R-:W-:Y:S01]  /*15ac0*/  MOV R65, R225 ;  /* 0x000000e100417202 */ /* 0x000fe20000000f00 */
[----:B------:R-:W-:Y:S02]  /*15ad0*/  IMAD.MOV.U32 R67, RZ, RZ, R227 ;  /* 0x000000ffff437224 */ /* 0x000fe400078e00e3 */
[----:B------:R-:W-:Y:S01]  /*15ae0*/  IMAD.MOV.U32 R64, RZ, RZ, R224 ;  /* 0x000000ffff407224 */ /* 0x000fe200078e00e0 */
[C---:B--2---:R-:W-:Y:S08]  /*15af0*/  HMMA.1688.F32.TF32 R220, R228.reuse, R80, R220 ;  /* 0x00000050e4dc723c */ /* 0x044ff000000810dc */
[C---:B---3--:R-:W-:Y:S08]  /*15b00*/  HMMA.1688.F32.TF32 R216, R228.reuse, R84, R216 ;  /* 0x00000054e4d8723c */ /* 0x048ff000000810d8 */
[----:B----4-:R-:W-:Y:S03]  /*15b10*/  HMMA.1688.F32.TF32 R4, R228, R88, R4 ;  /* 0x00000058e404723c */ /* 0x010fe60000081004 */
[----:B------:R-:W-:Y:S01]  /*15b20*/  IMAD.MOV.U32 R226, RZ, RZ, R222 ;  /* 0x000000ffffe27224 */ /* 0x000fe200078e00de */
[----:B------:R-:W-:Y:S01]  /*15b30*/  MOV R227, R223 ;  /* 0x000000df00e37202 */ /* 0x000fe20000000f00 */
[----:B------:R-:W-:Y:S01]  /*15b40*/  IMAD.MOV.U32 R225, RZ, RZ, R221 ;  /* 0x000000ffffe17224 */ /* 0x000fe200078e00dd */
[----:B------:R-:W-:-:S02]  /*15b50*/  MOV R224, R220 ;  /* 0x000000dc00e07202 */ /* 0x000fc40000000f00 */
[C---:B------:R-:W-:Y:S03]  /*15b60*/  HMMA.1688.F32.TF32 R228, R232.reuse, R68, R112 ;  /* 0x00000044e8e4723c */ /* 0x040fe60000081070 */
[----:B------:R-:W-:Y:S01]  /*15b70*/  MOV R222, R218 ;  /* 0x000000da00de7202 */ /* 0x000fe20000000f00 */
[----:B------:R-:W-:Y:S02]  /*15b80*/  IMAD.MOV.U32 R223, RZ, RZ, R219 ;  /* 0x000000ffffdf7224 */ /* 0x000fe400078e00db */
[----:B------:R-:W-:Y:S02]  /*15b90*/  IMAD.MOV.U32 R220, RZ, RZ, R216 ;  /* 0x000000ffffdc7224 */ /* 0x000fe400078e00d8 */
[----:B------:R-:W-:Y:S01]  /*15ba0*/  HMMA.1688.F32.TF32 R112, R232, R72, R116 ;  /* 0x00000048e870723c */ /* 0x000fe20000081074 */
[----:B------:R-:W-:Y:S02]  /*15bb0*/  IMAD.MOV.U32 R221, RZ, RZ, R217 ;  /* 0x000000ffffdd7224 */ /* 0x000fe400078e00d9 */
[----:B------:R-:W-:Y:S01]  /*15bc0*/  IMAD.MOV.U32 R218, RZ, RZ, R6 ;  /* 0x000000ffffda7224 */ /* 0x000fe200078e0006 */
[----:B------:R-:W-:Y:S01]  /*15bd0*/  MOV R217, R5 ;  /* 0x0000000500d97202 */ /* 0x000fe20000000f00 */
[----:B------:R-:W-:-:S02]  /*15be0*/  IMAD.MOV.U32 R219, RZ, RZ, R7 ;  /* 0x000000ffffdb7224 */ /* 0x000fc400078e0007 */
[----:B------:R-:W-:Y:S01]  /*15bf0*/  IMAD.MOV.U32 R216, RZ, RZ, R4 ;  /* 0x000000ffffd87224 */ /* 0x000fe200078e0004 */
[----:B------:R-:W2:Y:S04]  /*15c00*/  LDL.LU.64 R6, [R1+0x1440] ;  /* 0x0014400001067983 */ /* 0x000ea80000300a00 */
[----:B------:R-:W2:Y:S01]  /*15c10*/  LDL.LU.64 R4, [R1+0x1438] ;  /* 0x0014380001047983 */ /* 0x000ea20000300a00 */
[----:B------:R-:W-:Y:S03]  /*15c20*/  HMMA.1688.F32.TF32 R116, R232, R88, R132 ;  /* 0x00000058e874723c */ /* 0x000fe60000081084 */
[----:B------:R1:W-:Y:S04]  /*15c30*/  STL [R1+0x13d0], R248 ;  /* 0x0013d0f801007387 */ /* 0x0003e80000100800 */
[----:B------:R3:W-:Y:S04]  /*15c40*/  STL [R1+0x13cc], R249 ;  /* 0x0013ccf901007387 */ /* 0x0007e80000100800 */
[----:B------:R4:W-:Y:S01]  /*15c50*/  STL [R1+0x13c8], R250 ;  /* 0x0013c8fa01007387 */ /* 0x0009e20000100800 */
[----:B-1----:R-:W-:-:S03]  /*15c60*/  IMAD.MOV.U32 R248, RZ, RZ, R109 ;  /* 0x000000fffff87224 */ /* 0x002fc600078e006d */
[----:B------:R-:W-:Y:S01]  /*15c70*/  STL [R1+0x13c4], R251 ;  /* 0x0013c4fb01007387 */ /* 0x000fe20000100800 */
[----:B---3--:R-:W-:-:S03]  /*15c80*/  IMAD.MOV.U32 R249, RZ, RZ, R110 ;  /* 0x000000fffff97224 */ /* 0x008fc600078e006e */
[----:B------:R-:W-:Y:S01]  /*15c90*/  STL.64 [R1+0x140], R228 ;  /* 0x000140e401007387 */ /* 0x000fe20000100a00 */
[----:B----4-:R-:W-:-:S03]  /*15ca0*/  MOV R250, R111 ;  /* 0x0000006f00fa7202 */ /* 0x010fc60000000f00 */
[----:B------:R-:W-:Y:S04]  /*15cb0*/  STL.64 [R1+0x148], R230 ;  /* 0x000148e601007387 */ /* 0x000fe80000100a00 */
[----:B------:R-:W-:Y:S04]  /*15cc0*/  STL.64 [R1+0x130], R112 ;  /* 0x0001307001007387 */ /* 0x000fe80000100a00 */
[----:B------:R1:W-:Y:S04]  /*15cd0*/  STL.64 [R1+0x138], R114 ;  /* 0x0001387201007387 */ /* 0x0003e80000100a00 */
[----:B------:R3:W-:Y:S01]  /*15ce0*/  STL [R1+0x120], R108 ;  /* 0x0001206c01007387 */ /* 0x0007e20000100800 */
[C---:B-1----:R-:W-:Y:S08]  /*15cf0*/  HMMA.1688.F32.TF32 R112, R232.reuse, R208, R136 ;  /* 0x000000d0e870723c */ /* 0x042ff00000081088 */
[----:B---3--:R-:W-:Y:S08]  /*15d00*/  HMMA.1688.F32.TF32 R108, R232, R80, R124 ;  /* 0x00000050e86c723c */ /* 0x008ff0000008107c */
[----:B------:R-:W-:Y:S11]  /*15d10*/  HMMA.1688.F32.TF32 R124, R236, R68, R144 ;  /* 0x00000044ec7c723c */ /* 0x000ff60000081090 */
[----:B------:R-:W-:Y:S01]  /*15d20*/  IMAD.MOV.U32 R251, RZ, RZ, R108 ;  /* 0x000000fffffb7224 */ /* 0x000fe200078e006c */
[----:B------:R-:W-:Y:S01]  /*15d30*/  MOV R211, R110 ;  /* 0x0000006e00d37202 */ /* 0x000fe20000000f00 */
[----:B------:R-:W-:-:S02]  /*15d40*/  IMAD.MOV.U32 R210, RZ, RZ, R109 ;  /* 0x000000ffffd27224 */ /* 0x000fc400078e006d */
[----:B------:R-:W-:Y:S02]  /*15d50*/  IMAD.MOV.U32 R214, RZ, RZ, R111 ;  /* 0x000000ffffd67224 */ /* 0x000fe400078e006f */
[----:B------:R-:W-:Y:S01]  /*15d60*/  HMMA.1688.F32.TF32 R108, R232, R84, R128 ;  /* 0x00000054e86c723c */ /* 0x000fe20000081080 */
[----:B------:R-:W-:Y:S04]  /*15d70*/  LDS R128, [R0+UR17+0x200] ;  /* 0x0002001100807984 */ /* 0x000fe80008000800 */
[----:B------:R-:W-:Y:S03]  /*15d80*/  LDS R130, [R0+UR17+0x1200] ;  /* 0x0012001100827984 */ /* 0x000fe60008000800 */
[----:B------:R-:W-:Y:S01]  /*15d90*/  HMMA.1688.F32.TF32 R92, R236, R212, R92 ;  /* 0x000000d4ec5c723c */ /* 0x000fe2000008105c */
[----:B------:R-:W-:Y:S04]  /*15da0*/  LDS R129, [R2+UR17+0x200] ;  /* 0x0002001102817984 */ /* 0x000fe80008000800 */
[----:B------:R-:W-:Y:S06]  /*15db0*/  LDS R131, [R2+UR17+0x1200] ;  /* 0x0012001102837984 */ /* 0x000fec0008000800 */
[----:B------:R-:W-:Y:S01]  /*15dc0*/  STL [R1+0x104], R109 ;  /* 0x0001046d01007387 */ /* 0x000fe20000100800 */
[----:B------:R-:W-:-:S03]  /*15dd0*/  IMAD.MOV.U32 R215, RZ, RZ, R108 ;  /* 0x000000ffffd77224 */ /* 0x000fc600078e006c */
[----:B------:R1:W-:Y:S04]  /*15de0*/  STL.64 [R1+0x108], R110 ;  /* 0x0001086e01007387 */ /* 0x0003e80000100a00 */
[----:B------:R-:W-:Y:S04]  /*15df0*/  STL.64 [R1+0xf0], R116 ;  /* 0x0000f07401007387 */ /* 0x000fe80000100a00 */
[----:B------:R3:W-:Y:S01]  /*15e00*/  STL.64 [R1+0xf8], R118 ;  /* 0x0000f87601007387 */ /* 0x0007e20000100a00 */
[----:B-1----:R-:W-:Y:S03]  /*15e10*/  HMMA.1688.F32.TF32 R108, R232, R212, R140 ;  /* 0x000000d4e86c723c */ /* 0x002fe6000008108c */
[----:B------:R-:W-:Y:S04]  /*15e20*/  STL.64 [R1+0xe0], R112 ;  /* 0x0000e07001007387 */ /* 0x000fe80000100a00 */
[----:B------:R1:W-:Y:S01]  /*15e30*/  STL.64 [R1+0xe8], R114 ;  /* 0x0000e87201007387 */ /* 0x0003e20000100a00 */
[C---:B---3--:R-:W-:Y:S03]  /*15e40*/  HMMA.1688.F32.TF32 R116, R236.reuse, R72, R148 ;  /* 0x00000048ec74723c */ /* 0x048fe60000081094 */
[----:B------:R-:W-:Y:S04]  /*15e50*/  STL [R1+0x1380], R124 ;  /* 0x0013807c01007387 */ /* 0x000fe80000100800 */
[----:B------:R-:W-:Y:S01]  /*15e60*/  LDS R140, [R0+UR17+0x280] ;  /* 0x00028011008c7984 */ /* 0x000fe20008000800 */
[C---:B-1----:R-:W-:Y:S03]  /*15e70*/  HMMA.1688.F32.TF32 R112, R236.reuse, R80, R156 ;  /* 0x00000050ec70723c */ /* 0x042fe6000008109c */
[----:B------:R-:W-:Y:S04]  /*15e80*/  LDS R142, [R0+UR17+0x1280] ;  /* 0x00128011008e7984 */ /* 0x000fe80008000800 */
[----:B------:R-:W-:Y:S04]  /*15e90*/  STL.64 [R1+0xc0], R108 ;  /* 0x0000c06c01007387 */ /* 0x000fe80000100a00 */
[----:B------:R1:W-:Y:S04]  /*15ea0*/  STL.64 [R1+0xc8], R110 ;  /* 0x0000c86e01007387 */ /* 0x0003e80000100a00 */
[----:B------:R-:W-:Y:S04]  /*15eb0*/  STL [R1+0x137c], R125 ;  /* 0x00137c7d01007387 */ /* 0x000fe80000100800 */
[----:B------:R-:W-:Y:S01]  /*15ec0*/  STL [R1+0x1378], R126 ;  /* 0x0013787e01007387 */ /* 0x000fe20000100800 */
[C---:B-1----:R-:W-:Y:S03]  /*15ed0*/  HMMA.1688.F32.TF32 R108, R236.reuse, R76, R152 ;  /* 0x0000004cec6c723c */ /* 0x042fe60000081098 */
        /* <DEDUP_REMOVED lines=8> */
[----:B------:R1:W-:Y:S04]  /*15f60*/  STL [R1+0x1394], R111 ;  /* 0x0013946f01007387 */ /* 0x0003e80000100800 */
[----:B------:R-:W-:Y:S04]  /*15f70*/  STL.64 [R1+0xb0], R112 ;  /* 0x0000b07001007387 */ /* 0x000fe80000100a00 */
[----:B------:R3:W-:Y:S01]  /*15f80*/  STL.64 [R1+0xb8], R114 ;  /* 0x0000b87201007387 */ /* 0x0007e20000100a00 */
[C---:B-1----:R-:W-:Y:S03]  /*15f90*/  HMMA.1688.F32.TF32 R108, R236.reuse, R84, R160 ;  /* 0x00000054ec6c723c */ /* 0x042fe600000810a0 */
[----:B------:R-:W4:Y:S04]  /*15fa0*/  LDL.LU.64 R132, [R1+0x1f0] ;  /* 0x0001f00001847983 */ /* 0x000f280000300a00 */
[----:B------:R-:W4:Y:S04]  /*15fb0*/  LDL.LU.64 R134, [R1+0x1f8] ;  /* 0x0001f80001867983 */ /* 0x000f280000300a00 */
[----:B------:R-:W2:Y:S04]  /*15fc0*/  LDL.LU.64 R120, [R1+0x200] ;  /* 0x0002000001787983 */ /* 0x000ea80000300a00 */
[----:B------:R-:W2:Y:S01]  /*15fd0*/  LDL.LU.64 R122, [R1+0x208] ;  /* 0x00020800017a7983 */ /* 0x000ea20000300a00 */
[----:B---3--:R-:W-:Y:S03]  /*15fe0*/  HMMA.1688.F32.TF32 R112, R236, R88, R164 ;  /* 0x00000058ec70723c */ /* 0x008fe600000810a4 */
[----:B------:R-:W-:Y:S01]  /*15ff0*/  LDS R141, [R2+UR17+0x280] ;  /* 0x00028011028d7984 */ /* 0x000fe20008000800 */
[----:B------:R-:W-:Y:S01]  /*16000*/  MOV R116, R108 ;  /* 0x0000006c00747202 */ /* 0x000fe20000000f00 */
[----:B------:R-:W-:Y:S01]  /*16010*/  IMAD.MOV.U32 R117, RZ, RZ, R109 ;  /* 0x000000ffff757224 */ /* 0x000fe200078e006d */
[----:B------:R-:W-:Y:S01]  /*16020*/  MOV R119, R111 ;  /* 0x0000006f00777202 */ /* 0x000fe20000000f00 */
[----:B------:R-:W-:Y:S01]  /*16030*/  IMAD.MOV.U32 R118, RZ, RZ, R110 ;  /* 0x000000ffff767224 */ /* 0x000fe200078e006e */
[----:B------:R-:W-:Y:S11]  /*16040*/  LDS R143, [R2+UR17+0x1280] ;  /* 0x00128011028f7984 */ /* 0x000ff60008000800 */
[----:B------:R-:W-:Y:S01]  /*16050*/  IMAD.MOV.U32 R108, RZ, RZ, R112 ;  /* 0x000000ffff6c7224 */ /* 0x000fe200078e0070 */
[----:B------:R-:W-:Y:S01]  /*16060*/  MOV R110, R114 ;  /* 0x00000072006e7202 */ /* 0x000fe20000000f00 */
[----:B------:R-:W-:-:S02]  /*16070*/  IMAD.MOV.U32 R109, RZ, RZ, R113 ;  /* 0x000000ffff6d7224 */ /* 0x000fc400078e0071 */
[----:B------:R-:W-:Y:S02]  /*16080*/  IMAD.MOV.U32 R111, RZ, RZ, R115 ;  /* 0x000000ffff6f7224 */ /* 0x000fe400078e0073 */
[----:B------:R-:W-:Y:S01]  /*16090*/  HMMA.1688.F32.TF32 R112, R236, R208, R168 ;  /* 0x000000d0ec70723c */ /* 0x000fe200000810a8 */
[----:B------:R-:W-:Y:S01]  /*160a0*/  STL [R1+0x13b0], R119 ;  /* 0x0013b07701007387 */ /* 0x000fe20000100800 */
[----:B------:R-:W-:Y:S01]  /*160b0*/  IMAD.MOV.U32 R160, RZ, RZ, R220 ;  /* 0x000000ffffa07224 */ /* 0x000fe200078e00dc */
[----:B------:R-:W-:Y:S01]  /*160c0*/  MOV R161, R221 ;  /* 0x000000dd00a17202 */ /* 0x000fe20000000f00 */
[----:B------:R-:W-:Y:S01]  /*160d0*/  IMAD.MOV.U32 R162, RZ, RZ, R222 ;  /* 0x000000ffffa27224 */ /* 0x000fe200078e00de */
[----:B------:R-:W-:Y:S01]  /*160e0*/  LDS R168, [R0+UR17+0x380] ;  /* 0x0003801100a87984 */ /* 0x000fe20008000800 */
[----:B------:R-:W-:-:S03]  /*160f0*/  IMAD.MOV.U32 R163, RZ, RZ, R223 ;  /* 0x000000ffffa37224 */ /* 0x000fc600078e00df */
[----:B------:R-:W-:Y:S04]  /*16100*/  LDS R170, [R0+UR17+0x1380] ;  /* 0x0013801100aa7984 */ /* 0x000fe80008000800 */
[----:B------:R-:W-:Y:S04]  /*16110*/  LDS R169, [R2+UR17+0x380] ;  /* 0x0003801102a97984 */ /* 0x000fe80008000800 */
[----:B------:R-:W-:Y:S02]  /*16120*/  LDS R171, [R2+UR17+0x1380] ;  /* 0x0013801102ab7984 */ /* 0x000fe40008000800 */
[----:B------:R-:W-:Y:S01]  /*16130*/  IMAD.MOV.U32 R124, RZ, RZ, R112 ;  /* 0x000000ffff7c7224 */ /* 0x000fe200078e0070 */
[----:B------:R-:W-:Y:S01]  /*16140*/  MOV R125, R113 ;  /* 0x00000071007d7202 */ /* 0x000fe20000000f00 */
[----:B------:R-:W-:Y:S01]  /*16150*/  IMAD.MOV.U32 R126, RZ, RZ, R114 ;  /* 0x000000ffff7e7224 */ /* 0x000fe200078e0072 */
[----:B------:R-:W-:Y:S01]  /*16160*/  LDS R112, [R0+UR17+0x180] ;  /* 0x0001801100707984 */ /* 0x000fe20008000800 */
[----:B------:R-:W-:-:S03]  /*16170*/  IMAD.MOV.U32 R127, RZ, RZ, R115 ;  /* 0x000000ffff7f7224 */ /* 0x000fc600078e0073 */
[----:B------:R-:W-:Y:S04]  /*16180*/  LDS R114, [R0+UR17+0x1180] ;  /* 0x0011801100727984 */ /* 0x000fe80008000800 */
[----:B------:R-:W-:Y:S04]  /*16190*/  LDS R113, [R2+UR17+0x180] ;  /* 0x0001801102717984 */ /* 0x000fe80008000800 */
[----:B------:R-:W4:Y:S04]  /*161a0*/  LDS R115, [R2+UR17+0x1180] ;  /* 0x0011801102737984 */ /* 0x000f280008000800 */
[----:B------:R1:W-:Y:S04]  /*161b0*/  STL [R1+0x13ac], R118 ;  /* 0x0013ac7601007387 */ /* 0x0003e80000100800 */
[----:B------:R-:W-:Y:S04]  /*161c0*/  STL [R1+0x13a8], R116 ;  /* 0x0013a87401007387 */ /* 0x000fe80000100800 */
[----:B------:R3:W-:Y:S01]  /*161d0*/  STL [R1+0x13a4], R117 ;  /* 0x0013a47501007387 */ /* 0x0007e20000100800 */
[C---:B----4-:R-:W-:Y:S08]  /*161e0*/  HMMA.1688.F32.TF32 R136, R112.reuse, R68, R132 ;  /* 0x000000447088723c */ /* 0x050ff00000081084 */
[C---:B--2---:R-:W-:Y:S11]  /*161f0*/  HMMA.1688.F32.TF32 R132, R112.reuse, R72, R120 ;  /* 0x000000487084723c */ /* 0x044ff60000081078 */
[----:B------:R-:W-:Y:S04]  /*16200*/  STL.64 [R1+0x1f0], R136 ;  /* 0x0001f08801007387 */ /* 0x000fe80000100a00 */
[----:B------:R-:W-:Y:S04]  /*16210*/  STL.64 [R1+0x1f8], R138 ;  /* 0x0001f88a01007387 */ /* 0x000fe80000100a00 */
[----:B------:R-:W2:Y:S04]  /*16220*/  LDL.LU.64 R152, [R1+0x50] ;  /* 0x0000500001987983 */ /* 0x000ea80000300a00 */
[----:B------:R4:W-:Y:S04]  /*16230*/  STL.64 [R1+0x1e0], R132 ;  /* 0x0001e08401007387 */ /* 0x0009e80000100a00 */
[----:B------:R4:W-:Y:S04]  /*16240*/  STL.64 [R1+0x1e8], R134 ;  /* 0x0001e88601007387 */ /* 0x0009e80000100a00 */
[----:B------:R-:W2:Y:S01]  /*16250*/  LDL.LU.64 R154, [R1+0x58] ;  /* 0x00005800019a7983 */ /* 0x000ea20000300a00 */
[C---:B------:R-:W-:Y:S01]  /*16260*/  HMMA.1688.F32.TF32 R120, R112.reuse, R76, R240 ;  /* 0x0000004c7078723c */ /* 0x040fe200000810f0 */
[----:B------:R-:W-:Y:S01]  /*16270*/  MOV R119, R92 ;  /* 0x0000005c00777202 */ /* 0x000fe20000000f00 */
[----:B-1----:R-:W-:Y:S01]  /*16280*/  IMAD.MOV.U32 R118, RZ, RZ, R93 ;  /* 0x000000ffff767224 */ /* 0x002fe200078e005d */
[----:B---3--:R-:W-:Y:S01]  /*16290*/  MOV R117, R95 ;  /* 0x0000005f00757202 */ /* 0x008fe20000000f00 */
[----:B------:R-:W-:Y:S01]  /*162a0*/  IMAD.MOV.U32 R116, RZ, RZ, R94 ;  /* 0x000000ffff747224 */ /* 0x000fe200078e005e */
[----:B------:R-:W-:Y:S04]  /*162b0*/  LDS R92, [R0+UR17+0x300] ;  /* 0x00030011005c7984 */ /* 0x000fe80008000800 */
[----:B------:R-:W-:Y:S04]  /*162c0*/  LDS R94, [R0+UR17+0x1300] ;  /* 0x00130011005e7984 */ /* 0x000fe80008000800 */
[----:B------:R-:W-:Y:S04]  /*162d0*/  LDS R93, [R2+UR17+0x300] ;  /* 0x00030011025d7984 */ /* 0x000fe80008000800 */
[----:B------:R-:W1:Y:S04]  /*162e0*/  LDS R95, [R2+UR17+0x1300] ;  /* 0x00130011025f7984 */ /* 0x000e680008000800 */
[----:B------:R-:W-:Y:S04]  /*162f0*/  STL.64 [R1+0x1d0], R120 ;  /* 0x0001d07801007387 */ /* 0x000fe80000100a00 */
[----:B------:R3:W-:Y:S01]  /*16300*/  STL.64 [R1+0x1d8], R122 ;  /* 0x0001d87a01007387 */ /* 0x0007e20000100a00 */
[C---:B------:R-:W-:Y:S03]  /*16310*/  HMMA.1688.F32.TF32 R144, R112.reuse, R84, R204 ;  /* 0x000000547090723c */ /* 0x040fe600000810cc */
[----:B----4-:R-:W4:Y:S04]  /*16320*/  LDL.LU.64 R132, [R1+0x30] ;  /* 0x0000300001847983 */ /* 0x010f280000300a00 */
[----:B------:R-:W4:Y:S01]  /*16330*/  LDL.LU.64 R134, [R1+0x38] ;  /* 0x0000380001867983 */ /* 0x000f220000300a00 */
[C---:B---3--:R-:W-:Y:S08]  /*16340*/  HMMA.1688.F32.TF32 R120, R112.reuse, R80, R244 ;  /* 0x000000507078723c */ /* 0x048ff000000810f4 */
[C---:B------:R-:W-:Y:S11]  /*16350*/  HMMA.1688.F32.TF32 R136, R112.reuse, R88, R200 ;  /* 0x000000587088723c */ /* 0x040ff600000810c8 */
[----:B------:R-:W-:Y:S04]  /*16360*/  STL.64 [R1+0x160], R120 ;  /* 0x0001607801007387 */ /* 0x000fe80000100a00 */
[----:B------:R3:W-:Y:S02]  /*16370*/  STL.64 [R1+0x168], R122 ;  /* 0x0001687a01007387 */ /* 0x0007e40000100a00 */
[----:B---3--:R-:W-:Y:S02]  /*16380*/  HMMA.1688.F32.TF32 R120, R112, R208, R196 ;  /* 0x000000d07078723c */ /* 0x008fe400000810c4 */
[----:B------:R-:W-:Y:S04]  /*16390*/  STL.64 [R1+0xd0], R144 ;  /* 0x0000d09001007387 */ /* 0x000fe80000100a00 */
[----:B------:R3:W-:Y:S04]  /*163a0*/  STL.64 [R1+0xd8], R146 ;  /* 0x0000d89201007387 */ /* 0x0007e80000100a00 */
[----:B------:R-:W-:Y:S04]  /*163b0*/  STL.64 [R1+0x70], R136 ;  /* 0x0000708801007387 */ /* 0x000fe80000100a00 */
[----:B------:R1:W-:Y:S05]  /*163c0*/  STL.64 [R1+0x78], R138 ;  /* 0x0000788a01007387 */ /* 0x0003ea0000100a00 */
[----:B------:R-:W-:Y:S04]  /*163d0*/  STL.64 [R1], R120 ;  /* 0x0000007801007387 */ /* 0x000fe80000100a00 */
[----:B------:R2:W-:Y:S01]  /*163e0*/  STL.64 [R1+0x8], R122 ;  /* 0x0000087a01007387 */ /* 0x0005e20000100a00 */
[----:B------:R-:W-:Y:S01]  /*163f0*/  MOV R204, R224 ;  /* 0x000000e000cc7202 */ /* 0x000fe20000000f00 */
[----:B------:R-:W-:Y:S01]  /*16400*/  IMAD.MOV.U32 R205, RZ, RZ, R225 ;  /* 0x000000ffffcd7224 */ /* 0x000fe200078e00e1 */
[----:B------:R-:W-:Y:S01]  /*16410*/  MOV R207, R227 ;  /* 0x000000e300cf7202 */ /* 0x000fe20000000f00 */
[----:B------:R-:W-:Y:S01]  /*16420*/  IMAD.MOV.U32 R206, RZ, RZ, R226 ;  /* 0x000000ffffce7224 */ /* 0x000fe200078e00e2 */
[C---:B-1----:R-:W-:Y:S08]  /*16430*/  HMMA.1688.F32.TF32 R156, R92.reuse, R76, R16 ;  /* 0x0000004c5c9c723c */ /* 0x042ff00000081010 */
[C---:B------:R-:W-:Y:S08]  /*16440*/  HMMA.1688.F32.TF32 R164, R92.reuse, R80, R12 ;  /* 0x000000505ca4723c */ /* 0x040ff0000008100c */
[----:B------:R-:W-:Y:S01]  /*16450*/  HMMA.1688.F32.TF32 R228, R92, R84, R8 ;  /* 0x000000545ce4723c */ /* 0x000fe20000081008 */
[----:B------:R-:W-:Y:S01]  /*16460*/  IMAD.MOV.U32 R200, RZ, RZ, R64 ;  /* 0x000000ffffc87224 */ /* 0x000fe200078e0040 */
[----:B------:R-:W-:Y:S01]  /*16470*/  MOV R202, R66 ;  /* 0x0000004200ca7202 */ /* 0x000fe20000000f00 */
[----:B------:R-:W-:-:S02]  /*16480*/  IMAD.MOV.U32 R201, RZ, RZ, R65 ;  /* 0x000000ffffc97224 */ /* 0x000fc400078e0041 */
[----:B------:R-:W-:Y:S01]  /*16490*/  IMAD.MOV.U32 R203, RZ, RZ, R67 ;  /* 0x000000ffffcb7224 */ /* 0x000fe200078e0043 */
[----:B------:R-:W-:Y:S01]  /*164a0*/  MOV R197, R61 ;  /* 0x0000003d00c57202 */ /* 0x000fe20000000f00 */
[----:B------:R-:W-:Y:S02]  /*164b0*/  IMAD.MOV.U32 R196, RZ, RZ, R60 ;  /* 0x000000ffffc47224 */ /* 0x000fe400078e003c */
[----:B------:R-:W-:Y:S02]  /*164c0*/  IMAD.MOV.U32 R198, RZ, RZ, R62 ;  /* 0x000000ffffc67224 */ /* 0x000fe400078e003e */
[----:B------:R-:W-:Y:S01]  /*164d0*/  IMAD.MOV.U32 R199, RZ, RZ, R63 ;  /* 0x000000ffffc77224 */ /* 0x000fe200078e003f */
[----:B--2---:R-:W-:Y:S01]  /*164e0*/  HMMA.1688.F32.TF32 R236, R92, R208, R152 ;  /* 0x000000d05cec723c */ /* 0x004fe20000081098 */
[----:B------:R-:W-:Y:S01]  /*164f0*/  IMAD.MOV.U32 R152, RZ, RZ, R216 ;  /* 0x000000ffff987224 */ /* 0x000fe200078e00d8 */
[----:B------:R-:W-:Y:S01]  /*16500*/  MOV R154, R218 ;  /* 0x000000da009a7202 */ /* 0x000fe20000000f00 */
[----:B------:R-:W-:-:S02]  /*16510*/  IMAD.MOV.U32 R153, RZ, RZ, R217 ;  /* 0x000000ffff997224 */ /* 0x000fc400078e00d9 */
[----:B------:R-:W-:-:S14]  /*16520*/  IMAD.MOV.U32 R155, RZ, RZ, R219 ;  /* 0x000000ffff9b7224 */ /* 0x000fdc00078e00db */
[----:B------:R1:W-:Y:S04]  /*16530*/  STL [R1+0x1370], R239 ;  /* 0x001370ef01007387 */ /* 0x0003e80000100800 */
[----:B------:R-:W2:Y:S04]  /*16540*/  LDL.LU R216, [R1+0x1430] ;  /* 0x0014300001d87983 */ /* 0x000ea80000300800 */
        /* <DEDUP_REMOVED lines=11> */
[----:B------:R-:W2:Y:S04]  /*16600*/  LDL.LU.64 R16, [R1+0x40] ;  /* 0x0000400001107983 */ /* 0x000ea80000300a00 */
[----:B------:R-:W2:Y:S04]  /*16610*/  LDL.LU.64 R18, [R1+0x48] ;  /* 0x0000480001127983 */ /* 0x000ea80000300a00 */
[----:B------:R-:W4:Y:S04]  /*16620*/  LDL.LU.64 R12, [R1+0x20] ;  /* 0x00002000010c7983 */ /* 0x000f280000300a00 */
[----:B------:R-:W4:Y:S04]  /*16630*/  LDL.LU.64 R14, [R1+0x28] ;  /* 0x00002800010e7983 */ /* 0x000f280000300a00 */
[----:B------:R-:W4:Y:S04]  /*16640*/  LDL.LU.64 R8, [R1+0x10] ;  /* 0x0000100001087983 */ /* 0x000f280000300a00 */
[----:B------:R-:W4:Y:S04]  /*16650*/  LDL.LU.64 R10, [R1+0x18] ;  /* 0x00001800010a7983 */ /* 0x000f280000300a00 */
[----:B------:R-:W4:Y:S04]  /*16660*/  LDL.LU R64, [R1+0x1400] ;  /* 0x0014000001407983 */ /* 0x000f280000300800 */
[----:B------:R-:W4:Y:S04]  /*16670*/  LDL.LU R65, [R1+0x13fc] ;  /* 0x0013fc0001417983 */ /* 0x000f280000300800 */
[----:B------:R-:W4:Y:S04]  /*16680*/  LDL.LU R66, [R1+0x13f8] ;  /* 0x0013f80001427983 */ /* 0x000f280000300800 */
[----:B------:R-:W4:Y:S04]  /*16690*/  LDL.LU R67, [R1+0x13f4] ;  /* 0x0013f40001437983 */ /* 0x000f280000300800 */
[----:B------:R-:W4:Y:S04]  /*166a0*/  LDL.LU R60, [R1+0x13f0] ;  /* 0x0013f000013c7983 */ /* 0x000f280000300800 */
[----:B------:R-:W4:Y:S04]  /*166b0*/  LDL.LU R61, [R1+0x13ec] ;  /* 0x0013ec00013d7983 */ /* 0x000f280000300800 */
[----:B------:R-:W4:Y:S04]  /*166c0*/  LDL.LU R62, [R1+0x13e8] ;  /* 0x0013e800013e7983 */ /* 0x000f280000300800 */
[----:B------:R-:W4:Y:S01]  /*166d0*/  LDL.LU R63, [R1+0x13e4] ;  /* 0x0013e400013f7983 */ /* 0x000f220000300800 */
[----:B------:R-:W-:Y:S01]  /*166e0*/  HMMA.1688.F32.TF32 R244, R112, R212, R192 ;  /* 0x000000d470f4723c */ /* 0x000fe200000810c0 */
[----:B------:R-:W-:Y:S01]  /*166f0*/  MOV R194, R252 ;  /* 0x000000fc00c27202 */ /* 0x000fe20000000f00 */
[----:B------:R-:W-:Y:S01]  /*16700*/  IMAD.MOV.U32 R195, RZ, RZ, R3 ;  /* 0x000000ffffc37224 */ /* 0x000fe200078e0003 */
[----:B------:R-:W4:Y:S04]  /*16710*/  LDL.LU R192, [R1+0x1c0] ;  /* 0x0001c00001c07983 */ /* 0x000f280000300800 */
[----:B------:R-:W4:Y:S01]  /*16720*/  LDL.LU R193, [R1+0x1c4] ;  /* 0x0001c40001c17983 */ /* 0x000f220000300800 */
[----:B------:R-:W-:Y:S01]  /*16730*/  HMMA.1688.F32.TF32 R148, R92, R72, R20 ;  /* 0x000000485c94723c */ /* 0x000fe20000081014 */
[----:B------:R-:W-:Y:S01]  /*16740*/  IMAD.MOV.U32 R20, RZ, RZ, R82 ;  /* 0x000000ffff147224 */ /* 0x000fe200078e0052 */
[----:B------:R-:W-:Y:S01]  /*16750*/  MOV R21, R78 ;  /* 0x0000004e00157202 */ /* 0x000fe20000000f00 */
[----:B------:R-:W-:-:S02]  /*16760*/  IMAD.MOV.U32 R22, RZ, RZ, R79 ;  /* 0x000000ffff167224 */ /* 0x000fc400078e004f */
[----:B------:R-:W-:-:S03]  /*16770*/  IMAD.MOV.U32 R23, RZ, RZ, R83 ;  /* 0x000000ffff177224 */ /* 0x000fc600078e0053 */
[----:B------:R-:W-:Y:S08]  /*16780*/  HMMA.1688.F32.TF32 R112, R128, R88, R104 ;  /* 0x000000588070723c */ /* 0x000ff00000081068 */
[-C--:B---3--:R-:W-:Y:S08]  /*16790*/  HMMA.1688.F32.TF32 R144, R92, R68.reuse, R24 ;  /* 0x000000445c90723c */ /* 0x088ff00000081018 */
[C---:B------:R-:W-:Y:S08]  /*167a0*/  HMMA.1688.F32.TF32 R56, R140.reuse, R68, R56 ;  /* 0x000000448c38723c */ /* 0x040ff00000081038 */
[C---:B------:R-:W-:Y:S08]  /*167b0*/  HMMA.1688.F32.TF32 R52, R140.reuse, R72, R52 ;  /* 0x000000488c34723c */ /* 0x040ff00000081034 */
[C---:B------:R-:W-:Y:S08]  /*167c0*/  HMMA.1688.F32.TF32 R48, R140.reuse, R76, R48 ;  /* 0x0000004c8c30723c */ /* 0x040ff00000081030 */
[C---:B------:R-:W-:Y:S08]  /*167d0*/  HMMA.1688.F32.TF32 R44, R140.reuse, R80, R44 ;  /* 0x000000508c2c723c */ /* 0x040ff0000008102c */
[C---:B------:R-:W-:Y:S08]  /*167e0*/  HMMA.1688.F32.TF32 R40, R140.reuse, R84, R40 ;  /* 0x000000548c28723c */ /* 0x040ff00000081028 */
[C---:B------:R-:W-:Y:S08]  /*167f0*/  HMMA.1688.F32.TF32 R36, R140.reuse, R88, R36 ;  /* 0x000000588c24723c */ /* 0x040ff00000081024 */
[----:B------:R-:W-:Y:S01]  /*16800*/  HMMA.1688.F32.TF32 R136, R140, R208, R32 ;  /* 0x000000d08c88723c */ /* 0x000fe20000081020 */
[----:B------:R-:W-:Y:S01]  /*16810*/  MOV R32, R251 ;  /* 0x000000fb00207202 */ /* 0x000fe20000000f00 */
[----:B------:R-:W-:-:S06]  /*16820*/  IMAD.MOV.U32 R33, RZ, RZ, R210 ;  /* 0x000000ffff217224 */ /* 0x000fcc00078e00d2 */
[----:B------:R-:W-:Y:S01]  /*16830*/  HMMA.1688.F32.TF32 R140, R140, R212, R28 ;  /* 0x000000d48c8c723c */ /* 0x000fe2000008101c */
[----:B------:R-:W-:Y:S01]  /*16840*/  MOV R29, R248 ;  /* 0x000000f8001d7202 */ /* 0x000fe20000000f00 */
[----:B------:R-:W-:Y:S02]  /*16850*/  IMAD.MOV.U32 R30, RZ, RZ, R249 ;  /* 0x000000ffff1e7224 */ /* 0x000fe400078e00f9 */
[----:B------:R-:W-:Y:S02]  /*16860*/  IMAD.MOV.U32 R31, RZ, RZ, R250 ;  /* 0x000000ffff1f7224 */ /* 0x000fe400078e00fa */
[----:B------:R-:W-:Y:S01]  /*16870*/  IMAD.MOV.U32 R34, RZ, RZ, R211 ;  /* 0x000000ffff227224 */ /* 0x000fe200078e00d3 */
[----:B------:R-:W-:Y:S01]  /*16880*/  MOV R35, R214 ;  /* 0x000000d600237202 */ /* 0x000fe20000000f00 */
[C---:B------:R-:W-:Y:S08]  /*16890*/  HMMA.1688.F32.TF32 R188, R128.reuse, R68, R188 ;  /* 0x0000004480bc723c */ /* 0x040ff000000810bc */
[C---:B------:R-:W-:Y:S08]  /*168a0*/  HMMA.1688.F32.TF32 R184, R128.reuse, R72, R184 ;  /* 0x0000004880b8723c */ /* 0x040ff000000810b8 */
[C---:B------:R-:W-:Y:S08]  /*168b0*/  HMMA.1688.F32.TF32 R180, R128.reuse, R76, R180 ;  /* 0x0000004c80b4723c */ /* 0x040ff000000810b4 */
[C---:B------:R-:W-:Y:S08]  /*168c0*/  HMMA.1688.F32.TF32 R176, R128.reuse, R80, R176 ;  /* 0x0000005080b0723c */ /* 0x040ff000000810b0 */
[C---:B------:R-:W-:Y:S08]  /*168d0*/  HMMA.1688.F32.TF32 R172, R128.reuse, R84, R172 ;  /* 0x0000005480ac723c */ /* 0x040ff000000810ac */
[C---:B------:R-:W-:Y:S01]  /*168e0*/  HMMA.1688.F32.TF32 R120, R128.reuse, R208, R100 ;  /* 0x000000d08078723c */ /* 0x040fe20000081064 */
[----:B------:R-:W-:Y:S04]  /*168f0*/  LDS R100, [R0+UR17+0x2100] ;  /* 0x0021001100647984 */ /* 0x000fe80008000800 */
[----:B------:R-:W-:Y:S03]  /*16900*/  LDS R102, [R0+UR17+0x3100] ;  /* 0x0031001100667984 */ /* 0x000fe60008000800 */
[----:B------:R-:W-:Y:S01]  /*16910*/  HMMA.1688.F32.TF32 R128, R128, R212, R96 ;  /* 0x000000d48080723c */ /* 0x000fe20000081060 */
[----:B------:R-:W-:Y:S01]  /*16920*/  IMAD.MOV.U32 R96, RZ, RZ, R215 ;  /* 0x000000ffff607224 */ /* 0x000fe200078e00d7 */
[----:B------:R-:W-:Y:S04]  /*16930*/  LDS R101, [R2+UR17+0x2100] ;  /* 0x0021001102657984 */ /* 0x000fe80008000800 */
[----:B------:R-:W-:Y:S02]  /*16940*/  LDS R103, [R2+UR17+0x3100] ;  /* 0x0031001102677984 */ /* 0x000fe40008000800 */
[----:B--2---:R-:W-:-:S15]  /*16950*/  HMMA.1688.F32.TF32 R16, R168, R68, R16 ;  /* 0x00000044a810723c */ /* 0x004fde0000081010 */
[----:B------:R-:W-:-:S04]  /*16960*/  NOP ;  /* 0x0000000000007918 */ /* 0x000fc80000000000 */
[----:B-1----:R-:W-:Y:S01]  /*16970*/  IMAD.MOV.U32 R239, RZ, RZ, R16 ;  /* 0x000000ffffef7224 */ /* 0x002fe200078e0010 */
[----:B------:R-:W-:Y:S01]  /*16980*/  MOV R252, R18 ;  /* 0x0000001200fc7202 */ /* 0x000fe20000000f00 */
[----:B------:R4:W-:Y:S01]  /*16990*/  STL [R1+0x264], R17 ;  /* 0x0002641101007387 */ /* 0x0009e20000100800 */
[----:B------:R-:W-:Y:S02]  /*169a0*/  IMAD.MOV.U32 R3, RZ, RZ, R19 ;  /* 0x000000ffff037224 */ /* 0x000fe400078e0013 */
[C---:B----4-:R-:W-:Y:S08]  /*169b0*/  HMMA.1688.F32.TF32 R16, R168.reuse, R72, R12 ;  /* 0x00000048a810723c */ /* 0x050ff0000008100c */
[C---:B------:R-:W-:Y:S08]  /*169c0*/  HMMA.1688.F32.TF32 R12, R168.reuse, R76, R8 ;  /* 0x0000004ca80c723c */ /* 0x040ff00000081008 */
[C---:B------:R-:W-:Y:S03]  /*169d0*/  HMMA.1688.F32.TF32 R8, R168.reuse, R80, R216 ;  /* 0x00000050a808723c */ /* 0x040fe600000810d8 */
[----:B------:R-:W-:Y:S04]  /*169e0*/  STL.64 [R1+0x250], R16 ;  /* 0x0002501001007387 */ /* 0x000fe80000100a00 */
[----:B------:R1:W-:Y:S04]  /*169f0*/  STL.64 [R1+0x258], R18 ;  /* 0x0002581201007387 */ /* 0x0003e80000100a00 */
[----:B------:R-:W-:Y:S04]  /*16a00*/  STL.64 [R1+0x50], R12 ;  /* 0x0000500c01007387 */ /* 0x000fe80000100a00 */
[----:B------:R2:W-:Y:S01]  /*16a10*/  STL.64 [R1+0x58], R14 ;  /* 0x0000580e01007387 */ /* 0x0005e20000100a00 */
[C---:B-1----:R-:W-:Y:S03]  /*16a20*/  HMMA.1688.F32.TF32 R16, R168.reuse, R84, R220 ;  /* 0x00000054a810723c */ /* 0x042fe600000810dc */
[----:B------:R-:W-:Y:S04]  /*16a30*/  STL.64 [R1+0x40], R8 ;  /* 0x0000400801007387 */ /* 0x000fe80000100a00 */
[----:B------:R1:W-:Y:S01]  /*16a40*/  STL.64 [R1+0x48], R10 ;  /* 0x0000480a01007387 */ /* 0x0003e20000100a00 */
[C---:B--2---:R-:W-:Y:S08]  /*16a50*/  HMMA.1688.F32.TF32 R12, R168.reuse, R88, R224 ;  /* 0x00000058a80c723c */ /* 0x044ff000000810e0 */
[----:B-1----:R-:W-:Y:S08]  /*16a60*/  HMMA.1688.F32.TF32 R8, R168, R208, R64 ;  /* 0x000000d0a808723c */ /* 0x002ff00000081040 */
[----:B------:R-:W-:Y:S01]  /*16a70*/  HMMA.1688.F32.TF32 R232, R92, R88, R4 ;  /* 0x000000585ce8723c */ /* 0x000fe20000081004 */
[----:B------:R-:W-:Y:S07]  /*16a80*/  STL.64 [R1+0x30], R16 ;  /* 0x0000301001007387 */ /* 0x000fee0000100a00 */
[-C--:B------:R-:W-:Y:S01]  /*16a90*/  HMMA.1688.F32.TF32 R168, R168, R212.reuse, R60 ;  /* 0x000000d4a8a8723c */ /* 0x080fe2000008103c */
[----:B------:R-:W-:Y:S04]  /*16aa0*/  STL.64 [R1+0x38], R18 ;  /* 0x0000381201007387 */ /* 0x000fe80000100a00 */
[----:B------:R-:W-:Y:S04]  /*16ab0*/  STL.64 [R1+0x20], R12 ;  /* 0x0000200c01007387 */ /* 0x000fe80000100a00 */
[----:B------:R-:W-:Y:S04]  /*16ac0*/  STL.64 [R1+0x28], R14 ;  /* 0x0000280e01007387 */ /* 0x000fe80000100a00 */
[----:B------:R-:W-:Y:S04]  /*16ad0*/  LDS R4, [R0+UR17+0x2000] ;  /* 0x0020001100047984 */ /* 0x000fe80008000800 */
[----:B------:R-:W-:Y:S04]  /*16ae0*/  LDS R6, [R0+UR17+0x3000] ;  /* 0x0030001100067984 */ /* 0x000fe80008000800 */
[----:B------:R-:W-:Y:S04]  /*16af0*/  STL [R1+0x1368], R168 ;  /* 0x001368a801007387 */ /* 0x000fe80000100800 */
[----:B------:R-:W-:Y:S04]  /*16b00*/  STL.64 [R1+0x10], R8 ;  /* 0x0000100801007387 */ /* 0x000fe80000100a00 */
[----:B------:R-:W-:Y:S04]  /*16b10*/  STL.64 [R1+0x18], R10 ;  /* 0x0000180a01007387 */ /* 0x000fe80000100a00 */
[----:B------:R-:W-:Y:S04]  /*16b20*/  STL [R1+0x1364], R169 ;  /* 0x001364a901007387 */ /* 0x000fe80000100800 */
[----:B------:R-:W-:Y:S04]  /*16b30*/  STL [R1+0x1360], R170 ;  /* 0x001360aa01007387 */ /* 0x000fe80000100800 */
[----:B------:R-:W-:Y:S04]  /*16b40*/  STL [R1+0x135c], R171 ;  /* 0x00135cab01007387 */ /* 0x000fe80000100800 */
[----:B------:R-:W2:Y:S04]  /*16b50*/  LDL.LU R82, [R1+0x13e0] ;  /* 0x0013e00001527983 */ /* 0x000ea80000300800 */
[----:B------:R-:W3:Y:S04]  /*16b60*/  LDL.LU R78, [R1+0x13dc] ;  /* 0x0013dc00014e7983 */ /* 0x000ee80000300800 */
[----:B------:R-:W3:Y:S04]  /*16b70*/  LDL.LU R79, [R1+0x13d8] ;  /* 0x0013d800014f7983 */ /* 0x000ee80000300800 */
[----:B------:R-:W2:Y:S04]  /*16b80*/  LDL.LU R83, [R1+0x13d4] ;  /* 0x0013d40001537983 */ /* 0x000ea80000300800 */
[----:B------:R-:W4:Y:S04]  /*16b90*/  LDL.LU R104, [R1+0x140] ;  /* 0x0001400001687983 */ /* 0x000f280000300800 */
        /* <DEDUP_REMOVED lines=19> */
[----:B------:R-:W-:Y:S04]  /*16cd0*/  LDS R5, [R2+UR17+0x2000] ;  /* 0x0020001102057984 */ /* 0x000fe80008000800 */
[----:B------:R-:W1:Y:S01]  /*16ce0*/  LDS R7, [R2+UR17+0x3000] ;  /* 0x0030001102077984 */ /* 0x000e620008000800 */
[----:B------:R-:W-:Y:S03]  /*16cf0*/  HMMA.1688.F32.TF32 R240, R92, R212, R132 ;  /* 0x000000d45cf0723c */ /* 0x000fe60000081084 */
[----:B------:R-:W-:Y:S04]  /*16d00*/  LDS R132, [R0+UR17+0x2080] ;  /* 0x0020801100847984 */ /* 0x000fe80008000800 */
[----:B------:R-:W-:Y:S04]  /*16d10*/  LDS R134, [R0+UR17+0x3080] ;  /* 0x0030801100867984 */ /* 0x000fe80008000800 */
[----:B------:R-:W-:Y:S04]  /*16d20*/  LDS R133, [R2+UR17+0x2080] ;  /* 0x0020801102857984 */ /* 0x000fe80008000800 */
[----:B------:R-:W4:Y:S01]  /*16d30*/  LDS R135, [R2+UR17+0x3080] ;  /* 0x0030801102877984 */ /* 0x000f220008000800 */
[----:B------:R-:W-:Y:S01]  /*16d40*/  IMAD.MOV.U32 R220, RZ, RZ, R119 ;  /* 0x000000ffffdc7224 */ /* 0x000fe200078e0077 */
[----:B------:R-:W-:Y:S01]  /*16d50*/  MOV R221, R118 ;  /* 0x0000007600dd7202 */ /* 0x000fe20000000f00 */
[----:B------:R-:W-:Y:S01]  /*16d60*/  IMAD.MOV.U32 R222, RZ, RZ, R116 ;  /* 0x000000ffffde7224 */ /* 0x000fe200078e0074 */
[----:B------:R-:W-:Y:S01]  /*16d70*/  MOV R217, R125 ;  /* 0x0000007d00d97202 */ /* 0x000fe20000000f00 */
[----:B------:R-:W-:Y:S01]  /*16d80*/  IMAD.MOV.U32 R223, RZ, RZ, R117 ;  /* 0x000000ffffdf7224 */ /* 0x000fe200078e0075 */
[----:B------:R-:W-:Y:S01]  /*16d90*/  LDS R60, [R0+UR17+0x2180] ;  /* 0x00218011003c7984 */ /* 0x000fe20008000800 */
[----:B------:R-:W-:-:S02]  /*16da0*/  IMAD.MOV.U32 R216, RZ, RZ, R124 ;  /* 0x000000ffffd87224 */ /* 0x000fc400078e007c */
[----:B------:R-:W-:Y:S01]  /*16db0*/  IMAD.MOV.U32 R218, RZ, RZ, R126 ;  /* 0x000000ffffda7224 */ /* 0x000fe200078e007e */
[----:B------:R-:W-:Y:S01]  /*16dc0*/  LDS R62, [R0+UR17+0x3180] ;  /* 0x00318011003e7984 */ /* 0x000fe20008000800 */
[----:B------:R-:W-:-:S03]  /*16dd0*/  IMAD.MOV.U32 R219, RZ, RZ, R127 ;  /* 0x000000ffffdb7224 */ /* 0x000fc600078e007f */
[----:B------:R-:W-:Y:S04]  /*16de0*/  LDS R61, [R2+UR17+0x2180] ;  /* 0x00218011023d7984 */ /* 0x000fe80008000800 */
[----:B------:R-:W2:Y:S04]  /*16df0*/  LDS R63, [R2+UR17+0x3180] ;  /* 0x00318011023f7984 */ /* 0x000ea80008000800 */
[----:B------:R-:W-:Y:S01]  /*16e00*/  LDS R64, [R0+UR17+0x2200] ;  /* 0x0022001100407984 */ /* 0x000fe20008000800 */
[C---:B-1----:R-:W-:Y:S03]  /*16e10*/  HMMA.1688.F32.TF32 R192, R4.reuse, R70, R192 ;  /* 0x0000004604c0723c */ /* 0x042fe600000810c0 */
[----:B------:R-:W-:Y:S04]  /*16e20*/  LDS R66, [R0+UR17+0x3200] ;  /* 0x0032001100427984 */ /* 0x000fe80008000800 */
[----:B------:R-:W-:Y:S01]  /*16e30*/  LDS R65, [R2+UR17+0x2200] ;  /* 0x0022001102417984 */ /* 0x000fe20008000800 */
[C---:B------:R-:W-:Y:S03]  /*16e40*/  HMMA.1688.F32.TF32 R196, R4.reuse, R74, R196 ;  /* 0x0000004a04c4723c */ /* 0x040fe600000810c4 */
[----:B------:R-:W-:Y:S05]  /*16e50*/  LDS R67, [R2+UR17+0x3200] ;  /* 0x0032001102437984 */ /* 0x000fea0008000800 */
[C---:B------:R-:W-:Y:S08]  /*16e60*/  HMMA.1688.F32.TF32 R160, R4.reuse, R86, R160 ;  /* 0x0000005604a0723c */ /* 0x040ff000000810a0 */
[C---:B------:R-:W-:Y:S08]  /*16e70*/  HMMA.1688.F32.TF32 R152, R4.reuse, R90, R152 ;  /* 0x0000005a0498723c */ /* 0x040ff00000081098 */
[C---:B---3--:R-:W-:Y:S08]  /*16e80*/  HMMA.1688.F32.TF32 R200, R4.reuse, R78, R200 ;  /* 0x0000004e04c8723c */ /* 0x048ff000000810c8 */
[----:B--2---:R-:W-:Y:S08]  /*16e90*/  HMMA.1688.F32.TF32 R204, R4, R82, R204 ;  /* 0x0000005204cc723c */ /* 0x004ff000000810cc */
[C---:B----4-:R-:W-:Y:S08]  /*16ea0*/  HMMA.1688.F32.TF32 R8, R132.reuse, R70, R104 ;  /* 0x000000468408723c */ /* 0x050ff00000081068 */
[C---:B------:R-:W-:Y:S08]  /*16eb0*/  HMMA.1688.F32.TF32 R12, R132.reuse, R74, R24 ;  /* 0x0000004a840c723c */ /* 0x040ff00000081018 */
[----:B------:R-:W-:Y:S08]  /*16ec0*/  HMMA.1688.F32.TF32 R16, R132, R78, R28 ;  /* 0x0000004e8410723c */ /* 0x000ff0000008101c */
[C---:B------:R-:W-:Y:S08]  /*16ed0*/  HMMA.1688.F32.TF32 R248, R4.reuse, R210, R248 ;  /* 0x000000d204f8723c */ /* 0x040ff000000810f8 */
[----:B------:R-:W-:Y:S11]  /*16ee0*/  HMMA.1688.F32.TF32 R4, R4, R214, R20 ;  /* 0x000000d60404723c */ /* 0x000ff60000081014 */
[----:B------:R1:W-:Y:S04]  /*16ef0*/  STL [R1+0x132c], R248 ;  /* 0x00132cf801007387 */ /* 0x0003e80000100800 */
[----:B------:R2:W-:Y:S01]  /*16f00*/  STL [R1+0x1328], R249 ;  /* 0x001328f901007387 */ /* 0x0005e20000100800 */
[C---:B------:R-:W-:Y:S03]  /*16f10*/  HMMA.1688.F32.TF32 R20, R132.reuse, R82, R32 ;  /* 0x000000528414723c */ /* 0x040fe60000081020 */
[----:B------:R3:W-:Y:S04]  /*16f20*/  STL [R1+0x1324], R250 ;  /* 0x001324fa01007387 */ /* 0x0007e80000100800 */
[----:B------:R4:W-:Y:S04]  /*16f30*/  STL [R1+0x1320], R251 ;  /* 0x001320fb01007387 */ /* 0x0009e80000100800 */
[----:B------:R-:W-:Y:S04]  /*16f40*/  STL [R1+0x1318], R4 ;  /* 0x0013180401007387 */ /* 0x000fe80000100800 */
[----:B------:R-:W-:Y:S04]  /*16f50*/  STL [R1+0x1314], R5 ;  /* 0x0013140501007387 */ /* 0x000fe80000100800 */
[----:B------:R-:W-:Y:S04]  /*16f60*/  STL [R1+0x1310], R6 ;  /* 0x0013100601007387 */ /* 0x000fe80000100800 */
[----:B------:R-:W-:Y:S04]  /*16f70*/  STL [R1+0x130c], R7 ;  /* 0x00130c0701007387 */ /* 0x000fe80000100800 */
[----:B------:R-:W2:Y:S04]  /*16f80*/  LDL.LU R104, [R1+0xf0] ;  /* 0x0000f00001687983 */ /* 0x000ea80000300800 */
[----:B------:R-:W2:Y:S04]  /*16f90*/  LDL.LU R105, [R1+0xf4] ;  /* 0x0000f40001697983 */ /* 0x000ea80000300800 */
[----:B------:R-:W2:Y:S04]  /*16fa0*/  LDL.LU R106, [R1+0xf8] ;  /* 0x0000f800016a7983 */ /* 0x000ea80000300800 */
[----:B------:R-:W2:Y:S04]  /*16fb0*/  LDL.LU R107, [R1+0xfc] ;  /* 0x0000fc00016b7983 */ /* 0x000ea80000300800 */
[----:B------:R-:W-:Y:S04]  /*16fc0*/  STL [R1+0x1300], R8 ;  /* 0x0013000801007387 */ /* 0x000fe80000100800 */
[----:B------:R-:W-:Y:S01]  /*16fd0*/  STL [R1+0x12fc], R9 ;  /* 0x0012fc0901007387 */ /* 0x000fe20000100800 */
[----:B------:R-:W-:Y:S03]  /*16fe0*/  HMMA.1688.F32.TF32 R24, R132, R86, R96 ;  /* 0x000000568418723c */ /* 0x000fe60000081060 */
        /* <DEDUP_REMOVED lines=11> */
[----:B------:R1:W-:Y:S04]  /*170a0*/  STL [R1+0x12bc], R21 ;  /* 0x0012bc1501007387 */ /* 0x0003e80000100800 */
[----:B------:R1:W-:Y:S04]  /*170b0*/  STL [R1+0x12b8], R22 ;  /* 0x0012b81601007387 */ /* 0x0003e80000100800 */
[----:B------:R1:W-:Y:S04]  /*170c0*/  STL [R1+0x12b4], R23 ;  /* 0x0012b41701007387 */ /* 0x0003e80000100800 */
[----:B------:R-:W3:Y:S04]  /*170d0*/  LDL.LU R32, [R1+0xe0] ;  /* 0x0000e00001207983 */ /* 0x000ee80000300800 */
[----:B------:R-:W3:Y:S04]  /*170e0*/  LDL.LU R33, [R1+0xe4] ;  /* 0x0000e40001217983 */ /* 0x000ee80000300800 */
[----:B------:R-:W3:Y:S04]  /*170f0*/  LDL.LU R34, [R1+0xe8] ;  /* 0x0000e80001227983 */ /* 0x000ee80000300800 */
[----:B------:R-:W3:Y:S04]  /*17100*/  LDL.LU R35, [R1+0xec] ;  /* 0x0000ec0001237983 */ /* 0x000ee80000300800 */
[----:B------:R-:W3:Y:S04]  /*17110*/  LDL.LU R224, [R1+0xc0] ;  /* 0x0000c00001e07983 */ /* 0x000ee80000300800 */
[----:B------:R-:W3:Y:S04]  /*17120*/  LDL.LU R225, [R1+0xc4] ;  /* 0x0000c40001e17983 */ /* 0x000ee80000300800 */
[----:B------:R-:W3:Y:S04]  /*17130*/  LDL.LU R226, [R1+0xc8] ;  /* 0x0000c80001e27983 */ /* 0x000ee80000300800 */
[----:B------:R-:W3:Y:S04]  /*17140*/  LDL.LU R227, [R1+0xcc] ;  /* 0x0000cc0001e37983 */ /* 0x000ee80000300800 */
[----:B------:R1:W-:Y:S04]  /*17150*/  STL [R1+0x12b0], R24 ;  /* 0x0012b01801007387 */ /* 0x0003e80000100800 */
[----:B------:R-:W-:Y:S04]  /*17160*/  STL [R1+0x12ac], R25 ;  /* 0x0012ac1901007387 */ /* 0x000fe80000100800 */
[----:B------:R1:W-:Y:S04]  /*17170*/  STL [R1+0x12a8], R26 ;  /* 0x0012a81a01007387 */ /* 0x0003e80000100800 */
[----:B------:R1:W-:Y:S04]  /*17180*/  STL [R1+0x12a4], R27 ;  /* 0x0012a41b01007387 */ /* 0x0003e80000100800 */
[----:B------:R-:W3:Y:S04]  /*17190*/  LDL.LU R119, [R1+0x13b0] ;  /* 0x0013b00001777983 */ /* 0x000ee80000300800 */
[----:B------:R-:W4:Y:S04]  /*171a0*/  LDL.LU R118, [R1+0x13ac] ;  /* 0x0013ac0001767983 */ /* 0x000f280000300800 */
[----:B------:R-:W4:Y:S04]  /*171b0*/  LDL.LU R116, [R1+0x13a8] ;  /* 0x0013a80001747983 */ /* 0x000f280000300800 */
[----:B------:R-:W4:Y:S01]  /*171c0*/  LDL.LU R117, [R1+0x13a4] ;  /* 0x0013a40001757983 */ /* 0x000f220000300800 */
[----:B------:R-:W-:Y:S01]  /*171d0*/  MOV R92, R108 ;  /* 0x0000006c005c7202 */ /* 0x000fe20000000f00 */
[----:B------:R-:W-:-:S02]  /*171e0*/  IMAD.MOV.U32 R93, RZ, RZ, R109 ;  /* 0x000000ffff5d7224 */ /* 0x000fc400078e006d */
[----:B------:R-:W4:Y:S01]  /*171f0*/  LDL.LU R108, [R1+0x13a0] ;  /* 0x0013a000016c7983 */ /* 0x000f220000300800 */
[----:B------:R-:W-:Y:S01]  /*17200*/  IMAD.MOV.U32 R94, RZ, RZ, R110 ;  /* 0x000000ffff5e7224 */ /* 0x000fe200078e006e */
[----:B------:R-:W-:Y:S02]  /*17210*/  MOV R95, R111 ;  /* 0x0000006f005f7202 */ /* 0x000fe40000000f00 */
[----:B------:R-:W4:Y:S04]  /*17220*/  LDL.LU R109, [R1+0x139c] ;  /* 0x00139c00016d7983 */ /* 0x000f280000300800 */
[----:B------:R-:W4:Y:S04]  /*17230*/  LDL.LU R110, [R1+0x1398] ;  /* 0x00139800016e7983 */ /* 0x000f280000300800 */
[----:B------:R-:W4:Y:S01]  /*17240*/  LDL.LU R111, [R1+0x1394] ;  /* 0x00139400016f7983 */ /* 0x000f220000300800 */
[----:B--2---:R-:W-:Y:S01]  /*17250*/  HMMA.1688.F32.TF32 R28, R132, R90, R104 ;  /* 0x0000005a841c723c */ /* 0x004fe20000081068 */
[----:B---3--:R-:W-:Y:S01]  /*17260*/  IMAD.MOV.U32 R99, RZ, RZ, R119 ;  /* 0x000000ffff637224 */ /* 0x008fe200078e0077 */
[----:B----4-:R-:W-:Y:S01]  /*17270*/  MOV R98, R118 ;  /* 0x0000007600627202 */ /* 0x010fe20000000f00 */
[----:B------:R-:W-:-:S02]  /*17280*/  IMAD.MOV.U32 R96, RZ, RZ, R116 ;  /* 0x000000ffff607224 */ /* 0x000fc400078e0074 */
[----:B------:R-:W2:Y:S01]  /*17290*/  LDL.LU R116, [R1+0x1390] ;  /* 0x0013900001747983 */ /* 0x000ea20000300800 */
[----:B------:R-:W-:-:S03]  /*172a0*/  IMAD.MOV.U32 R97, RZ, RZ, R117 ;  /* 0x000000ffff617224 */ /* 0x000fc600078e0075 */
[----:B------:R-:W2:Y:S04]  /*172b0*/  LDL.LU R117, [R1+0x138c] ;  /* 0x00138c0001757983 */ /* 0x000ea80000300800 */
[----:B------:R-:W2:Y:S04]  /*172c0*/  LDL.LU R118, [R1+0x1388] ;  /* 0x0013880001767983 */ /* 0x000ea80000300800 */
[----:B------:R-:W2:Y:S04]  /*172d0*/  LDL.LU R119, [R1+0x1384] ;  /* 0x0013840001777983 */ /* 0x000ea80000300800 */
[----:B------:R-:W3:Y:S04]  /*172e0*/  LDL.LU R104, [R1+0xb0] ;  /* 0x0000b00001687983 */ /* 0x000ee80000300800 */
[----:B------:R-:W3:Y:S04]  /*172f0*/  LDL.LU R105, [R1+0xb4] ;  /* 0x0000b40001697983 */ /* 0x000ee80000300800 */
[----:B------:R-:W3:Y:S04]  /*17300*/  LDL.LU R106, [R1+0xb8] ;  /* 0x0000b800016a7983 */ /* 0x000ee80000300800 */
[----:B------:R-:W3:Y:S04]  /*17310*/  LDL.LU R107, [R1+0xbc] ;  /* 0x0000bc00016b7983 */ /* 0x000ee80000300800 */
[----:B------:R-:W4:Y:S04]  /*17320*/  LDL.LU R124, [R1+0x1380] ;  /* 0x00138000017c7983 */ /* 0x000f280000300800 */
[----:B------:R-:W4:Y:S04]  /*17330*/  LDL.LU R125, [R1+0x137c] ;  /* 0x00137c00017d7983 */ /* 0x000f280000300800 */
[----:B------:R-:W4:Y:S04]  /*17340*/  LDL.LU R126, [R1+0x1378] ;  /* 0x00137800017e7983 */ /* 0x000f280000300800 */
[----:B------:R-:W4:Y:S01]  /*17350*/  LDL.LU R127, [R1+0x1374] ;  /* 0x00137400017f7983 */ /* 0x000f220000300800 */
[C---:B------:R-:W-:Y:S08]  /*17360*/  HMMA.1688.F32.TF32 R32, R132.reuse, R210, R32 ;  /* 0x000000d28420723c */ /* 0x040ff00000081020 */
[----:B------:R-:W-:Y:S01]  /*17370*/  HMMA.1688.F32.TF32 R132, R132, R214, R224 ;  /* 0x000000d68484723c */ /* 0x000fe200000810e0 */
[----:B------:R-:W-:Y:S04]  /*17380*/  STL [R1+0x12e8], R28 ;  /* 0x0012e81c01007387 */ /* 0x000fe80000100800 */
[----:B------:R-:W-:Y:S03]  /*17390*/  STL [R1+0x12d4], R29 ;  /* 0x0012d41d01007387 */ /* 0x000fe60000100800 */
[C---:B------:R-:W-:Y:S01]  /*173a0*/  HMMA.1688.F32.TF32 R108, R100.reuse, R78, R108 ;  /* 0x0000004e646c723c */ /* 0x040fe2000008106c */
        /* <DEDUP_REMOVED lines=10> */
[----:B------:R-:W-:Y:S04]  /*17450*/  LDS R224, [R0+UR17+0x2300] ;  /* 0x0023001100e07984 */ /* 0x000fe80008000800 */
[----:B------:R-:W-:Y:S04]  /*17460*/  LDS R226, [R0+UR17+0x3300] ;  /* 0x0033001100e27984 */ /* 0x000fe80008000800 */
[----:B------:R-:W-:Y:S04]  /*17470*/  LDS R225, [R2+UR17+0x2300] ;  /* 0x0023001102e17984 */ /* 0x000fe80008000800 */
[----:B------:R-:W1:Y:S01]  /*17480*/  LDS R227, [R2+UR17+0x3300] ;  /* 0x0033001102e37984 */ /* 0x000e620008000800 */
[C---:B--2---:R-:W-:Y:S08]  /*17490*/  HMMA.1688.F32.TF32 R116, R100.reuse, R74, R116 ;  /* 0x0000004a6474723c */ /* 0x044ff00000081074 */
[----:B----4-:R-:W-:-:S15]  /*174a0*/  HMMA.1688.F32.TF32 R124, R100, R70, R124 ;  /* 0x00000046647c723c */ /* 0x010fde000008107c */
[----:B------:R-:W-:-:S04]  /*174b0*/  NOP ;  /* 0x0000000000007918 */ /* 0x000fc80000000000 */
        /* <DEDUP_REMOVED lines=10> */
[----:B------:R-:W2:Y:S04]  /*17560*/  LDL.LU R168, [R1] ;  /* 0x0000000001a87983 */ /* 0x000ea80000300800 */
[----:B------:R-:W2:Y:S04]  /*17570*/  LDL.LU R169, [R1+0x4] ;  /* 0x0000040001a97983 */ /* 0x000ea80000300800 */
[----:B------:R-:W2:Y:S04]  /*17580*/  LDL.LU R170, [R1+0x8] ;  /* 0x0000080001aa7983 */ /* 0x000ea80000300800 */
[----:B------:R-:W2:Y:S04]  /*17590*/  LDL.LU R171, [R1+0xc] ;  /* 0x00000c0001ab7983 */ /* 0x000ea80000300800 */
[----:B-1----:R-:W4:Y:S04]  /*175a0*/  LDL.LU R248, [R1+0x70] ;  /* 0x0000700001f87983 */ /* 0x002f280000300800 */
[----:B------:R-:W4:Y:S04]  /*175b0*/  LDL.LU R249, [R1+0x74] ;  /* 0x0000740001f97983 */ /* 0x000f280000300800 */
[----:B------:R-:W4:Y:S04]  /*175c0*/  LDL.LU R250, [R1+0x78] ;  /* 0x0000780001fa7983 */ /* 0x000f280000300800 */
[----:B------:R-:W4:Y:S04]  /*175d0*/  LDL.LU R251, [R1+0x7c] ;  /* 0x00007c0001fb7983 */ /* 0x000f280000300800 */
[----:B------:R-:W2:Y:S04]  /*175e0*/  LDL.LU R20, [R1+0x1f0] ;  /* 0x0001f00001147983 */ /* 0x000ea80000300800 */
[----:B------:R-:W2:Y:S04]  /*175f0*/  LDL.LU R21, [R1+0x1f4] ;  /* 0x0001f40001157983 */ /* 0x000ea80000300800 */
[----:B------:R-:W2:Y:S04]  /*17600*/  LDL.LU R22, [R1+0x1f8] ;  /* 0x0001f80001167983 */ /* 0x000ea80000300800 */
[----:B------:R-:W2:Y:S04]  /*17610*/  LDL.LU R23, [R1+0x1fc] ;  /* 0x0001fc0001177983 */ /* 0x000ea80000300800 */
        /* <DEDUP_REMOVED lines=16> */
[C---:B--2---:R-:W-:Y:S08]  /*17720*/  HMMA.1688.F32.TF32 R20, R60.reuse, R70, R20 ;  /* 0x000000463c14723c */ /* 0x044ff00000081014 */
[----:B---3--:R-:W-:-:S15]  /*17730*/  HMMA.1688.F32.TF32 R4, R60, R86, R4 ;  /* 0x000000563c04723c */ /* 0x008fde0000081004 */
[----:B------:R-:W-:-:S04]  /*17740*/  NOP ;  /* 0x0000000000007918 */ /* 0x000fc80000000000 */
[----:B------:R-:W-:Y:S01]  /*17750*/  IMAD.MOV.U32 R24, RZ, RZ, R4 ;  /* 0x000000ffff187224 */ /* 0x000fe200078e0004 */
[----:B------:R-:W-:Y:S01]  /*17760*/  MOV R26, R6 ;  /* 0x00000006001a7202 */ /* 0x000fe20000000f00 */
[----:B------:R-:W-:Y:S02]  /*17770*/  IMAD.MOV.U32 R25, RZ, RZ, R5 ;  /* 0x000000ffff197224 */ /* 0x000fe400078e0005 */
[----:B------:R-:W-:Y:S02]  /*17780*/  IMAD.MOV.U32 R27, RZ, RZ, R7 ;  /* 0x000000ffff1b7224 */ /* 0x000fe400078e0007 */
[----:B----4-:R-:W-:Y:S01]  /*17790*/  HMMA.1688.F32.TF32 R4, R60, R90, R248 ;  /* 0x0000005a3c04723c */ /* 0x010fe200000810f8 */
[----:B------:R-:W-:Y:S01]  /*177a0*/  MOV R73, R20 ;  /* 0x0000001400497202 */ /* 0x000fe20000000f00 */
[----:B------:R-:W-:Y:S01]  /*177b0*/  IMAD.MOV.U32 R72, RZ, RZ, R21 ;  /* 0x000000ffff487224 */ /* 0x000fe200078e0015 */
[----:B------:R-:W-:Y:S01]  /*177c0*/  MOV R68, R23 ;  /* 0x0000001700447202 */ /* 0x000fe20000000f00 */
[----:B------:R-:W-:-:S04]  /*177d0*/  IMAD.MOV.U32 R69, RZ, RZ, R22 ;  /* 0x000000ffff457224 */ /* 0x000fc800078e0016 */
[----:B------:R-:W-:Y:S11]  /*177e0*/  HMMA.1688.F32.TF32 R16, R60, R74, R16 ;  /* 0x0000004a3c10723c */ /* 0x000ff60000081010 */
[----:B------:R-:W-:Y:S01]  /*177f0*/  IMAD.MOV.U32 R20, RZ, RZ, R4 ;  /* 0x000000ffff147224 */ /* 0x000fe200078e0004 */
[----:B------:R-:W-:Y:S01]  /*17800*/  MOV R21, R5 ;  /* 0x0000000500157202 */ /* 0x000fe20000000f00 */
[----:B------:R-:W-:-:S02]  /*17810*/  IMAD.MOV.U32 R22, RZ, RZ, R6 ;  /* 0x000000ffff167224 */ /* 0x000fc400078e0006 */
[----:B------:R-:W-:Y:S02]  /*17820*/  IMAD.MOV.U32 R23, RZ, RZ, R7 ;  /* 0x000000ffff177224 */ /* 0x000fe400078e0007 */
[----:B------:R-:W-:Y:S02]  /*17830*/  HMMA.1688.F32.TF32 R4, R60, R210, R168 ;  /* 0x000000d23c04723c */ /* 0x000fe400000810a8 */
[----:B------:R-:W-:Y:S01]  /*17840*/  IMAD.MOV.U32 R81, RZ, RZ, R16 ;  /* 0x000000ffff517224 */ /* 0x000fe200078e0010 */
[----:B------:R-:W-:Y:S01]  /*17850*/  MOV R77, R18 ;  /* 0x00000012004d7202 */ /* 0x000fe20000000f00 */
[----:B------:R-:W-:Y:S02]  /*17860*/  IMAD.MOV.U32 R80, RZ, RZ, R17 ;  /* 0x000000ffff507224 */ /* 0x000fe400078e0011 */
[----:B------:R-:W-:-:S13]  /*17870*/  IMAD.MOV.U32 R76, RZ, RZ, R19 ;  /* 0x000000ffff4c7224 */ /* 0x000fda00078e0013 */
[----:B------:R-:W-:Y:S01]  /*17880*/  MOV R16, R4 ;  /* 0x0000000400107202 */ /* 0x000fe20000000f00 */
[----:B------:R-:W-:Y:S01]  /*17890*/  IMAD.MOV.U32 R17, RZ, RZ, R5 ;  /* 0x000000ffff117224 */ /* 0x000fe200078e0005 */
[----:B------:R-:W-:Y:S01]  /*178a0*/  MOV R19, R7 ;  /* 0x0000000700137202 */ /* 0x000fe20000000f00 */
[----:B------:R-:W-:Y:S02]  /*178b0*/  IMAD.MOV.U32 R18, RZ, RZ, R6 ;  /* 0x000000ffff127224 */ /* 0x000fe400078e0006 */
[----:B------:R-:W-:Y:S08]  /*178c0*/  HMMA.1688.F32.TF32 R4, R60, R214, R244 ;  /* 0x000000d63c04723c */ /* 0x000ff000000810f4 */
[----:B------:R-:W-:-:S15]  /*178d0*/  HMMA.1688.F32.TF32 R244, R224, R86, R228 ;  /* 0x00000056e0f4723c */ /* 0x000fde00000810e4 */
[----:B------:R-:W-:-:S04]  /*178e0*/  NOP ;  /* 0x0000000000007918 */ /* 0x000fc80000000000 */
[----:B------:R1:W-:Y:S04]  /*178f0*/  STL [R1+0x1200], R244 ;  /* 0x001200f401007387 */ /* 0x0003e80000100800 */
[----:B------:R-:W-:Y:S04]  /*17900*/  STL [R1+0x11fc], R245 ;  /* 0x0011fcf501007387 */ /* 0x000fe80000100800 */
[----:B------:R2:W-:Y:S01]  /*17910*/  STL [R1+0x11f8], R246 ;  /* 0x0011f8f601007387 */ /* 0x0005e20000100800 */
[----:B-1----:R-:W-:-:S03]  /*17920*/  IMAD.MOV.U32 R244, RZ, RZ, R239 ;  /* 0x000000fffff47224 */ /* 0x002fc600078e00ef */
[----:B------:R-:W-:Y:S04]  /*17930*/  STL [R1+0x11f4], R247 ;  /* 0x0011f4f701007387 */ /* 0x000fe80000100800 */
[----:B------:R-:W3:Y:S01]  /*17940*/  LDL.LU R239, [R1+0x1370] ;  /* 0x0013700001ef7983 */ /* 0x000ee20000300800 */
[----:B--2---:R-:W-:-:S03]  /*17950*/  MOV R246, R252 ;  /* 0x000000fc00f67202 */ /* 0x004fc60000000f00 */
[----:B------:R-:W2:Y:S04]  /*17960*/  LDL.LU R245, [R1+0x264] ;  /* 0x0002640001f57983 */ /* 0x000ea80000300800 */
[----:B------:R-:W4:Y:S01]  /*17970*/  LDL.LU R252, [R1+0x136c] ;  /* 0x00136c0001fc7983 */ /* 0x000f220000300800 */
[----:B------:R-:W-:Y:S01]  /*17980*/  HMMA.1688.F32.TF32 R12, R60, R78, R12 ;  /* 0x0000004e3c0c723c */ /* 0x000fe2000008100c */
[----:B------:R-:W-:-:S15]  /*17990*/  IMAD.MOV.U32 R29, RZ, RZ, R7 ;  /* 0x000000ffff1d7224 */ /* 0x000fde00078e0007 */
[----:B------:R-:W-:-:S03]  /*179a0*/  NOP ;  /* 0x0000000000007918 */ /* 0x000fc60000000000 */
[----:B------:R-:W-:Y:S01]  /*179b0*/  MOV R88, R13 ;  /* 0x0000000d00587202 */ /* 0x000fe20000000f00 */
[----:B------:R-:W-:Y:S02]  /*179c0*/  IMAD.MOV.U32 R85, RZ, RZ, R14 ;  /* 0x000000ffff557224 */ /* 0x000fe400078e000e */
[----:B------:R-:W-:Y:S01]  /*179d0*/  IMAD.MOV.U32 R84, RZ, RZ, R15 ;  /* 0x000000ffff547224 */ /* 0x000fe200078e000f */
[----:B------:R-:W-:Y:S01]  /*179e0*/  MOV R15, R6 ;  /* 0x00000006000f7202 */ /* 0x000fe20000000f00 */
[----:B------:R-:W-:Y:S02]  /*179f0*/  IMAD.MOV.U32 R13, RZ, RZ, R4 ;  /* 0x000000ffff0d7224 */ /* 0x000fe400078e0004 */
[----:B------:R-:W-:Y:S02]  /*17a00*/  IMAD.MOV.U32 R14, RZ, RZ, R5 ;  /* 0x000000ffff0e7224 */ /* 0x000fe400078e0005 */
[----:B------:R-:W-:Y:S01]  /*17a10*/  HMMA.1688.F32.TF32 R4, R64, R70, R188 ;  /* 0x000000464004723c */ /* 0x000fe200000810bc */
[----:B------:R-:W-:-:S07]  /*17a20*/  IMAD.MOV.U32 R89, RZ, RZ, R12 ;  /* 0x000000ffff597224 */ /* 0x000fce00078e000c */
[C---:B------:R-:W-:Y:S08]  /*17a30*/  HMMA.1688.F32.TF32 R104, R100.reuse, R82, R104 ;  /* 0x000000526468723c */ /* 0x040ff00000081068 */
[----:B------:R-:W-:Y:S03]  /*17a40*/  HMMA.1688.F32.TF32 R96, R100, R86, R96 ;  /* 0x000000566460723c */ /* 0x000fe60000081060 */
[----:B------:R-:W-:Y:S01]  /*17a50*/  IMAD.MOV.U32 R32, RZ, RZ, R4 ;  /* 0x000000ffff207224 */ /* 0x000fe200078e0004 */
[----:B------:R-:W-:Y:S01]  /*17a60*/  MOV R33, R5 ;  /* 0x0000000500217202 */ /* 0x000fe20000000f00 */
[----:B------:R-:W-:-:S02]  /*17a70*/  IMAD.MOV.U32 R28, RZ, RZ, R6 ;  /* 0x000000ffff1c7224 */ /* 0x000fc400078e0006 */
[----:B------:R-:W-:Y:S01]  /*17a80*/  IMAD.MOV.U32 R12, RZ, RZ, R7 ;  /* 0x000000ffff0c7224 */ /* 0x000fe200078e0007 */
[----:B------:R-:W-:Y:S08]  /*17a90*/  HMMA.1688.F32.TF32 R92, R100, R90, R92 ;  /* 0x0000005a645c723c */ /* 0x000ff0000008105c */
[----:B------:R-:W-:Y:S08]  /*17aa0*/  HMMA.1688.F32.TF32 R4, R64, R74, R184 ;  /* 0x0000004a4004723c */ /* 0x000ff000000810b8 */
[----:B------:R-:W-:Y:S08]  /*17ab0*/  HMMA.1688.F32.TF32 R216, R100, R210, R216 ;  /* 0x000000d264d8723c */ /* 0x000ff000000810d8 */
[----:B------:R-:W-:Y:S08]  /*17ac0*/  HMMA.1688.F32.TF32 R8, R60, R82, R8 ;  /* 0x000000523c08723c */ /* 0x000ff00000081008 */
[----:B------:R-:W-:Y:S01]  /*17ad0*/  HMMA.1688.F32.TF32 R100, R100, R214, R220 ;  /* 0x000000d66464723c */ /* 0x000fe200000810dc */
[----:B------:R-:W-:Y:S04]  /*17ae0*/  LDS R220, [R0+UR17+0x2280] ;  /* 0x0022801100dc7984 */ /* 0x000fe80008000800 */
[----:B------:R-:W-:Y:S04]  /*17af0*/  LDS R222, [R0+UR17+0x3280] ;  /* 0x0032801100de7984 */ /* 0x000fe80008000800 */
[----:B------:R-:W-:Y:S04]  /*17b00*/  LDS R221, [R2+UR17+0x2280] ;  /* 0x0022801102dd7984 */ /* 0x000fe80008000800 */
[----:B------:R-:W1:Y:S01]  /*17b10*/  LDS R223, [R2+UR17+0x3280] ;  /* 0x0032801102df7984 */ /* 0x000e620008000800 */
[----:B------:R-:W-:Y:S01]  /*17b20*/  MOV R169, R4 ;  /* 0x0000000400a97202 */ /* 0x000fe20000000f00 */
[----:B------:R-:W-:Y:S01]  /*17b30*/  IMAD.MOV.U32 R168, RZ, RZ, R5 ;  /* 0x000000ffffa87224 */ /* 0x000fe200078e0005 */
[----:B------:R-:W-:Y:S01]  /*17b40*/  MOV R135, R7 ;  /* 0x0000000700877202 */ /* 0x000fe20000000f00 */
[----:B------:R-:W-:Y:S01]  /*17b50*/  IMAD.MOV.U32 R134, RZ, RZ, R6 ;  /* 0x000000ffff867224 */ /* 0x000fe200078e0006 */
[----:B------:R-:W-:Y:S01]  /*17b60*/  MOV R30, R8 ;  /* 0x00000008001e7202 */ /* 0x000fe20000000f00 */
[----:B------:R-:W-:Y:S01]  /*17b70*/  IMAD.MOV.U32 R31, RZ, RZ, R9 ;  /* 0x000000ffff1f7224 */ /* 0x000fe200078e0009 */
[----:B------:R-:W-:Y:S01]  /*17b80*/  MOV R35, R11 ;  /* 0x0000000b00237202 */ /* 0x000fe20000000f00 */
[----:B------:R-:W-:Y:S01]  /*17b90*/  IMAD.MOV.U32 R34, RZ, RZ, R10 ;  /* 0x000000ffff227224 */ /* 0x000fe200078e000a */
[C---:B------:R-:W-:Y:S08]  /*17ba0*/  HMMA.1688.F32.TF32 R4, R64.reuse, R78, R180 ;  /* 0x0000004e4004723c */ /* 0x040ff000000810b4 */
[----:B------:R-:W-:Y:S11]  /*17bb0*/  HMMA.1688.F32.TF32 R8, R64, R82, R176 ;  /* 0x000000524008723c */ /* 0x000ff600000810b0 */
[----:B------:R-:W-:Y:S01]  /*17bc0*/  IMAD.MOV.U32 R63, RZ, RZ, R7 ;  /* 0x000000ffff3f7224 */ /* 0x000fe200078e0007 */
[----:B------:R-:W-:Y:S01]  /*17bd0*/  MOV R61, R5 ;  /* 0x00000005003d7202 */ /* 0x000fe20000000f00 */
[----:B------:R-:W-:-:S02]  /*17be0*/  IMAD.MOV.U32 R62, RZ, RZ, R4 ;  /* 0x000000ffff3e7224 */ /* 0x000fc400078e0004 */
[----:B------:R-:W-:-:S04]  /*17bf0*/  IMAD.MOV.U32 R60, RZ, RZ, R6 ;  /* 0x000000ffff3c7224 */ /* 0x000fc800078e0006 */
[----:B------:R-:W-:Y:S01]  /*17c00*/  IMAD.MOV.U32 R4, RZ, RZ, R8 ;  /* 0x000000ffff047224 */ /* 0x000fe200078e0008 */
[----:B------:R-:W-:Y:S01]  /*17c10*/  MOV R5, R9 ;  /* 0x0000000900057202 */ /* 0x000fe20000000f00 */
[----:B------:R-:W-:Y:S02]  /*17c20*/  IMAD.MOV.U32 R6, RZ, RZ, R10 ;  /* 0x000000ffff067224 */ /* 0x000fe400078e000a */
[----:B------:R-:W-:Y:S02]  /*17c30*/  IMAD.MOV.U32 R7, RZ, RZ, R11 ;  /* 0x000000ffff077224 */ /* 0x000fe400078e000b */
[----:B------:R-:W-:Y:S08]  /*17c40*/  HMMA.1688.F32.TF32 R8, R64, R86, R172 ;  /* 0x000000564008723c */ /* 0x000ff000000810ac */
[C---:B-1----:R-:W-:Y:S08]  /*17c50*/  HMMA.1688.F32.TF32 R188, R220.reuse, R90, R36 ;  /* 0x0000005adcbc723c */ /* 0x042ff00000081024 */
[C---:B------:R-:W-:Y:S08]  /*17c60*/  HMMA.1688.F32.TF32 R184, R220.reuse, R86, R40 ;  /* 0x00000056dcb8723c */ /* 0x040ff00000081028 */
[C---:B------:R-:W-:Y:S08]  /*17c70*/  HMMA.1688.F32.TF32 R36, R220.reuse, R214, R140 ;  /* 0x000000d6dc24723c */ /* 0x040ff0000008108c */
[----:B------:R-:W-:Y:S08]  /*17c80*/  HMMA.1688.F32.TF32 R172, R220, R74, R52 ;  /* 0x0000004adcac723c */ /* 0x000ff00000081034 */
[C---:B------:R-:W-:Y:S08]  /*17c90*/  HMMA.1688.F32.TF32 R40, R224.reuse, R70, R144 ;  /* 0x00000046e028723c */ /* 0x040ff00000081090 */
[----:B------:R-:W-:Y:S01]  /*17ca0*/  HMMA.1688.F32.TF32 R52, R224, R74, R148 ;  /* 0x0000004ae034723c */ /* 0x000fe20000081094 */
[----:B------:R-:W-:Y:S01]  /*17cb0*/  MOV R249, R8 ;  /* 0x0000000800f97202 */ /* 0x000fe20000000f00 */
[----:B------:R-:W-:Y:S01]  /*17cc0*/  IMAD.MOV.U32 R250, RZ, RZ, R9 ;  /* 0x000000fffffa7224 */ /* 0x000fe200078e0009 */
[----:B------:R-:W-:Y:S01]  /*17cd0*/  MOV R133, R11 ;  /* 0x0000000b00857202 */ /* 0x000fe20000000f00 */
[----:B------:R-:W-:-:S02]  /*17ce0*/  IMAD.MOV.U32 R251, RZ, RZ, R10 ;  /* 0x000000fffffb7224 */ /* 0x000fc400078e000a */
[----:B------:R-:W-:Y:S02]  /*17cf0*/  IMAD.MOV.U32 R170, RZ, RZ, R38 ;  /* 0x000000ffffaa7224 */ /* 0x000fe400078e0026 */
[----:B------:R-:W-:Y:S01]  /*17d00*/  HMMA.1688.F32.TF32 R8, R64, R90, R112 ;  /* 0x0000005a4008723c */ /* 0x000fe20000081070 */
[----:B------:R-:W-:Y:S01]  /*17d10*/  IMAD.MOV.U32 R115, RZ, RZ, R169 ;  /* 0x000000ffff737224 */ /* 0x000fe200078e00a9 */
[----:B------:R-:W-:Y:S01]  /*17d20*/  MOV R114, R168 ;  /* 0x000000a800727202 */ /* 0x000fe20000000f00 */
[----:B------:R-:W-:Y:S01]  /*17d30*/  IMAD.MOV.U32 R168, RZ, RZ, R36 ;  /* 0x000000ffffa87224 */ /* 0x000fe200078e0024 */
[----:B------:R-:W-:Y:S01]  /*17d40*/  MOV R169, R37 ;  /* 0x0000002500a97202 */ /* 0x000fe20000000f00 */
[----:B------:R-:W-:Y:S01]  /*17d50*/  IMAD.MOV.U32 R171, RZ, RZ, R39 ;  /* 0x000000ffffab7224 */ /* 0x000fe200078e0027 */
[----:B------:R-:W-:Y:S01]  /*17d60*/  MOV R39, R42 ;  /* 0x0000002a00277202 */ /* 0x000fe20000000f00 */
[----:B------:R-:W-:Y:S01]  /*17d70*/  IMAD.MOV.U32 R38, RZ, RZ, R43 ;  /* 0x000000ffff267224 */ /* 0x000fe200078e002b */
[----:B------:R-:W-:Y:S01]  /*17d80*/  HMMA.1688.F32.TF32 R56, R220, R70, R56 ;  /* 0x00000046dc38723c */ /* 0x000fe20000081038 */
[----:B------:R-:W-:Y:S01]  /*17d90*/  IMAD.MOV.U32 R37, RZ, RZ, R40 ;  /* 0x000000ffff257224 */ /* 0x000fe200078e0028 */
[----:B------:R-:W-:Y:S01]  /*17da0*/  MOV R36, R41 ;  /* 0x0000002900247202 */ /* 0x000fe20000000f00 */
[----:B------:R-:W-:Y:S01]  /*17db0*/  IMAD.MOV.U32 R43, RZ, RZ, R54 ;  /* 0x000000ffff2b7224 */ /* 0x000fe200078e0036 */
[----:B------:R-:W-:Y:S01]  /*17dc0*/  MOV R41, R52 ;  /* 0x0000003400297202 */ /* 0x000fe20000000f00 */
[----:B------:R-:W-:-:S03]  /*17dd0*/  IMAD.MOV.U32 R42, RZ, RZ, R55 ;  /* 0x000000ffff2a7224 */ /* 0x000fc600078e0037 */
[----:B------:R-:W-:Y:S01]  /*17de0*/  HMMA.1688.F32.TF32 R176, R220, R78, R48 ;  /* 0x0000004edcb0723c */ /* 0x000fe20000081030 */
[----:B------:R-:W-:Y:S02]  /*17df0*/  IMAD.MOV.U32 R40, RZ, RZ, R53 ;  /* 0x000000ffff287224 */ /* 0x000fe400078e0035 */
[----:B------:R-:W-:-:S05]  /*17e00*/  IMAD.MOV.U32 R247, RZ, RZ, R3 ;  /* 0x000000fffff77224 */ /* 0x000fca00078e0003 */
[----:B------:R-:W-:Y:S01]  /*17e10*/  HMMA.1688.F32.TF32 R180, R220, R82, R44 ;  /* 0x00000052dcb4723c */ /* 0x000fe2000008102c */
[----:B------:R-:W-:Y:S01]  /*17e20*/  IMAD.MOV.U32 R141, RZ, RZ, R63 ;  /* 0x000000ffff8d7224 */ /* 0x000fe200078e003f */
[----:B------:R-:W-:Y:S01]  /*17e30*/  MOV R146, R62 ;  /* 0x0000003e00927202 */ /* 0x000fe20000000f00 */
[----:B------:R-:W-:Y:S01]  /*17e40*/  IMAD.MOV.U32 R147, RZ, RZ, R61 ;  /* 0x000000ffff937224 */ /* 0x000fe200078e003d */
[----:B------:R-:W-:Y:S04]  /*17e50*/  LDS R112, [R0+UR17+0x4100] ;  /* 0x0041001100707984 */ /* 0x000fe80008000800 */
[----:B------:R-:W-:Y:S01]  /*17e60*/  HMMA.1688.F32.TF32 R52, R224, R78, R156 ;  /* 0x0000004ee034723c */ /* 0x000fe2000008109c */
[----:B------:R-:W-:Y:S01]  /*17e70*/  IMAD.MOV.U32 R110, RZ, RZ, R56 ;  /* 0x000000ffff6e7224 */ /* 0x000fe200078e0038 */
[----:B------:R-:W-:Y:S01]  /*17e80*/  MOV R116, R58 ;  /* 0x0000003a00747202 */ /* 0x000fe20000000f00 */
[----:B------:R-:W-:Y:S01]  /*17e90*/  IMAD.MOV.U32 R111, RZ, RZ, R57 ;  /* 0x000000ffff6f7224 */ /* 0x000fe200078e0039 */
[----:B------:R-:W-:Y:S01]  /*17ea0*/  LDS R113, [R2+UR17+0x4100] ;  /* 0x0041001102717984 */ /* 0x000fe20008000800 */
[----:B------:R-:W-:-:S03]  /*17eb0*/  IMAD.MOV.U32 R117, RZ, RZ, R59 ;  /* 0x000000ffff757224 */ /* 0x000fc600078e003b */
[----:B------:R-:W-:Y:S01]  /*17ec0*/  HMMA.1688.F32.TF32 R56, R220, R210, R136 ;  /* 0x000000d2dc38723c */ /* 0x000fe20000081088 */
[----:B------:R-:W-:Y:S01]  /*17ed0*/  IMAD.MOV.U32 R126, RZ, RZ, R8 ;  /* 0x000000ffff7e7224 */ /* 0x000fe200078e0008 */
[----:B------:R-:W-:Y:S01]  /*17ee0*/  MOV R132, R10 ;  /* 0x0000000a00847202 */ /* 0x000fe20000000f00 */
[----:B------:R-:W-:Y:S02]  /*17ef0*/  IMAD.MOV.U32 R127, RZ, RZ, R9 ;  /* 0x000000ffff7f7224 */ /* 0x000fe400078e0009 */
[----:B------:R-:W-:Y:S02]  /*17f00*/  IMAD.MOV.U32 R248, RZ, RZ, R11 ;  /* 0x000000fffff87224 */ /* 0x000fe400078e000b */
[----:B------:R-:W-:-:S04]  /*17f10*/  IMAD.MOV.U32 R140, RZ, RZ, R60 ;  /* 0x000000ffff8c7224 */ /* 0x000fc800078e003c */
[----:B------:R-:W-:Y:S01]  /*17f20*/  IMAD.MOV.U32 R51, RZ, RZ, R55 ;  /* 0x000000ffff337224 */ /* 0x000fe200078e0037 */
[----:B------:R-:W-:Y:S01]  /*17f30*/  MOV R50, R54 ;  /* 0x0000003600327202 */ /* 0x000fe20000000f00 */
[----:B------:R-:W-:Y:S02]  /*17f40*/  IMAD.MOV.U32 R208, RZ, RZ, R52 ;  /* 0x000000ffffd07224 */ /* 0x000fe400078e0034 */
[----:B------:R-:W-:Y:S01]  /*17f50*/  IMAD.MOV.U32 R209, RZ, RZ, R53 ;  /* 0x000000ffffd17224 */ /* 0x000fe200078e0035 */
[C---:B------:R-:W-:Y:S01]  /*17f60*/  HMMA.1688.F32.TF32 R220, R224.reuse, R90, R232 ;  /* 0x0000005ae0dc723c */ /* 0x040fe200000810e8 */
[----:B------:R-:W-:Y:S01]  /*17f70*/  MOV R156, R43 ;  /* 0x0000002b009c7202 */ /* 0x000fe20000000f00 */
[----:B------:R-:W-:Y:S01]  /*17f80*/  IMAD.MOV.U32 R157, RZ, RZ, R42 ;  /* 0x000000ffff9d7224 */ /* 0x000fe200078e002a */
[----:B------:R-:W-:Y:S01]  /*17f90*/  MOV R158, R37 ;  /* 0x00000025009e7202 */ /* 0x000fe20000000f00 */
[----:B------:R-:W-:Y:S01]  /*17fa0*/  IMAD.MOV.U32 R148, RZ, RZ, R39 ;  /* 0x000000ffff947224 */ /* 0x000fe200078e0027 */
[----:B------:R-:W-:Y:S03]  /*17fb0*/  LDS R136, [R0+UR17+0x2380] ;  /* 0x0023801100887984 */ /* 0x000fe60008000800 */
[----:B------:R-:W-:Y:S01]  /*17fc0*/  HMMA.1688.F32.TF32 R52, R224, R82, R164 ;  /* 0x00000052e034723c */ /* 0x000fe200000810a4 */
[----:B------:R-:W-:Y:S01]  /*17fd0*/  IMAD.MOV.U32 R49, RZ, RZ, R58 ;  /* 0x000000ffff317224 */ /* 0x000fe200078e003a */
[----:B------:R-:W-:Y:S01]  /*17fe0*/  LDS R138, [R0+UR17+0x3380] ;  /* 0x00338011008a7984 */ /* 0x000fe20008000800 */
[----:B------:R-:W-:-:S02]  /*17ff0*/  IMAD.MOV.U32 R149, RZ, RZ, R38 ;  /* 0x000000ffff957224 */ /* 0x000fc400078e0026 */
[----:B------:R-:W-:Y:S01]  /*18000*/  IMAD.MOV.U32 R159, RZ, RZ, R36 ;  /* 0x000000ffff9f7224 */ /* 0x000fe200078e0024 */
[----:B------:R-:W-:Y:S02]  /*18010*/  LDS R137, [R2+UR17+0x2380] ;  /* 0x0023801102897984 */ /* 0x000fe40008000800 */
[C---:B------:R-:W-:Y:S01]  /*18020*/  HMMA.1688.F32.TF32 R8, R64.reuse, R210, R120 ;  /* 0x000000d24008723c */ /* 0x040fe20000081078 */
[----:B------:R-:W-:Y:S01]  /*18030*/  IMAD.MOV.U32 R48, RZ, RZ, R59 ;  /* 0x000000ffff307224 */ /* 0x000fe200078e003b */
[----:B------:R-:W-:Y:S01]  /*18040*/  MOV R47, R56 ;  /* 0x00000038002f7202 */ /* 0x000fe20000000f00 */
[----:B------:R-:W-:Y:S01]  /*18050*/  IMAD.MOV.U32 R46, RZ, RZ, R57 ;  /* 0x000000ffff2e7224 */ /* 0x000fe200078e0039 */
[----:B------:R-:W-:Y:S01]  /*18060*/  MOV R144, R49 ;  /* 0x0000003100907202 */ /* 0x000fe20000000f00 */
[----:B------:R-:W-:Y:S03]  /*18070*/  LDS R139, [R2+UR17+0x3380] ;  /* 0x00338011028b7984 */ /* 0x000fe60008000800 */
[----:B------:R-:W-:Y:S03]  /*18080*/  HMMA.1688.F32.TF32 R64, R64, R214, R128 ;  /* 0x000000d64040723c */ /* 0x000fe60000081080 */
[----:B------:R-:W-:Y:S01]  /*18090*/  MOV R45, R55 ;  /* 0x00000037002d7202 */ /* 0x000fe20000000f00 */
[----:B------:R-:W-:-:S02]  /*180a0*/  IMAD.MOV.U32 R44, RZ, RZ, R54 ;  /* 0x000000ffff2c7224 */ /* 0x000fc400078e0036 */
[----:B------:R-:W-:Y:S02]  /*180b0*/  IMAD.MOV.U32 R165, RZ, RZ, R51 ;  /* 0x000000ffffa57224 */ /* 0x000fe400078e0033 */
[----:B------:R-:W-:Y:S01]  /*180c0*/  IMAD.MOV.U32 R164, RZ, RZ, R50 ;  /* 0x000000ffffa47224 */ /* 0x000fe200078e0032 */
[----:B------:R-:W-:Y:S01]  /*180d0*/  MOV R213, R53 ;  /* 0x0000003500d57202 */ /* 0x000fe20000000f00 */
[----:B------:R-:W-:Y:S01]  /*180e0*/  IMAD.MOV.U32 R145, RZ, RZ, R48 ;  /* 0x000000ffff917224 */ /* 0x000fe200078e0030 */
[----:B------:R-:W-:Y:S01]  /*180f0*/  MOV R151, R46 ;  /* 0x0000002e00977202 */ /* 0x000fe20000000f00 */
[----:B------:R-:W-:Y:S01]  /*18100*/  IMAD.MOV.U32 R150, RZ, RZ, R47 ;  /* 0x000000ffff967224 */ /* 0x000fe200078e002f */
[----:B------:R-:W-:Y:S01]  /*18110*/  MOV R119, R9 ;  /* 0x0000000900777202 */ /* 0x000fe20000000f00 */
[----:B------:R-:W-:Y:S01]  /*18120*/  IMAD.MOV.U32 R231, RZ, RZ, R45 ;  /* 0x000000ffffe77224 */ /* 0x000fe200078e002d */
[----:B----4-:R-:W-:Y:S01]  /*18130*/  LOP3.LUT R3, R252, 0x40, RZ, 0x3c, !PT ;  /* 0x00000040fc037812 */ /* 0x010fe200078e3cff */
[----:B------:R-:W-:Y:S01]  /*18140*/  IMAD.MOV.U32 R230, RZ, RZ, R44 ;  /* 0x000000ffffe67224 */ /* 0x000fe200078e002c */
[----:B------:R-:W-:Y:S01]  /*18150*/  MOV R167, R40 ;  /* 0x0000002800a77202 */ /* 0x000fe20000000f00 */
[----:B------:R-:W-:Y:S01]  /*18160*/  IMAD.MOV.U32 R212, RZ, RZ, R52 ;  /* 0x000000ffffd47224 */ /* 0x000fe200078e0034 */
[----:B---3--:R-:W-:Y:S01]  /*18170*/  HMMA.1688.F32.TF32 R236, R224, R210, R236 ;  /* 0x000000d2e0ec723c */ /* 0x008fe200000810ec */
[----:B------:R-:W1:Y:S04]  /*18180*/  LDSM.16.M88.4 R48, [R3+UR12+0x20000] ;  /* 0x0200000c0330783b */ /* 0x000e680008000200 */
[----:B------:R-:W3:Y:S01]  /*18190*/  LDSM.16.M88.4 R44, [R3+UR12+0x20800] ;  /* 0x0208000c032c783b */ /* 0x000ee20008000200 */
[----:B------:R-:W-:-:S03]  /*181a0*/  IMAD.MOV.U32 R118, RZ, RZ, R8 ;  /* 0x000000ffff767224 */ /* 0x000fc600078e0008 */
[----:B------:R-:W4:Y:S01]  /*181b0*/  LDSM.16.M88.4 R56, [R3+UR12+0x21000] ;  /* 0x0210000c0338783b */ /* 0x000f220008000200 */
[----:B------:R-:W-:Y:S01]  /*181c0*/  IMAD.MOV.U32 R124, RZ, RZ, R10 ;  /* 0x000000ffff7c7224 */ /* 0x000fe200078e000a */
[----:B------:R-:W-:Y:S01]  /*181d0*/  MOV R8, R64 ;  /* 0x0000004000087202 */ /* 0x000fe20000000f00 */
[----:B------:R-:W-:Y:S01]  /*181e0*/  IMAD.MOV.U32 R125, RZ, RZ, R11 ;  /* 0x000000ffff7d7224 */ /* 0x000fe200078e000b */
[----:B------:R-:W1:Y:S01]  /*181f0*/  LDSM.16.M88.4 R52, [R3+UR12+0x21800] ;  /* 0x0218000c0334783b */ /* 0x000e620008000200 */
[----:B------:R-:W-:Y:S01]  /*18200*/  IMAD.MOV.U32 R9, RZ, RZ, R65 ;  /* 0x000000ffff097224 */ /* 0x000fe200078e0041 */
[----:B------:R-:W-:Y:S01]  /*18210*/  MOV R11, R67 ;  /* 0x00000043000b7202 */ /* 0x000fe20000000f00 */
[----:B------:R-:W-:Y:S01]  /*18220*/  IMAD.MOV.U32 R10, RZ, RZ, R66 ;  /* 0x000000ffff0a7224 */ /* 0x000fe200078e0042 */
[----:B------:R-:W-:Y:S01]  /*18230*/  LDSM.16.M88.4 R60, [R3+UR12+0x22800] ;  /* 0x0228000c033c783b */ /* 0x000fe20008000200 */
[----:B------:R-:W-:-:S03]  /*18240*/  IMAD.MOV.U32 R166, RZ, RZ, R41 ;  /* 0x000000ffffa67224 */ /* 0x000fc600078e0029 */
[----:B------:R-:W1:Y:S04]  /*18250*/  LDSM.16.M88.4 R64, [R3+UR12+0x22000] ;  /* 0x0220000c0340783b */ /* 0x000e680008000200 */
[----:B------:R-:W1:Y:S01]  /*18260*/  LDSM.16.M88.4 R40, [R3+UR12+0x23000] ;  /* 0x0230000c0328783b */ /* 0x000e620008000200 */
[----:B------:R-:W-:Y:S03]  /*18270*/  HMMA.1688.F32.TF32 R240, R224, R214, R240 ;  /* 0x000000d6e0f0723c */ /* 0x000fe600000810f0 */
[----:B------:R-:W1:Y:S04]  /*18280*/  LDSM.16.M88.4 R36, [R3+UR12+0x23800] ;  /* 0x0238000c0324783b */ /* 0x000e680008000200 */
        /* <DEDUP_REMOVED lines=13> */
[----:B-1----:R1:W-:Y:S04]  /*18360*/  STL [R1+0x122c], R50 ;  /* 0x00122c3201007387 */ /* 0x0023e80000100800 */
[----:B------:R-:W-:Y:S04]  /*18370*/  STL [R1+0x1228], R51 ;  /* 0x0012283301007387 */ /* 0x000fe80000100800 */
[----:B---3--:R-:W-:Y:S04]  /*18380*/  STL [R1+0x1230], R46 ;  /* 0x0012302e01007387 */ /* 0x008fe80000100800 */
[----:B------:R-:W-:Y:S04]  /*18390*/  STL [R1+0x1170], R47 ;  /* 0x0011702f01007387 */ /* 0x000fe80000100800 */
[----:B----4-:R-:W-:Y:S04]  /*183a0*/  STL [R1+0x116c], R58 ;  /* 0x00116c3a01007387 */ /* 0x010fe80000100800 */
        /* <DEDUP_REMOVED lines=12> */
[----:B------:R-:W3:Y:S04]  /*18470*/  LDL.LU R232, [R1+0x250] ;  /* 0x0002500001e87983 */ /* 0x000ee80000300800 */
[----:B------:R-:W3:Y:S04]  /*18480*/  LDL.LU R233, [R1+0x254] ;  /* 0x0002540001e97983 */ /* 0x000ee80000300800 */
[----:B------:R-:W3:Y:S04]  /*18490*/  LDL.LU R234, [R1+0x258] ;  /* 0x0002580001ea7983 */ /* 0x000ee80000300800 */
[----:B------:R-:W3:Y:S01]  /*184a0*/  LDL.LU R235, [R1+0x25c] ;  /* 0x00025c0001eb7983 */ /* 0x000ee20000300800 */
[----:B--2---:R-:W-:Y:S03]  /*184b0*/  HMMA.1688.F32.TF32 R244, R136, R70, R244 ;  /* 0x0000004688f4723c */ /* 0x004fe600000810f4 */
[----:B------:R-:W-:Y:S04]  /*184c0*/  LDS R128, [R0+UR17+0x4000] ;  /* 0x0040001100807984 */ /* 0x000fe80008000800 */
[----:B------:R-:W-:Y:S04]  /*184d0*/  LDS R130, [R0+UR17+0x5000] ;  /* 0x0050001100827984 */ /* 0x000fe80008000800 */
[----:B------:R-:W-:Y:S04]  /*184e0*/  LDS R129, [R2+UR17+0x4000] ;  /* 0x0040001102817984 */ /* 0x000fe80008000800 */
[----:B------:R-:W2:Y:S04]  /*184f0*/  LDS R131, [R2+UR17+0x5000] ;  /* 0x0050001102837984 */ /* 0x000ea80008000800 */
[----:B------:R-:W-:Y:S01]  /*18500*/  IMAD.MOV.U32 R227, RZ, RZ, R244 ;  /* 0x000000ffffe37224 */ /* 0x000fe200078e00f4 */
[----:B------:R-:W-:Y:S01]  /*18510*/  MOV R226, R245 ;  /* 0x000000f500e27202 */ /* 0x000fe20000000f00 */
[----:B------:R-:W4:Y:S01]  /*18520*/  LDL.LU R244, [R1+0x50] ;  /* 0x0000500001f47983 */ /* 0x000f220000300800 */
[----:B------:R-:W-:-:S02]  /*18530*/  IMAD.MOV.U32 R225, RZ, RZ, R246 ;  /* 0x000000ffffe17224 */ /* 0x000fc400078e00f6 */
[----:B------:R-:W-:Y:S01]  /*18540*/  IMAD.MOV.U32 R224, RZ, RZ, R247 ;  /* 0x000000ffffe07224 */ /* 0x000fe200078e00f7 */
[----:B------:R-:W4:Y:S04]  /*18550*/  LDL.LU R245, [R1+0x54] ;  /* 0x0000540001f57983 */ /* 0x000f280000300800 */
[----:B------:R-:W4:Y:S04]  /*18560*/  LDL.LU R246, [R1+0x58] ;  /* 0x0000580001f67983 */ /* 0x000f280000300800 */
[----:B------:R-:W4:Y:S04]  /*18570*/  LDL.LU R247, [R1+0x5c] ;  /* 0x00005c0001f77983 */ /* 0x000f280000300800 */
[----:B------:R-:W-:Y:S04]  /*18580*/  STL [R1+0x1268], R224 ;  /* 0x001268e001007387 */ /* 0x000fe80000100800 */
[----:B------:R-:W-:Y:S04]  /*18590*/  STL [R1+0x1264], R225 ;  /* 0x001264e101007387 */ /* 0x000fe80000100800 */
[----:B------:R-:W-:Y:S04]  /*185a0*/  STL [R1+0x1260], R226 ;  /* 0x001260e201007387 */ /* 0x000fe80000100800 */
[----:B------:R4:W-:Y:S01]  /*185b0*/  STL [R1+0x125c], R227 ;  /* 0x00125ce301007387 */ /* 0x0009e20000100800 */
[----:B------:R-:W-:-:S02]  /*185c0*/  IMAD.MOV.U32 R142, RZ, RZ, R115 ;  /* 0x000000ffff8e7224 */ /* 0x000fc400078e0073 */
[----:B-1----:R-:W-:Y:S01]  /*185d0*/  IMAD.MOV.U32 R50, RZ, RZ, R230 ;  /* 0x000000ffff327224 */ /* 0x002fe200078e00e6 */
[----:B------:R-:W-:Y:S01]  /*185e0*/  MOV R228, R164 ;  /* 0x000000a400e47202 */ /* 0x000fe20000000f00 */
[----:B------:R-:W-:Y:S01]  /*185f0*/  LDS R120, [R0+UR17+0x4080] ;  /* 0x0040801100787984 */ /* 0x000fe20008000800 */
[----:B------:R-:W-:-:S03]  /*18600*/  MOV R143, R114 ;  /* 0x00000072008f7202 */ /* 0x000fc60000000f00 */
[----:B------:R-:W-:Y:S04]  /*18610*/  LDS R122, [R0+UR17+0x5080] ;  /* 0x00508011007a7984 */ /* 0x000fe80008000800 */
[----:B------:R-:W-:Y:S04]  /*18620*/  LDS R121, [R2+UR17+0x4080] ;  /* 0x0040801102797984 */ /* 0x000fe80008000800 */
[----:B------:R-:W1:Y:S01]  /*18630*/  LDS R123, [R2+UR17+0x5080] ;  /* 0x00508011027b7984 */ /* 0x000e620008000800 */
[C---:B---3--:R-:W-:Y:S08]  /*18640*/  HMMA.1688.F32.TF32 R220, R136.reuse, R74, R232 ;  /* 0x0000004a88dc723c */ /* 0x048ff000000810e8 */
[----:B----4-:R-:W-:Y:S11]  /*18650*/  HMMA.1688.F32.TF32 R224, R136, R78, R244 ;  /* 0x0000004e88e0723c */ /* 0x010ff600000810f4 */
[----:B------:R-:W-:Y:S01]  /*18660*/  MOV R232, R223 ;  /* 0x000000df00e87202 */ /* 0x000fe20000000f00 */
[----:B------:R-:W-:Y:S01]  /*18670*/  IMAD.MOV.U32 R233, RZ, RZ, R222 ;  /* 0x000000ffffe97224 */ /* 0x000fe200078e00de */
[----:B------:R-:W-:Y:S01]  /*18680*/  MOV R235, R220 ;  /* 0x000000dc00eb7202 */ /* 0x000fe20000000f00 */
[----:B------:R-:W-:Y:S01]  /*18690*/  IMAD.MOV.U32 R234, RZ, RZ, R221 ;  /* 0x000000ffffea7224 */ /* 0x000fe200078e00dd */
[----:B------:R-:W-:Y:S04]  /*186a0*/  LDS R115, [R2+UR17+0x5100] ;  /* 0x0051001102737984 */ /* 0x000fe80008000800 */
[----:B------:R3:W-:Y:S04]  /*186b0*/  STL [R1+0x1278], R232 ;  /* 0x001278e801007387 */ /* 0x0007e80000100800 */
[----:B------:R4:W-:Y:S04]  /*186c0*/  STL [R1+0x1274], R233 ;  /* 0x001274e901007387 */ /* 0x0009e80000100800 */
[----:B------:R1:W-:Y:S04]  /*186d0*/  STL [R1+0x1270], R234 ;  /* 0x001270ea01007387 */ /* 0x0003e80000100800 */
[----:B------:R1:W-:Y:S04]  /*186e0*/  STL [R1+0x126c], R235 ;  /* 0x00126ceb01007387 */ /* 0x0003e80000100800 */
[----:B------:R-:W2:Y:S04]  /*186f0*/  LDL.LU R244, [R1+0x40] ;  /* 0x0000400001f47983 */ /* 0x000ea80000300800 */
[----:B------:R-:W2:Y:S04]  /*18700*/  LDL.LU R245, [R1+0x44] ;  /* 0x0000440001f57983 */ /* 0x000ea80000300800 */
[----:B------:R-:W2:Y:S04]  /*18710*/  LDL.LU R246, [R1+0x48] ;  /* 0x0000480001f67983 */ /* 0x000ea80000300800 */
[----:B------:R-:W2:Y:S04]  /*18720*/  LDL.LU R247, [R1+0x4c] ;  /* 0x00004c0001f77983 */ /* 0x000ea80000300800 */
[----:B------:R-:W3:Y:S04]  /*18730*/  LDL.LU R240, [R1+0x30] ;  /* 0x0000300001f07983 */ /* 0x000ee80000300800 */
[----:B------:R-:W3:Y:S04]  /*18740*/  LDL.LU R241, [R1+0x34] ;  /* 0x0000340001f17983 */ /* 0x000ee80000300800 */
[----:B------:R-:W3:Y:S04]  /*18750*/  LDL.LU R242, [R1+0x38] ;  /* 0x0000380001f27983 */ /* 0x000ee80000300800 */
[----:B------:R-:W3:Y:S01]  /*18760*/  LDL.LU R243, [R1+0x3c] ;  /* 0x00003c0001f37983 */ /* 0x000ee20000300800 */
[----:B------:R-:W-:Y:S01]  /*18770*/  IMAD.MOV.U32 R223, RZ, RZ, R224 ;  /* 0x000000ffffdf7224 */ /* 0x000fe200078e00e0 */
[----:B------:R-:W-:Y:S01]  /*18780*/  MOV R239, R226 ;  /* 0x000000e200ef7202 */ /* 0x000fe20000000f00 */
[----:B------:R-:W-:-:S02]  /*18790*/  IMAD.MOV.U32 R238, RZ, RZ, R225 ;  /* 0x000000ffffee7224 */ /* 0x000fc400078e00e1 */
[----:B------:R-:W-:Y:S02]  /*187a0*/  IMAD.MOV.U32 R230, RZ, RZ, R166 ;  /* 0x000000ffffe67224 */ /* 0x000fe400078e00a6 */
[----:B------:R-:W-:Y:S01]  /*187b0*/  IMAD.MOV.U32 R229, RZ, RZ, R165 ;  /* 0x000000ffffe57224 */ /* 0x000fe200078e00a5 */
[----:B------:R-:W-:Y:S01]  /*187c0*/  MOV R58, R50 ;  /* 0x00000032003a7202 */ /* 0x000fe20000000f00 */
[----:B------:R-:W-:Y:S01]  /*187d0*/  IMAD.MOV.U32 R252, RZ, RZ, R227 ;  /* 0x000000fffffc7224 */ /* 0x000fe200078e00e3 */
[----:B------:R-:W-:Y:S04]  /*187e0*/  LDS R114, [R0+UR17+0x5100] ;  /* 0x0051001100727984 */ /* 0x000fe80008000800 */
[----:B------:R-:W-:Y:S04]  /*187f0*/  STL [R1+0x1288], R252 ;  /* 0x001288fc01007387 */ /* 0x000fe80000100800 */
[----:B------:R-:W-:Y:S04]  /*18800*/  STL [R1+0x1284], R239 ;  /* 0x001284ef01007387 */ /* 0x000fe80000100800 */
[----:B------:R-:W-:Y:S04]  /*18810*/  STL [R1+0x1280], R238 ;  /* 0x001280ee01007387 */ /* 0x000fe80000100800 */
[----:B------:R-:W-:Y:S01]  /*18820*/  STL [R1+0x127c], R223 ;  /* 0x00127cdf01007387 */ /* 0x000fe20000100800 */
        /* <DEDUP_REMOVED lines=8> */
[----:B--2---:R-:W-:-:S15]  /*188b0*/  HMMA.1688.F32.TF32 R224, R136, R82, R244 ;  /* 0x0000005288e0723c */ /* 0x004fde00000810f4 */
[----:B------:R-:W-:-:S04]  /*188c0*/  NOP ;  /* 0x0000000000007918 */ /* 0x000fc80000000000 */
[----:B------:R-:W-:Y:S01]  /*188d0*/  IMAD.MOV.U32 R244, RZ, RZ, R224 ;  /* 0x000000fffff47224 */ /* 0x000fe200078e00e0 */
[----:B------:R-:W-:Y:S01]  /*188e0*/  MOV R245, R225 ;  /* 0x000000e100f57202 */ /* 0x000fe20000000f00 */
[----:B------:R-:W-:Y:S02]  /*188f0*/  IMAD.MOV.U32 R246, RZ, RZ, R226 ;  /* 0x000000fffff67224 */ /* 0x000fe400078e00e2 */
[----:B------:R-:W-:Y:S02]  /*18900*/  IMAD.MOV.U32 R247, RZ, RZ, R227 ;  /* 0x000000fffff77224 */ /* 0x000fe400078e00e3 */
[----:B---3--:R-:W-:Y:S01]  /*18910*/  HMMA.1688.F32.TF32 R224, R136, R86, R240 ;  /* 0x0000005688e0723c */ /* 0x008fe200000810f0 */
[----:B------:R-:W-:Y:S04]  /*18920*/  STL [R1+0x1290], R245 ;  /* 0x001290f501007387 */ /* 0x000fe80000100800 */
[----:B------:R-:W-:Y:S04]  /*18930*/  STL [R1+0x128c], R244 ;  /* 0x00128cf401007387 */ /* 0x000fe80000100800 */
[----:B------:R-:W2:Y:S04]  /*18940*/  LDL.LU R232, [R1+0x20] ;  /* 0x0000200001e87983 */ /* 0x000ea80000300800 */
[----:B----4-:R-:W2:Y:S01]  /*18950*/  LDL.LU R233, [R1+0x24] ;  /* 0x0000240001e97983 */ /* 0x010ea20000300800 */
[----:B------:R-:W-:-:S03]  /*18960*/  IMAD.MOV.U32 R240, RZ, RZ, R231 ;  /* 0x000000fffff07224 */ /* 0x000fc600078e00e7 */
[----:B-1----:R-:W2:Y:S02]  /*18970*/  LDL.LU R234, [R1+0x28] ;  /* 0x0000280001ea7983 */ /* 0x002ea40000300800 */
[----:B------:R-:W-:Y:S01]  /*18980*/  MOV R237, R224 ;  /* 0x000000e000ed7202 */ /* 0x000fe20000000f00 */
[----:B------:R-:W-:Y:S01]  /*18990*/  IMAD.MOV.U32 R220, RZ, RZ, R225 ;  /* 0x000000ffffdc7224 */ /* 0x000fe200078e00e1 */
[----:B------:R-:W2:Y:S01]  /*189a0*/  LDL.LU R235, [R1+0x2c] ;  /* 0x00002c0001eb7983 */ /* 0x000ea20000300800 */
[----:B------:R-:W-:Y:S01]  /*189b0*/  IMAD.MOV.U32 R221, RZ, RZ, R226 ;  /* 0x000000ffffdd7224 */ /* 0x000fe200078e00e2 */
[----:B------:R-:W-:Y:S02]  /*189c0*/  MOV R222, R227 ;  /* 0x000000e300de7202 */ /* 0x000fe40000000f00 */
[----:B------:R-:W3:Y:S01]  /*189d0*/  LDL.LU R224, [R1+0x10] ;  /* 0x0000100001e07983 */ /* 0x000ee20000300800 */
[----:B------:R-:W-:Y:S01]  /*189e0*/  MOV R231, R167 ;  /* 0x000000a700e77202 */ /* 0x000fe20000000f00 */
[----:B------:R-:W-:-:S02]  /*189f0*/  IMAD.MOV.U32 R167, RZ, RZ, R159 ;  /* 0x000000ffffa77224 */ /* 0x000fc400078e009f */
[----:B------:R-:W3:Y:S01]  /*18a00*/  LDL.LU R225, [R1+0x14] ;  /* 0x0000140001e17983 */ /* 0x000ee20000300800 */
[----:B------:R-:W-:-:S03]  /*18a10*/  IMAD.MOV.U32 R159, RZ, RZ, R169 ;  /* 0x000000ffff9f7224 */ /* 0x000fc600078e00a9 */
[----:B------:R-:W3:Y:S04]  /*18a20*/  LDL.LU R226, [R1+0x18] ;  /* 0x0000180001e27983 */ /* 0x000ee80000300800 */
[----:B------:R-:W3:Y:S04]  /*18a30*/  LDL.LU R227, [R1+0x1c] ;  /* 0x00001c0001e37983 */ /* 0x000ee80000300800 */
[----:B------:R-:W4:Y:S04]  /*18a40*/  LDL.LU R168, [R1+0x1368] ;  /* 0x0013680001a87983 */ /* 0x000f280000300800 */
[----:B------:R-:W4:Y:S04]  /*18a50*/  LDL.LU R169, [R1+0x1364] ;  /* 0x0013640001a97983 */ /* 0x000f280000300800 */
[----:B------:R-:W4:Y:S04]  /*18a60*/  LDL.LU R170, [R1+0x1360] ;  /* 0x0013600001aa7983 */ /* 0x000f280000300800 */
[----:B------:R-:W4:Y:S01]  /*18a70*/  LDL.LU R171, [R1+0x135c] ;  /* 0x00135c0001ab7983 */ /* 0x000f220000300800 */
[----:B------:R-:W-:Y:S01]  /*18a80*/  IMAD.MOV.U32 R47, RZ, RZ, R240 ;  /* 0x000000ffff2f7224 */ /* 0x000fe200078e00f0 */
[----:B------:R-:W-:-:S03]  /*18a90*/  MOV R70, R58 ;  /* 0x0000003a00467202 */ /* 0x000fc60000000f00 */
[----:B------:R-:W-:Y:S01]  /*18aa0*/  IMAD.MOV.U32 R71, RZ, RZ, R47 ;  /* 0x000000ffff477224 */ /* 0x000fe200078e002f */
[----:B------:R-:W-:Y:S01]  /*18ab0*/  MOV R86, R158 ;  /* 0x0000009e00567202 */ /* 0x000fe20000000f00 */
[----:B------:R-:W-:Y:S01]  /*18ac0*/  IMAD.MOV.U32 R87, RZ, RZ, R159 ;  /* 0x000000ffff577224 */ /* 0x000fe200078e009f */
[----:B------:R-:W-:Y:S01]  /*18ad0*/  MOV R158, R132 ;  /* 0x00000084009e7202 */ /* 0x000fe20000000f00 */
[----:B------:R-:W-:Y:S01]  /*18ae0*/  IMAD.MOV.U32 R159, RZ, RZ, R248 ;  /* 0x000000ffff9f7224 */ /* 0x000fe200078e00f8 */
[----:B------:R-:W-:Y:S01]  /*18af0*/  MOV R83, R149 ;  /* 0x0000009500537202 */ /* 0x000fe20000000f00 */
[----:B------:R-:W-:Y:S02]  /*18b00*/  IMAD.MOV.U32 R82, RZ, RZ, R148 ;  /* 0x000000ffff527224 */ /* 0x000fe400078e0094 */
[----:B------:R-:W-:Y:S02]  /*18b10*/  IMAD.MOV.U32 R148, RZ, RZ, R251 ;  /* 0x000000ffff947224 */ /* 0x000fe400078e00fb */
[----:B------:R-:W-:Y:S01]  /*18b20*/  IMAD.MOV.U32 R78, RZ, RZ, R150 ;  /* 0x000000ffff4e7224 */ /* 0x000fe200078e0096 */
[----:B------:R-:W-:Y:S01]  /*18b30*/  MOV R150, R4 ;  /* 0x0000000400967202 */ /* 0x000fe20000000f00 */
[----:B------:R-:W-:Y:S01]  /*18b40*/  IMAD.MOV.U32 R149, RZ, RZ, R133 ;  /* 0x000000ffff957224 */ /* 0x000fe200078e0085 */
[----:B------:R-:W-:Y:S01]  /*18b50*/  MOV R74, R144 ;  /* 0x00000090004a7202 */ /* 0x000fe20000000f00 */
[----:B------:R-:W-:-:S02]  /*18b60*/  IMAD.MOV.U32 R79, RZ, RZ, R151 ;  /* 0x000000ffff4f7224 */ /* 0x000fc400078e0097 */
[----:B------:R-:W-:Y:S02]  /*18b70*/  IMAD.MOV.U32 R151, RZ, RZ, R5 ;  /* 0x000000ffff977224 */ /* 0x000fe400078e0005 */
[----:B------:R-:W-:Y:S01]  /*18b80*/  IMAD.MOV.U32 R75, RZ, RZ, R145 ;  /* 0x000000ffff4b7224 */ /* 0x000fe200078e0091 */
[----:B------:R-:W-:Y:S01]  /*18b90*/  MOV R145, R7 ;  /* 0x0000000700917202 */ /* 0x000fe20000000f00 */
[----:B------:R-:W-:Y:S01]  /*18ba0*/  IMAD.MOV.U32 R144, RZ, RZ, R6 ;  /* 0x000000ffff907224 */ /* 0x000fe200078e0006 */
[C---:B--2---:R-:W-:Y:S08]  /*18bb0*/  HMMA.1688.F32.TF32 R232, R136.reuse, R90, R232 ;  /* 0x0000005a88e8723c */ /* 0x044ff000000810e8 */
[C---:B---3--:R-:W-:Y:S08]  /*18bc0*/  HMMA.1688.F32.TF32 R224, R136.reuse, R210, R224 ;  /* 0x000000d288e0723c */ /* 0x048ff000000810e0 */
[----:B----4-:R-:W-:-:S15]  /*18bd0*/  HMMA.1688.F32.TF32 R136, R136, R214, R168 ;  /* 0x000000d68888723c */ /* 0x010fde00000810a8 */
[----:B------:R-:W-:-:S04]  /*18be0*/  NOP ;  /* 0x0000000000007918 */ /* 0x000fc80000000000 */
[----:B------:R-:W-:Y:S01]  /*18bf0*/  MOV R66, R136 ;  /* 0x0000008800427202 */ /* 0x000fe20000000f00 */
[----:B------:R-:W-:Y:S01]  /*18c00*/  IMAD.MOV.U32 R67, RZ, RZ, R137 ;  /* 0x000000ffff437224 */ /* 0x000fe200078e0089 */
[----:B------:R-:W-:Y:S01]  /*18c10*/  MOV R55, R139 ;  /* 0x0000008b00377202 */ /* 0x000fe20000000f00 */
[----:B------:R-:W-:Y:S02]  /*18c20*/  IMAD.MOV.U32 R54, RZ, RZ, R138 ;  /* 0x000000ffff367224 */ /* 0x000fe400078e008a */
[----:B------:R-:W-:-:S15]  /*18c30*/  HMMA.1688.F32.TF32 R136, R128, R48, R192 ;  /* 0x000000308088723c */ /* 0x000fde00000810c0 */
[----:B------:R-:W-:-:S04]  /*18c40*/  NOP ;  /* 0x0000000000007918 */ /* 0x000fc80000000000 */
[----:B------:R-:W-:Y:S01]  /*18c50*/  IMAD.MOV.U32 R42, RZ, RZ, R136 ;  /* 0x000000ffff2a7224 */ /* 0x000fe200078e0088 */
[----:B------:R-:W-:Y:S01]  /*18c60*/  MOV R62, R138 ;  /* 0x0000008a003e7202 */ /* 0x000fe20000000f00 */
[----:B------:R-:W-:Y:S02]  /*18c70*/  IMAD.MOV.U32 R43, RZ, RZ, R137 ;  /* 0x000000ffff2b7224 */ /* 0x000fe400078e0089 */
[----:B------:R-:W-:Y:S02]  /*18c80*/  IMAD.MOV.U32 R63, RZ, RZ, R139 ;  /* 0x000000ffff3f7224 */ /* 0x000fe400078e008b */
[----:B------:R-:W-:Y:S01]  /*18c90*/  HMMA.1688.F32.TF32 R136, R128, R44, R196 ;  /* 0x0000002c8088723c */ /* 0x000fe200000810c4 */
        /* <DEDUP_REMOVED lines=13> */
[----:B------:R-:W-:Y:S03]  /*18d70*/  LDS R198, [R0+UR17+0x5280] ;  /* 0x0052801100c67984 */ /* 0x000fe60008000800 */
[----:B------:R-:W-:Y:S01]  /*18d80*/  IMAD.MOV.U32 R226, RZ, RZ, R136 ;  /* 0x000000ffffe27224 */ /* 0x000fe200078e0088 */
[----:B------:R-:W-:Y:S01]  /*18d90*/  MOV R227, R137 ;  /* 0x0000008900e37202 */ /* 0x000fe20000000f00 */
[----:B------:R-:W-:Y:S01]  /*18da0*/  IMAD.MOV.U32 R38, RZ, RZ, R138 ;  /* 0x000000ffff267224 */ /* 0x000fe200078e008a */
[----:B------:R-:W-:Y:S01]  /*18db0*/  LDS R197, [R2+UR17+0x4280] ;  /* 0x0042801102c57984 */ /* 0x000fe20008000800 */
[----:B------:R-:W-:Y:S02]  /*18dc0*/  IMAD.MOV.U32 R39, RZ, RZ, R139 ;  /* 0x000000ffff277224 */ /* 0x000fe400078e008b */
[----:B------:R-:W-:Y:S01]  /*18dd0*/  HMMA.1688.F32.TF32 R136, R128, R56, R200 ;  /* 0x000000388088723c */ /* 0x000fe200000810c8 */
[----:B------:R-:W-:Y:S01]  /*18de0*/  IMAD.MOV.U32 R70, RZ, RZ, R110 ;  /* 0x000000ffff467224 */ /* 0x000fe200078e006e */
[----:B------:R-:W-:Y:S01]  /*18df0*/  MOV R71, R111 ;  /* 0x0000006f00477202 */ /* 0x000fe20000000f00 */
[----:B------:R-:W2:Y:S01]  /*18e00*/  LDL.LU R110, [R1+0x1358] ;  /* 0x00135800016e7983 */ /* 0x000ea20000300800 */
[----:B------:R-:W-:-:S02]  /*18e10*/  IMAD.MOV.U32 R228, RZ, RZ, R116 ;  /* 0x000000ffffe47224 */ /* 0x000fc400078e0074 */
[----:B------:R-:W-:Y:S01]  /*18e20*/  IMAD.MOV.U32 R229, RZ, RZ, R117 ;  /* 0x000000ffffe57224 */ /* 0x000fe200078e0075 */
[----:B------:R-:W2:Y:S04]  /*18e30*/  LDL.LU R111, [R1+0x1354] ;  /* 0x00135400016f7983 */ /* 0x000ea80000300800 */
[----:B------:R-:W3:Y:S01]  /*18e40*/  LDL.LU R116, [R1+0x1350] ;  /* 0x0013500001747983 */ /* 0x000ee20000300800 */
[----:B------:R-:W-:-:S03]  /*18e50*/  IMAD.MOV.U32 R202, RZ, RZ, R156 ;  /* 0x000000ffffca7224 */ /* 0x000fc600078e009c */
[----:B------:R-:W3:Y:S04]  /*18e60*/  LDL.LU R117, [R1+0x134c] ;  /* 0x00134c0001757983 */ /* 0x000ee80000300800 */
[----:B------:R-:W-:Y:S01]  /*18e70*/  MOV R234, R136 ;  /* 0x0000008800ea7202 */ /* 0x000fe20000000f00 */
[----:B------:R-:W-:Y:S01]  /*18e80*/  IMAD.MOV.U32 R235, RZ, RZ, R137 ;  /* 0x000000ffffeb7224 */ /* 0x000fe200078e0089 */
[----:B------:R-:W-:Y:S01]  /*18e90*/  MOV R225, R139 ;  /* 0x0000008b00e17202 */ /* 0x000fe20000000f00 */
[----:B------:R-:W-:Y:S01]  /*18ea0*/  IMAD.MOV.U32 R224, RZ, RZ, R138 ;  /* 0x000000ffffe07224 */ /* 0x000fe200078e008a */
[----:B------:R-:W1:Y:S01]  /*18eb0*/  LDS R199, [R2+UR17+0x5280] ;  /* 0x0052801102c77984 */ /* 0x000e620008000800 */
[----:B------:R-:W-:Y:S01]  /*18ec0*/  HMMA.1688.F32.TF32 R136, R128, R52, R204 ;  /* 0x000000348088723c */ /* 0x000fe200000810cc */
[----:B------:R-:W-:Y:S01]  /*18ed0*/  IMAD.MOV.U32 R204, RZ, RZ, R230 ;  /* 0x000000ffffcc7224 */ /* 0x000fe200078e00e6 */
[----:B------:R-:W-:Y:S01]  /*18ee0*/  MOV R230, R118 ;  /* 0x0000007600e67202 */ /* 0x000fe20000000f00 */
[----:B------:R-:W-:Y:S01]  /*18ef0*/  IMAD.MOV.U32 R205, RZ, RZ, R231 ;  /* 0x000000ffffcd7224 */ /* 0x000fe200078e00e7 */
[----:B------:R-:W-:Y:S01]  /*18f00*/  MOV R206, R164 ;  /* 0x000000a400ce7202 */ /* 0x000fe20000000f00 */
[----:B------:R-:W3:Y:S01]  /*18f10*/  LDL.LU R118, [R1+0x1348] ;  /* 0x0013480001767983 */ /* 0x000ee20000300800 */
[----:B------:R-:W-:-:S02]  /*18f20*/  IMAD.MOV.U32 R231, RZ, RZ, R119 ;  /* 0x000000ffffe77224 */ /* 0x000fc400078e0077 */
[----:B------:R-:W-:Y:S01]  /*18f30*/  IMAD.MOV.U32 R207, RZ, RZ, R165 ;  /* 0x000000ffffcf7224 */ /* 0x000fe200078e00a5 */
[----:B------:R-:W3:Y:S01]  /*18f40*/  LDL.LU R119, [R1+0x1344] ;  /* 0x0013440001777983 */ /* 0x000ee20000300800 */
[----:B------:R-:W-:Y:S01]  /*18f50*/  IMAD.MOV.U32 R164, RZ, RZ, R124 ;  /* 0x000000ffffa47224 */ /* 0x000fe200078e007c */
[----:B------:R-:W-:Y:S01]  /*18f60*/  MOV R165, R125 ;  /* 0x0000007d00a57202 */ /* 0x000fe20000000f00 */
[----:B------:R-:W-:Y:S01]  /*18f70*/  IMAD.MOV.U32 R203, RZ, RZ, R157 ;  /* 0x000000ffffcb7224 */ /* 0x000fe200078e009d */
[----:B------:R-:W4:Y:S01]  /*18f80*/  LDL.LU R124, [R1+0x1340] ;  /* 0x00134000017c7983 */ /* 0x000f220000300800 */
[----:B------:R-:W-:Y:S02]  /*18f90*/  IMAD.MOV.U32 R156, RZ, RZ, R126 ;  /* 0x000000ffff9c7224 */ /* 0x000fe400078e007e */
[----:B------:R-:W-:Y:S01]  /*18fa0*/  IMAD.MOV.U32 R157, RZ, RZ, R127 ;  /* 0x000000ffff9d7224 */ /* 0x000fe200078e007f */
[----:B------:R-:W4:Y:S01]  /*18fb0*/  LDL.LU R125, [R1+0x133c] ;  /* 0x00133c00017d7983 */ /* 0x000f220000300800 */
[----:B------:R-:W-:-:S03]  /*18fc0*/  IMAD.MOV.U32 R200, RZ, RZ, R166 ;  /* 0x000000ffffc87224 */ /* 0x000fc600078e00a6 */
[----:B------:R-:W4:Y:S01]  /*18fd0*/  LDL.LU R126, [R1+0x1338] ;  /* 0x00133800017e7983 */ /* 0x000f220000300800 */
[----:B------:R-:W-:Y:S01]  /*18fe0*/  MOV R201, R167 ;  /* 0x000000a700c97202 */ /* 0x000fe20000000f00 */
[----:B------:R-:W-:Y:S02]  /*18ff0*/  IMAD.MOV.U32 R166, RZ, RZ, R249 ;  /* 0x000000ffffa67224 */ /* 0x000fe400078e00f9 */
[----:B------:R-:W4:Y:S01]  /*19000*/  LDL.LU R127, [R1+0x1334] ;  /* 0x00133400017f7983 */ /* 0x000f220000300800 */
[----:B------:R-:W-:-:S03]  /*19010*/  MOV R167, R250 ;  /* 0x000000fa00a77202 */ /* 0x000fc60000000f00 */
[----:B------:R-:W2:Y:S04]  /*19020*/  LDL.LU R132, [R1+0x1330] ;  /* 0x0013300001847983 */ /* 0x000ea80000300800 */
        /* <DEDUP_REMOVED lines=8> */
[----:B------:R-:W3:Y:S01]  /*190b0*/  LDL.LU R7, [R1+0x130c] ;  /* 0x00130c0001077983 */ /* 0x000ee20000300800 */
[----:B------:R-:W-:Y:S01]  /*190c0*/  IMAD.MOV.U32 R170, RZ, RZ, R228 ;  /* 0x000000ffffaa7224 */ /* 0x000fe200078e00e4 */
[----:B------:R-:W-:Y:S01]  /*190d0*/  MOV R171, R229 ;  /* 0x000000e500ab7202 */ /* 0x000fe20000000f00 */
[----:B------:R-:W-:Y:S01]  /*190e0*/  IMAD.MOV.U32 R228, RZ, RZ, R230 ;  /* 0x000000ffffe47224 */ /* 0x000fe200078e00e6 */
[----:B------:R-:W-:Y:S01]  /*190f0*/  MOV R230, R164 ;  /* 0x000000a400e67202 */ /* 0x000fe20000000f00 */
[----:B------:R-:W-:-:S02]  /*19100*/  IMAD.MOV.U32 R229, RZ, RZ, R231 ;  /* 0x000000ffffe57224 */ /* 0x000fc400078e00e7 */
[----:B------:R-:W-:Y:S01]  /*19110*/  IMAD.MOV.U32 R231, RZ, RZ, R165 ;  /* 0x000000ffffe77224 */ /* 0x000fe200078e00a5 */
[----:B------:R-:W-:Y:S01]  /*19120*/  MOV R165, R167 ;  /* 0x000000a700a57202 */ /* 0x000fe20000000f00 */
[----:B------:R-:W-:Y:S02]  /*19130*/  IMAD.MOV.U32 R164, RZ, RZ, R166 ;  /* 0x000000ffffa47224 */ /* 0x000fe400078e00a6 */
[----:B------:R-:W-:Y:S01]  /*19140*/  IMAD.MOV.U32 R166, RZ, RZ, R148 ;  /* 0x000000ffffa67224 */ /* 0x000fe200078e0094 */
[----:B------:R-:W-:Y:S01]  /*19150*/  MOV R148, R150 ;  /* 0x0000009600947202 */ /* 0x000fe20000000f00 */
[----:B------:R-:W-:Y:S02]  /*19160*/  IMAD.MOV.U32 R167, RZ, RZ, R149 ;  /* 0x000000ffffa77224 */ /* 0x000fe400078e0095 */
        /* <DEDUP_REMOVED lines=9> */
[----:B------:R-:W-:Y:S02]  /*19200*/  IMAD.MOV.U32 R142, RZ, RZ, R134 ;  /* 0x000000ffff8e7224 */ /* 0x000fe400078e0086 */
[----:B------:R-:W-:Y:S01]  /*19210*/  IMAD.MOV.U32 R143, RZ, RZ, R135 ;  /* 0x000000ffff8f7224 */ /* 0x000fe200078e0087 */
[C---:B--2---:R-:W-:Y:S08]  /*19220*/  HMMA.1688.F32.TF32 R248, R128.reuse, R40, R248 ;  /* 0x0000002880f8723c */ /* 0x044ff000000810f8 */
[----:B---3--:R-:W-:Y:S11]  /*19230*/  HMMA.1688.F32.TF32 R4, R128, R36, R4 ;  /* 0x000000248004723c */ /* 0x008ff60000081004 */
[----:B------:R-:W-:Y:S04]  /*19240*/  STL.64 [R1+0x1120], R250 ;  /* 0x001120fa01007387 */ /* 0x000fe80000100a00 */
[----:B------:R-:W-:Y:S04]  /*19250*/  STL.64 [R1+0x1118], R248 ;  /* 0x001118f801007387 */ /* 0x000fe80000100a00 */
[----:B------:R-:W2:Y:S04]  /*19260*/  LDL.LU R134, [R1+0x1308] ;  /* 0x0013080001867983 */ /* 0x000ea80000300800 */
[----:B------:R-:W2:Y:S04]  /*19270*/  LDL.LU R135, [R1+0x1304] ;  /* 0x0013040001877983 */ /* 0x000ea80000300800 */
[----:B------:R3:W-:Y:S04]  /*19280*/  STL.64 [R1+0x1130], R6 ;  /* 0x0011300601007387 */ /* 0x0007e80000100a00 */
[----:B------:R1:W-:Y:S01]  /*19290*/  STL.64 [R1+0x1128], R4 ;  /* 0x0011280401007387 */ /* 0x0003e20000100a00 */
[----:B---3--:R-:W-:Y:S01]  /*192a0*/  IMAD.MOV.U32 R6, RZ, RZ, R10 ;  /* 0x000000ffff067224 */ /* 0x008fe200078e000a */
[----:B------:R-:W-:-:S02]  /*192b0*/  MOV R7, R11 ;  /* 0x0000000b00077202 */ /* 0x000fc40000000f00 */
[----:B-1----:R-:W-:Y:S01]  /*192c0*/  MOV R4, R8 ;  /* 0x0000000800047202 */ /* 0x002fe20000000f00 */
[----:B------:R-:W-:Y:S01]  /*192d0*/  IMAD.MOV.U32 R5, RZ, RZ, R9 ;  /* 0x000000ffff057224 */ /* 0x000fe200078e0009 */
        /* <DEDUP_REMOVED lines=8> */
[----:B------:R-:W-:-:S15]  /*19360*/  HMMA.1688.F32.TF32 R136, R128, R64, R160 ;  /* 0x000000408088723c */ /* 0x000fde00000810a0 */
[----:B------:R-:W-:-:S04]  /*19370*/  NOP ;  /* 0x0000000000007918 */ /* 0x000fc80000000000 */
[----:B------:R-:W-:Y:S01]  /*19380*/  IMAD.MOV.U32 R245, RZ, RZ, R136 ;  /* 0x000000fffff57224 */ /* 0x000fe200078e0088 */
[----:B------:R-:W-:Y:S01]  /*19390*/  MOV R244, R137 ;  /* 0x0000008900f47202 */ /* 0x000fe20000000f00 */
[----:B------:R-:W-:Y:S02]  /*193a0*/  IMAD.MOV.U32 R252, RZ, RZ, R138 ;  /* 0x000000fffffc7224 */ /* 0x000fe400078e008a */
[----:B------:R-:W-:Y:S02]  /*193b0*/  IMAD.MOV.U32 R239, RZ, RZ, R139 ;  /* 0x000000ffffef7224 */ /* 0x000fe400078e008b */
[----:B------:R-:W-:-:S15]  /*193c0*/  HMMA.1688.F32.TF32 R136, R128, R60, R152 ;  /* 0x0000003c8088723c */ /* 0x000fde0000081098 */
[----:B------:R-:W-:-:S04]  /*193d0*/  NOP ;  /* 0x0000000000007918 */ /* 0x000fc80000000000 */
[----:B------:R-:W-:Y:S01]  /*193e0*/  IMAD.MOV.U32 R47, RZ, RZ, R136 ;  /* 0x000000ffff2f7224 */ /* 0x000fe200078e0088 */
[----:B------:R-:W-:Y:S01]  /*193f0*/  MOV R58, R137 ;  /* 0x00000089003a7202 */ /* 0x000fe20000000f00 */
[----:B------:R-:W-:Y:S01]  /*19400*/  IMAD.MOV.U32 R59, RZ, RZ, R138 ;  /* 0x000000ffff3b7224 */ /* 0x000fe200078e008a */
[----:B------:R-:W-:Y:S01]  /*19410*/  MOV R136, R32 ;  /* 0x0000002000887202 */ /* 0x000fe20000000f00 */
[----:B------:R-:W-:Y:S01]  /*19420*/  IMAD.MOV.U32 R137, RZ, RZ, R33 ;  /* 0x000000ffff897224 */ /* 0x000fe200078e0021 */
[----:B------:R-:W2:Y:S01]  /*19430*/  LDL.LU R32, [R1+0x12f0] ;  /* 0x0012f00001207983 */ /* 0x000ea20000300800 */
[----:B------:R-:W-:Y:S01]  /*19440*/  IMAD.MOV.U32 R3, RZ, RZ, R139 ;  /* 0x000000ffff037224 */ /* 0x000fe200078e008b */
[----:B------:R-:W-:Y:S01]  /*19450*/  MOV R139, R12 ;  /* 0x0000000c008b7202 */ /* 0x000fe20000000f00 */
[----:B------:R-:W-:Y:S01]  /*19460*/  IMAD.MOV.U32 R138, RZ, RZ, R28 ;  /* 0x000000ffff8a7224 */ /* 0x000fe200078e001c */
[----:B------:R-:W2:Y:S04]  /*19470*/  LDL.LU R33, [R1+0x12ec] ;  /* 0x0012ec0001217983 */ /* 0x000ea80000300800 */
[----:B------:R-:W2:Y:S04]  /*19480*/  LDL.LU R28, [R1+0x12e8] ;  /* 0x0012e800011c7983 */ /* 0x000ea80000300800 */
[----:B------:R-:W2:Y:S01]  /*19490*/  LDL.LU R12, [R1+0x12e4] ;  /* 0x0012e400010c7983 */ /* 0x000ea20000300800 */
[----:B---3--:R-:W-:-:S15]  /*194a0*/  HMMA.1688.F32.TF32 R8, R120, R48, R8 ;  /* 0x000000307808723c */ /* 0x008fde0000081008 */
[----:B------:R-:W-:-:S04]  /*194b0*/  NOP ;  /* 0x0000000000007918 */ /* 0x000fc80000000000 */
[----:B------:R1:W-:Y:S04]  /*194c0*/  STL.64 [R1+0x1140], R10 ;  /* 0x0011400a01007387 */ /* 0x0003e80000100a00 */
[----:B------:R3:W-:Y:S01]  /*194d0*/  STL.64 [R1+0x1138], R8 ;  /* 0x0011380801007387 */ /* 0x0007e20000100a00 */
[----:B-1----:R-:W-:Y:S01]  /*194e0*/  MOV R10, R15 ;  /* 0x0000000f000a7202 */ /* 0x002fe20000000f00 */
[----:B---3--:R-:W-:Y:S02]  /*194f0*/  IMAD.MOV.U32 R8, RZ, RZ, R13 ;  /* 0x000000ffff087224 */ /* 0x008fe400078e000d */
[----:B------:R-:W2:Y:S01]  /*19500*/  LDL.LU R13, [R1+0x12e0] ;  /* 0x0012e000010d7983 */ /* 0x000ea20000300800 */
[----:B------:R-:W-:-:S03]  /*19510*/  IMAD.MOV.U32 R9, RZ, RZ, R14 ;  /* 0x000000ffff097224 */ /* 0x000fc600078e000e */
[----:B------:R-:W2:Y:S04]  /*19520*/  LDL.LU R14, [R1+0x12dc] ;  /* 0x0012dc00010e7983 */ /* 0x000ea80000300800 */
[----:B------:R-:W2:Y:S01]  /*19530*/  LDL.LU R15, [R1+0x12d8] ;  /* 0x0012d800010f7983 */ /* 0x000ea20000300800 */
[----:B------:R-:W-:Y:S01]  /*19540*/  IMAD.MOV.U32 R11, RZ, RZ, R29 ;  /* 0x000000ffff0b7224 */ /* 0x000fe200078e001d */
[----:B------:R-:W-:Y:S01]  /*19550*/  MOV R129, R17 ;  /* 0x0000001100817202 */ /* 0x000fe20000000f00 */
[----:B------:R-:W-:Y:S01]  /*19560*/  IMAD.MOV.U32 R128, RZ, RZ, R16 ;  /* 0x000000ffff807224 */ /* 0x000fe200078e0010 */
[----:B------:R-:W3:Y:S01]  /*19570*/  LDL.LU R29, [R1+0x12d4] ;  /* 0x0012d400011d7983 */ /* 0x000ee20000300800 */
[----:B------:R-:W-:-:S03]  /*19580*/  IMAD.MOV.U32 R130, RZ, RZ, R18 ;  /* 0x000000ffff827224 */ /* 0x000fc600078e0012 */
[----:B------:R-:W3:Y:S01]  /*19590*/  LDL.LU R16, [R1+0x12d0] ;  /* 0x0012d00001107983 */ /* 0x000ee20000300800 */
[----:B------:R-:W-:-:S03]  /*195a0*/  IMAD.MOV.U32 R131, RZ, RZ, R19 ;  /* 0x000000ffff837224 */ /* 0x000fc600078e0013 */
[----:B------:R-:W3:Y:S04]  /*195b0*/  LDL.LU R17, [R1+0x12cc] ;  /* 0x0012cc0001117983 */ /* 0x000ee80000300800 */
[----:B------:R-:W3:Y:S04]  /*195c0*/  LDL.LU R18, [R1+0x12c8] ;  /* 0x0012c80001127983 */ /* 0x000ee80000300800 */
[----:B------:R-:W3:Y:S01]  /*195d0*/  LDL.LU R19, [R1+0x12c4] ;  /* 0x0012c40001137983 */ /* 0x000ee20000300800 */
[----:B--2---:R-:W-:-:S15]  /*195e0*/  HMMA.1688.F32.TF32 R12, R120, R44, R12 ;  /* 0x0000002c780c723c */ /* 0x004fde000008100c */
[----:B------:R-:W-:-:S04]  /*195f0*/  NOP ;  /* 0x0000000000007918 */ /* 0x000fc80000000000 */
[----:B------:R1:W-:Y:S04]  /*19600*/  STL.64 [R1+0x1150], R14 ;  /* 0x0011500e01007387 */ /* 0x0003e80000100a00 */
[----:B------:R2:W-:Y:S01]  /*19610*/  STL.64 [R1+0x1148], R12 ;  /* 0x0011480c01007387 */ /* 0x0005e20000100a00 */
[----:B-1----:R-:W-:Y:S01]  /*19620*/  IMAD.MOV.U32 R14, RZ, RZ, R22 ;  /* 0x000000ffff0e7224 */ /* 0x002fe200078e0016 */
[----:B------:R-:W-:Y:S02]  /*19630*/  MOV R15, R23 ;  /* 0x00000017000f7202 */ /* 0x000fe40000000f00 */
[----:B--2---:R-:W-:Y:S01]  /*19640*/  MOV R12, R20 ;  /* 0x00000014000c7202 */ /* 0x004fe20000000f00 */
[----:B------:R-:W-:Y:S01]  /*19650*/  IMAD.MOV.U32 R13, RZ, RZ, R21 ;  /* 0x000000ffff0d7224 */ /* 0x000fe200078e0015 */
[----:B------:R-:W2:Y:S04]  /*19660*/  LDL.LU R20, [R1+0x12c0] ;  /* 0x0012c00001147983 */ /* 0x000ea80000300800 */
        /* <DEDUP_REMOVED lines=8> */
[----:B------:R-:W-:Y:S02]  /*196f0*/  IMAD.MOV.U32 R19, RZ, RZ, R27 ;  /* 0x000000ffff137224 */ /* 0x000fe400078e001b */
[----:B---3--:R-:W-:Y:S02]  /*19700*/  IMAD.MOV.U32 R16, RZ, RZ, R24 ;  /* 0x000000ffff107224 */ /* 0x008fe400078e0018 */
        /* <DEDUP_REMOVED lines=9> */
[----:B-1----:R-:W-:Y:S02]  /*197a0*/  IMAD.MOV.U32 R22, RZ, RZ, R34 ;  /* 0x000000ffff167224 */ /* 0x002fe400078e0022 */
[----:B--2---:R-:W-:Y:S01]  /*197b0*/  IMAD.MOV.U32 R20, RZ, RZ, R30 ;  /* 0x000000ffff147224 */ /* 0x004fe200078e001e */
[----:B------:R-:W-:Y:S01]  /*197c0*/  MOV R21, R31 ;  /* 0x0000001f00157202 */ /* 0x000fe20000000f00 */
[----:B------:R-:W2:Y:S01]  /*197d0*/  LDL.LU R30, [R1+0x12a0] ;  /* 0x0012a000011e7983 */ /* 0x000ea20000300800 */
[----:B------:R-:W-:-:S03]  /*197e0*/  IMAD.MOV.U32 R23, RZ, RZ, R35 ;  /* 0x000000ffff177224 */ /* 0x000fc600078e0023 */
[----:B------:R-:W2:Y:S04]  /*197f0*/  LDL.LU R31, [R1+0x129c] ;  /* 0x00129c00011f7983 */ /* 0x000ea80000300800 */
[----:B------:R-:W4:Y:S04]  /*19800*/  LDL.LU R34, [R1+0x1298] ;  /* 0x0012980001227983 */ /* 0x000f280000300800 */
[----:B------:R-:W4:Y:S01]  /*19810*/  LDL.LU R35, [R1+0x1294] ;  /* 0x0012940001237983 */ /* 0x000f220000300800 */
[----:B---3--:R-:W-:Y:S01]  /*19820*/  HMMA.1688.F32.TF32 R24, R120, R64, R24 ;  /* 0x000000407818723c */ /* 0x008fe20000081018 */
[----:B------:R-:W-:Y:S01]  /*19830*/  IMAD.MOV.U32 R152, RZ, RZ, R164 ;  /* 0x000000ffff987224 */ /* 0x000fe200078e00a4 */
[----:B------:R-:W-:Y:S01]  /*19840*/  MOV R153, R165 ;  /* 0x000000a500997202 */ /* 0x000fe20000000f00 */
[----:B------:R-:W-:Y:S01]  /*19850*/  IMAD.MOV.U32 R154, RZ, RZ, R166 ;  /* 0x000000ffff9a7224 */ /* 0x000fe200078e00a6 */
[----:B------:R-:W-:Y:S01]  /*19860*/  LDS R164, [R0+UR17+0x4200] ;  /* 0x0042001100a47984 */ /* 0x000fe20008000800 */
[----:B------:R-:W-:-:S03]  /*19870*/  IMAD.MOV.U32 R155, RZ, RZ, R167 ;  /* 0x000000ffff9b7224 */ /* 0x000fc600078e00a7 */
[----:B------:R-:W-:Y:S04]  /*19880*/  LDS R166, [R0+UR17+0x5200] ;  /* 0x0052001100a67984 */ /* 0x000fe80008000800 */
[----:B------:R-:W-:Y:S04]  /*19890*/  LDS R165, [R2+UR17+0x4200] ;  /* 0x0042001102a57984 */ /* 0x000fe80008000800 */
[----:B------:R-:W1:Y:S04]  /*198a0*/  LDS R167, [R2+UR17+0x5200] ;  /* 0x0052001102a77984 */ /* 0x000e680008000800 */
[----:B------:R-:W-:Y:S04]  /*198b0*/  STL.64 [R1+0x1190], R26 ;  /* 0x0011901a01007387 */ /* 0x000fe80000100a00 */
[----:B------:R3:W-:Y:S01]  /*198c0*/  STL.64 [R1+0x1188], R24 ;  /* 0x0011881801007387 */ /* 0x0007e20000100a00 */
[----:B------:R-:W-:Y:S01]  /*198d0*/  MOV R168, R70 ;  /* 0x0000004600a87202 */ /* 0x000fe20000000f00 */
[----:B------:R-:W-:-:S02]  /*198e0*/  IMAD.MOV.U32 R169, RZ, RZ, R71 ;  /* 0x000000ffffa97224 */ /* 0x000fc400078e0047 */
[----:B------:R-:W-:Y:S02]  /*198f0*/  IMAD.MOV.U32 R194, RZ, RZ, R74 ;  /* 0x000000ffffc27224 */ /* 0x000fe400078e004a */
        /* <DEDUP_REMOVED lines=8> */
[----:B------:R-:W-:-:S02]  /*19980*/  IMAD.MOV.U32 R160, RZ, RZ, R228 ;  /* 0x000000ffffa07224 */ /* 0x000fc400078e00e4 */
[----:B------:R-:W-:Y:S02]  /*19990*/  IMAD.MOV.U32 R161, RZ, RZ, R229 ;  /* 0x000000ffffa17224 */ /* 0x000fe400078e00e5 */
[----:B------:R-:W-:Y:S01]  /*199a0*/  IMAD.MOV.U32 R163, RZ, RZ, R231 ;  /* 0x000000ffffa37224 */ /* 0x000fe200078e00e7 */
[C---:B------:R-:W-:Y:S08]  /*199b0*/  HMMA.1688.F32.TF32 R168, R196.reuse, R48, R168 ;  /* 0x00000030c4a8723c */ /* 0x040ff000000810a8 */
[C---:B------:R-:W-:Y:S08]  /*199c0*/  HMMA.1688.F32.TF32 R172, R196.reuse, R44, R172 ;  /* 0x0000002cc4ac723c */ /* 0x040ff000000810ac */
[C---:B------:R-:W-:Y:S08]  /*199d0*/  HMMA.1688.F32.TF32 R176, R196.reuse, R56, R176 ;  /* 0x00000038c4b0723c */ /* 0x040ff000000810b0 */
[C---:B------:R-:W-:Y:S08]  /*199e0*/  HMMA.1688.F32.TF32 R180, R196.reuse, R52, R180 ;  /* 0x00000034c4b4723c */ /* 0x040ff000000810b4 */
[C---:B------:R-:W-:Y:S08]  /*199f0*/  HMMA.1688.F32.TF32 R184, R196.reuse, R64, R184 ;  /* 0x00000040c4b8723c */ /* 0x040ff000000810b8 */
[----:B------:R-:W-:Y:S08]  /*19a00*/  HMMA.1688.F32.TF32 R188, R196, R60, R188 ;  /* 0x0000003cc4bc723c */ /* 0x000ff000000810bc */
[C---:B-1----:R-:W-:Y:S08]  /*19a10*/  HMMA.1688.F32.TF32 R136, R164.reuse, R48, R136 ;  /* 0x00000030a488723c */ /* 0x042ff00000081088 */
[C---:B------:R-:W-:Y:S08]  /*19a20*/  HMMA.1688.F32.TF32 R140, R164.reuse, R44, R140 ;  /* 0x0000002ca48c723c */ /* 0x040ff0000008108c */
[C---:B------:R-:W-:Y:S08]  /*19a30*/  HMMA.1688.F32.TF32 R144, R164.reuse, R56, R144 ;  /* 0x00000038a490723c */ /* 0x040ff00000081090 */
[C---:B------:R-:W-:Y:S08]  /*19a40*/  HMMA.1688.F32.TF32 R148, R164.reuse, R52, R148 ;  /* 0x00000034a494723c */ /* 0x040ff00000081094 */
[C---:B------:R-:W-:Y:S08]  /*19a50*/  HMMA.1688.F32.TF32 R152, R164.reuse, R64, R152 ;  /* 0x00000040a498723c */ /* 0x040ff00000081098 */
[-C--:B------:R-:W-:Y:S08]  /*19a60*/  HMMA.1688.F32.TF32 R156, R164, R60.reuse, R156 ;  /* 0x0000003ca49c723c */ /* 0x080ff0000008109c */
[C---:B--2---:R-:W-:Y:S08]  /*19a70*/  HMMA.1688.F32.TF32 R28, R120.reuse, R60, R28 ;  /* 0x0000003c781c723c */ /* 0x044ff0000008101c */
[-C--:B----4-:R-:W-:Y:S01]  /*19a80*/  HMMA.1688.F32.TF32 R32, R120, R40.reuse, R32 ;  /* 0x000000287820723c */ /* 0x090fe20000081020 */
[----:B---3--:R-:W-:Y:S01]  /*19a90*/  MOV R24, R89 ;  /* 0x0000005900187202 */ /* 0x008fe20000000f00 */
[----:B------:R-:W-:Y:S01]  /*19aa0*/  IMAD.MOV.U32 R25, RZ, RZ, R88 ;  /* 0x000000ffff197224 */ /* 0x000fe200078e0058 */
[----:B------:R-:W-:Y:S01]  /*19ab0*/  MOV R27, R84 ;  /* 0x00000054001b7202 */ /* 0x000fe20000000f00 */
[----:B------:R-:W-:Y:S01]  /*19ac0*/  IMAD.MOV.U32 R26, RZ, RZ, R85 ;  /* 0x000000ffff1a7224 */ /* 0x000fe200078e0055 */
[----:B------:R-:W-:Y:S03]  /*19ad0*/  LDS R228, [R0+UR17+0x4300] ;  /* 0x0043001100e47984 */ /* 0x000fe60008000800 */
[----:B------:R-:W-:Y:S01]  /*19ae0*/  HMMA.1688.F32.TF32 R192, R196, R40, R192 ;  /* 0x00000028c4c0723c */ /* 0x000fe200000810c0 */
[----:B------:R-:W-:Y:S04]  /*19af0*/  LDS R230, [R0+UR17+0x5300] ;  /* 0x0053001100e67984 */ /* 0x000fe80008000800 */
[----:B------:R1:W-:Y:S04]  /*19b00*/  STL.64 [R1+0x11a0], R30 ;  /* 0x0011a01e01007387 */ /* 0x0003e80000100a00 */
[----:B------:R-:W-:Y:S04]  /*19b10*/  STL.64 [R1+0x1198], R28 ;  /* 0x0011981c01007387 */ /* 0x000fe80000100a00 */
[----:B------:R2:W-:Y:S04]  /*19b20*/  STL.64 [R1+0x11b0], R34 ;  /* 0x0011b02201007387 */ /* 0x0005e80000100a00 */
[----:B------:R3:W-:Y:S01]  /*19b30*/  STL.64 [R1+0x11a8], R32 ;  /* 0x0011a82001007387 */ /* 0x0007e20000100a00 */
[----:B-1----:R-:W-:Y:S01]  /*19b40*/  MOV R30, R77 ;  /* 0x0000004d001e7202 */ /* 0x002fe20000000f00 */
[----:B------:R-:W-:Y:S01]  /*19b50*/  IMAD.MOV.U32 R31, RZ, RZ, R76 ;  /* 0x000000ffff1f7224 */ /* 0x000fe200078e004c */
[----:B------:R-:W-:Y:S01]  /*19b60*/  HMMA.1688.F32.TF32 R92, R112, R60, R92 ;  /* 0x0000003c705c723c */ /* 0x000fe2000008105c */
[----:B------:R-:W-:Y:S01]  /*19b70*/  LDS R229, [R2+UR17+0x4300] ;  /* 0x0043001102e57984 */ /* 0x000fe20008000800 */
[----:B--2---:R-:W-:-:S03]  /*19b80*/  IMAD.MOV.U32 R34, RZ, RZ, R69 ;  /* 0x000000ffff227224 */ /* 0x004fc600078e0045 */
[----:B------:R-:W-:Y:S01]  /*19b90*/  LDS R231, [R2+UR17+0x5300] ;  /* 0x0053001102e77984 */ /* 0x000fe20008000800 */
[----:B------:R-:W-:Y:S02]  /*19ba0*/  IMAD.MOV.U32 R35, RZ, RZ, R68 ;  /* 0x000000ffff237224 */ /* 0x000fe400078e0044 */
[----:B------:R-:W-:Y:S01]  /*19bb0*/  HMMA.1688.F32.TF32 R68, R120, R36, R132 ;  /* 0x000000247844723c */ /* 0x000fe20000081084 */
[----:B---3--:R-:W-:Y:S01]  /*19bc0*/  IMAD.MOV.U32 R32, RZ, RZ, R73 ;  /* 0x000000ffff207224 */ /* 0x008fe200078e0049 */
[----:B------:R-:W-:Y:S01]  /*19bd0*/  MOV R33, R72 ;  /* 0x0000004800217202 */ /* 0x000fe20000000f00 */
[----:B------:R-:W-:Y:S04]  /*19be0*/  LDS R132, [R0+UR17+0x4180] ;  /* 0x0041801100847984 */ /* 0x000fe80008000800 */
[----:B------:R-:W-:Y:S01]  /*19bf0*/  LDS R134, [R0+UR17+0x5180] ;  /* 0x0051801100867984 */ /* 0x000fe20008000800 */
[C---:B------:R-:W-:Y:S03]  /*19c00*/  HMMA.1688.F32.TF32 R72, R112.reuse, R48, R124 ;  /* 0x000000307048723c */ /* 0x040fe6000008107c */
[----:B------:R-:W-:Y:S04]  /*19c10*/  LDS R133, [R2+UR17+0x4180] ;  /* 0x0041801102857984 */ /* 0x000fe80008000800 */
[----:B------:R-:W1:Y:S01]  /*19c20*/  LDS R135, [R2+UR17+0x5180] ;  /* 0x0051801102877984 */ /* 0x000e620008000800 */
[----:B------:R-:W-:Y:S03]  /*19c30*/  HMMA.1688.F32.TF32 R76, R112, R44, R116 ;  /* 0x0000002c704c723c */ /* 0x000fe60000081074 */
[----:B------:R2:W-:Y:S04]  /*19c40*/  STL.64 [R1+0x11c0], R70 ;  /* 0x0011c04601007387 */ /* 0x0005e80000100a00 */
[----:B------:R3:W-:Y:S01]  /*19c50*/  STL.64 [R1+0x11b8], R68 ;  /* 0x0011b84401007387 */ /* 0x0007e20000100a00 */
[----:B------:R-:W-:Y:S03]  /*19c60*/  HMMA.1688.F32.TF32 R196, R196, R36, R248 ;  /* 0x00000024c4c4723c */ /* 0x000fe600000810f8 */
[----:B------:R-:W-:Y:S01]  /*19c70*/  STL.64 [R1+0x11d0], R74 ;  /* 0x0011d04a01007387 */ /* 0x000fe20000100a00 */
[----:B------:R-:W-:-:S03]  /*19c80*/  MOV R248, R245 ;  /* 0x000000f500f87202 */ /* 0x000fc60000000f00 */
[----:B------:R4:W-:Y:S01]  /*19c90*/  STL.64 [R1+0x11c8], R72 ;  /* 0x0011c84801007387 */ /* 0x0009e20000100a00 */
[----:B------:R-:W-:-:S03]  /*19ca0*/  IMAD.MOV.U32 R249, RZ, RZ, R244 ;  /* 0x000000fffff97224 */ /* 0x000fc600078e00f4 */
[----:B------:R1:W-:Y:S01]  /*19cb0*/  STL.64 [R1+0x11e0], R78 ;  /* 0x0011e04e01007387 */ /* 0x0003e20000100a00 */
[----:B------:R-:W-:Y:S01]  /*19cc0*/  HMMA.1688.F32.TF32 R160, R164, R40, R160 ;  /* 0x00000028a4a0723c */ /* 0x000fe200000810a0 */
[----:B------:R-:W-:Y:S02]  /*19cd0*/  IMAD.MOV.U32 R250, RZ, RZ, R252 ;  /* 0x000000fffffa7224 */ /* 0x000fe400078e00fc */
[----:B------:R1:W-:Y:S01]  /*19ce0*/  STL.64 [R1+0x11d8], R76 ;  /* 0x0011d84c01007387 */ /* 0x0003e20000100a00 */
[----:B------:R-:W-:-:S03]  /*19cf0*/  MOV R251, R239 ;  /* 0x000000ef00fb7202 */ /* 0x000fc60000000f00 */
[----:B------:R-:W3:Y:S01]  /*19d00*/  LDL.LU R245, [R1+0x1290] ;  /* 0x0012900001f57983 */ /* 0x000ee20000300800 */
[----:B------:R-:W-:Y:S01]  /*19d10*/  HMMA.1688.F32.TF32 R164, R164, R36, R4 ;  /* 0x00000024a4a4723c */ /* 0x000fe20000081004 */
[----:B------:R-:W-:Y:S02]  /*19d20*/  IMAD.MOV.U32 R4, RZ, RZ, R238 ;  /* 0x000000ffff047224 */ /* 0x000fe400078e00ee */
[----:B------:R-:W4:Y:S01]  /*19d30*/  LDL.LU R244, [R1+0x128c] ;  /* 0x00128c0001f47983 */ /* 0x000f220000300800 */
[----:B------:R-:W-:-:S03]  /*19d40*/  IMAD.MOV.U32 R5, RZ, RZ, R223 ;  /* 0x000000ffff057224 */ /* 0x000fc600078e00df */
[----:B------:R-:W4:Y:S04]  /*19d50*/  LDL.LU R252, [R1+0x1288] ;  /* 0x0012880001fc7983 */ /* 0x000f280000300800 */
[----:B------:R-:W4:Y:S04]  /*19d60*/  LDL.LU R239, [R1+0x1284] ;  /* 0x0012840001ef7983 */ /* 0x000f280000300800 */
[----:B------:R-:W4:Y:S04]  /*19d70*/  LDL.LU R238, [R1+0x1280] ;  /* 0x0012800001ee7983 */ /* 0x000f280000300800 */
[----:B------:R-:W4:Y:S01]  /*19d80*/  LDL.LU R223, [R1+0x127c] ;  /* 0x00127c0001df7983 */ /* 0x000f220000300800 */
[----:B------:R-:W-:-:S02]  /*19d90*/  IMAD.MOV.U32 R28, RZ, RZ, R81 ;  /* 0x000000ffff1c7224 */ /* 0x000fc400078e0051 */
[----:B------:R-:W-:Y:S01]  /*19da0*/  IMAD.MOV.U32 R29, RZ, RZ, R80 ;  /* 0x000000ffff1d7224 */ /* 0x000fe200078e0050 */
[C---:B------:R-:W-:Y:S01]  /*19db0*/  HMMA.1688.F32.TF32 R88, R112.reuse, R64, R96 ;  /* 0x000000407058723c */ /* 0x040fe20000081060 */
[----:B------:R-:W-:Y:S01]  /*19dc0*/  MOV R6, R232 ;  /* 0x000000e800067202 */ /* 0x000fe20000000f00 */
[----:B------:R-:W-:Y:S01]  /*19dd0*/  IMAD.MOV.U32 R7, RZ, RZ, R233 ;  /* 0x000000ffff077224 */ /* 0x000fe200078e00e9 */
[----:B------:R-:W4:Y:S04]  /*19de0*/  LDL.LU R232, [R1+0x1278] ;  /* 0x0012780001e87983 */ /* 0x000f280000300800 */
[----:B------:R-:W4:Y:S01]  /*19df0*/  LDL.LU R233, [R1+0x1274] ;  /* 0x0012740001e97983 */ /* 0x000f220000300800 */
        /* <DEDUP_REMOVED lines=9> */
[----:B------:R-:W-:Y:S01]  /*19e90*/  HMMA.1688.F32.TF32 R124, R132, R60, R12 ;  /* 0x0000003c847c723c */ /* 0x000fe2000008100c */
[----:B------:R-:W-:-:S07]  /*19ea0*/  MOV R12, R226 ;  /* 0x000000e2000c7202 */ /* 0x000fce0000000f00 */
[----:B------:R-:W-:Y:S01]  /*19eb0*/  HMMA.1688.F32.TF32 R128, R132, R40, R128 ;  /* 0x000000288480723c */ /* 0x000fe20000081080 */
[----:B------:R-:W-:-:S07]  /*19ec0*/  IMAD.MOV.U32 R13, RZ, RZ, R227 ;  /* 0x000000ffff0d7224 */ /* 0x000fce00078e00e3 */
[----:B------:R-:W-:Y:S01]  /*19ed0*/  HMMA.1688.F32.TF32 R132, R132, R36, R8 ;  /* 0x000000248484723c */ /* 0x000fe20000081008 */
[----:B------:R-:W-:Y:S01]  /*19ee0*/  IMAD.MOV.U32 R8, RZ, RZ, R234 ;  /* 0x000000ffff087224 */ /* 0x000fe200078e00ea */
[----:B------:R-:W-:Y:S01]  /*19ef0*/  MOV R9, R235 ;  /* 0x000000eb00097202 */ /* 0x000fe20000000f00 */
[----:B------:R-:W4:Y:S01]  /*19f00*/  LDL.LU R234, [R1+0x1270] ;  /* 0x0012700001ea7983 */ /* 0x000f220000300800 */
[----:B------:R-:W-:Y:S02]  /*19f10*/  IMAD.MOV.U32 R10, RZ, RZ, R224 ;  /* 0x000000ffff0a7224 */ /* 0x000fe400078e00e0 */
[----:B------:R-:W-:Y:S01]  /*19f20*/  IMAD.MOV.U32 R11, RZ, RZ, R225 ;  /* 0x000000ffff0b7224 */ /* 0x000fe200078e00e1 */
[----:B------:R-:W4:Y:S01]  /*19f30*/  LDL.LU R235, [R1+0x126c] ;  /* 0x00126c0001eb7983 */ /* 0x000f220000300800 */
[----:B------:R-:W-:-:S03]  /*19f40*/  IMAD.MOV.U32 R14, RZ, RZ, R38 ;  /* 0x000000ffff0e7224 */ /* 0x000fc600078e0026 */
[----:B------:R-:W4:Y:S01]  /*19f50*/  LDL.LU R224, [R1+0x1268] ;  /* 0x0012680001e07983 */ /* 0x000f220000300800 */
[----:B------:R-:W-:-:S03]  /*19f60*/  MOV R15, R39 ;  /* 0x00000027000f7202 */ /* 0x000fc60000000f00 */
[----:B------:R-:W4:Y:S01]  /*19f70*/  LDL.LU R225, [R1+0x1264] ;  /* 0x0012640001e17983 */ /* 0x000f220000300800 */
[----:B------:R-:W-:-:S03]  /*19f80*/  IMAD.MOV.U32 R16, RZ, RZ, R42 ;  /* 0x000000ffff107224 */ /* 0x000fc600078e002a */
        /* <DEDUP_REMOVED lines=38> */
[----:B------:R-:W4:Y:S04]  /*1a1f0*/  LDL.LU R236, [R1+0x1214] ;  /* 0x0012140001ec7983 */ /* 0x000f280000300800 */
[----:B------:R-:W4:Y:S04]  /*1a200*/  LDL.LU R237, [R1+0x1210] ;  /* 0x0012100001ed7983 */ /* 0x000f280000300800 */
[----:B------:R-:W4:Y:S01]  /*1a210*/  LDL.LU R220, [R1+0x120c] ;  /* 0x00120c0001dc7983 */ /* 0x000f220000300800 */
[----:B--2---:R-:W-:-:S03]  /*1a220*/  IMAD.MOV.U32 R70, RZ, RZ, R246 ;  /* 0x000000ffff467224 */ /* 0x004fc600078e00f6 */
[----:B------:R-:W2:Y:S01]  /*1a230*/  LDL.LU R221, [R1+0x1208] ;  /* 0x0012080001dd7983 */ /* 0x000ea20000300800 */
[----:B------:R-:W-:-:S03]  /*1a240*/  MOV R71, R247 ;  /* 0x000000f700477202 */ /* 0x000fc60000000f00 */
[----:B------:R-:W2:Y:S01]  /*1a250*/  LDL.LU R222, [R1+0x1204] ;  /* 0x0012040001de7983 */ /* 0x000ea20000300800 */
[----:B---3--:R-:W-:Y:S01]  /*1a260*/  IMAD.MOV.U32 R69, RZ, RZ, R245 ;  /* 0x000000ffff457224 */ /* 0x008fe200078e00f5 */
[----:B----4-:R-:W-:Y:S02]  /*1a270*/  MOV R68, R244 ;  /* 0x000000f400447202 */ /* 0x010fe40000000f00 */
[----:B------:R-:W3:Y:S04]  /*1a280*/  LDL.LU R244, [R1+0x1200] ;  /* 0x0012000001f47983 */ /* 0x000ee80000300800 */
[----:B------:R-:W3:Y:S04]  /*1a290*/  LDL.LU R245, [R1+0x11fc] ;  /* 0x0011fc0001f57983 */ /* 0x000ee80000300800 */
[----:B------:R-:W3:Y:S04]  /*1a2a0*/  LDL.LU R246, [R1+0x11f8] ;  /* 0x0011f80001f67983 */ /* 0x000ee80000300800 */
[----:B------:R-:W3:Y:S01]  /*1a2b0*/  LDL.LU R247, [R1+0x11f4] ;  /* 0x0011f40001f77983 */ /* 0x000ee20000300800 */
[----:B------:R-:W-:-:S03]  /*1a2c0*/  IMAD.MOV.U32 R72, RZ, RZ, R223 ;  /* 0x000000ffff487224 */ /* 0x000fc600078e00df */
[----:B------:R-:W2:Y:S01]  /*1a2d0*/  LDL.LU R223, [R1+0x11f0] ;  /* 0x0011f00001df7983 */ /* 0x000ea20000300800 */
[----:B------:R-:W-:Y:S01]  /*1a2e0*/  IMAD.MOV.U32 R73, RZ, RZ, R238 ;  /* 0x000000ffff497224 */ /* 0x000fe200078e00ee */
[----:B------:R-:W-:Y:S02]  /*1a2f0*/  MOV R74, R239 ;  /* 0x000000ef004a7202 */ /* 0x000fe40000000f00 */
[----:B------:R-:W4:Y:S04]  /*1a300*/  LDL.LU R238, [R1+0x11ec] ;  /* 0x0011ec0001ee7983 */ /* 0x000f280000300800 */
[----:B------:R-:W4:Y:S01]  /*1a310*/  LDL.LU R239, [R1+0x11e8] ;  /* 0x0011e80001ef7983 */ /* 0x000f220000300800 */
[----:B------:R-:W-:Y:S02]  /*1a320*/  IMAD.MOV.U32 R78, RZ, RZ, R233 ;  /* 0x000000ffff4e7224 */ /* 0x000fe400078e00e9 */
[----:B------:R-:W-:Y:S01]  /*1a330*/  IMAD.MOV.U32 R79, RZ, RZ, R232 ;  /* 0x000000ffff4f7224 */ /* 0x000fe200078e00e8 */
[----:B------:R-:W-:Y:S04]  /*1a340*/  LDS R233, [R2+UR17+0x4380] ;  /* 0x0043801102e97984 */ /* 0x000fe80008000800 */
[----:B------:R-:W-:Y:S01]  /*1a350*/  LDS R232, [R0+UR17+0x4380] ;  /* 0x0043801100e87984 */ /* 0x000fe20008000800 */
[----:B------:R-:W-:Y:S01]  /*1a360*/  IMAD.MOV.U32 R75, RZ, RZ, R252 ;  /* 0x000000ffff4b7224 */ /* 0x000fe200078e00fc */
[C---:B------:R-:W-:Y:S08]  /*1a370*/  HMMA.1688.F32.TF32 R200, R228.reuse, R48, R200 ;  /* 0x00000030e4c8723c */ /* 0x040ff000000810c8 */
[C---:B------:R-:W-:Y:S08]  /*1a380*/  HMMA.1688.F32.TF32 R204, R228.reuse, R44, R204 ;  /* 0x0000002ce4cc723c */ /* 0x040ff000000810cc */
[C---:B------:R-:W-:Y:S08]  /*1a390*/  HMMA.1688.F32.TF32 R208, R228.reuse, R56, R208 ;  /* 0x00000038e4d0723c */ /* 0x040ff000000810d0 */
[----:B------:R-:W-:Y:S01]  /*1a3a0*/  HMMA.1688.F32.TF32 R212, R228, R52, R212 ;  /* 0x00000034e4d4723c */ /* 0x000fe200000810d4 */
[----:B------:R-:W-:-:S02]  /*1a3b0*/  MOV R77, R234 ;  /* 0x000000ea004d7202 */ /* 0x000fc40000000f00 */
[----:B------:R-:W-:Y:S01]  /*1a3c0*/  LDS R234, [R0+UR17+0x5380] ;  /* 0x0053801100ea7984 */ /* 0x000fe20008000800 */
[----:B------:R-:W-:-:S03]  /*1a3d0*/  IMAD.MOV.U32 R76, RZ, RZ, R235 ;  /* 0x000000ffff4c7224 */ /* 0x000fc600078e00eb */
[----:B------:R-:W1:Y:S04]  /*1a3e0*/  LDS R235, [R2+UR17+0x5380] ;  /* 0x0053801102eb7984 */ /* 0x000e680008000800 */
[C---:B-1----:R-:W-:Y:S08]  /*1a3f0*/  HMMA.1688.F32.TF32 R76, R232.reuse, R44, R76 ;  /* 0x0000002ce84c723c */ /* 0x042ff0000008104c */
[C---:B------:R-:W-:Y:S08]  /*1a400*/  HMMA.1688.F32.TF32 R72, R232.reuse, R56, R72 ;  /* 0x00000038e848723c */ /* 0x040ff00000081048 */
[C---:B------:R-:W-:Y:S08]  /*1a410*/  HMMA.1688.F32.TF32 R68, R232.reuse, R52, R68 ;  /* 0x00000034e844723c */ /* 0x040ff00000081044 */
[C---:B------:R-:W-:Y:S08]  /*1a420*/  HMMA.1688.F32.TF32 R32, R232.reuse, R64, R32 ;  /* 0x00000040e820723c */ /* 0x040ff00000081020 */
[C---:B------:R-:W-:Y:S08]  /*1a430*/  HMMA.1688.F32.TF32 R28, R232.reuse, R60, R28 ;  /* 0x0000003ce81c723c */ /* 0x040ff0000008101c */
[----:B------:R-:W-:Y:S08]  /*1a440*/  HMMA.1688.F32.TF32 R24, R232, R40, R24 ;  /* 0x00000028e818723c */ /* 0x000ff00000081018 */
[C---:B--2---:R-:W-:Y:S08]  /*1a450*/  HMMA.1688.F32.TF32 R220, R228.reuse, R60, R220 ;  /* 0x0000003ce4dc723c */ /* 0x044ff000000810dc */
[----:B---3--:R-:W-:Y:S01]  /*1a460*/  HMMA.1688.F32.TF32 R216, R228, R64, R244 ;  /* 0x00000040e4d8723c */ /* 0x008fe200000810f4 */
[----:B------:R-:W-:Y:S04]  /*1a470*/  LDS R244, [R0+UR17+0x6100] ;  /* 0x0061001100f47984 */ /* 0x000fe80008000800 */
[----:B------:R-:W-:Y:S04]  /*1a480*/  LDS R246, [R0+UR17+0x7100] ;  /* 0x0071001100f67984 */ /* 0x000fe80008000800 */
[----:B------:R-:W-:Y:S04]  /*1a490*/  LDS R245, [R2+UR17+0x6100] ;  /* 0x0061001102f57984 */ /* 0x000fe80008000800 */
[----:B------:R1:W-:Y:S04]  /*1a4a0*/  STL [R1+0x1104], R220 ;  /* 0x001104dc01007387 */ /* 0x0003e80000100800 */
[----:B------:R2:W-:Y:S04]  /*1a4b0*/  STL [R1+0x1100], R221 ;  /* 0x001100dd01007387 */ /* 0x0005e80000100800 */
[----:B------:R3:W-:Y:S01]  /*1a4c0*/  STL [R1+0x10fc], R222 ;  /* 0x0010fcde01007387 */ /* 0x0007e20000100800 */
[----:B-1----:R-:W-:-:S03]  /*1a4d0*/  MOV R220, R227 ;  /* 0x000000e300dc7202 */ /* 0x002fc60000000f00 */
[----:B------:R1:W-:Y:S01]  /*1a4e0*/  STL [R1+0x10f8], R223 ;  /* 0x0010f8df01007387 */ /* 0x0003e20000100800 */
[----:B--2---:R-:W-:-:S03]  /*1a4f0*/  IMAD.MOV.U32 R221, RZ, RZ, R226 ;  /* 0x000000ffffdd7224 */ /* 0x004fc600078e00e2 */
[----:B------:R-:W-:Y:S01]  /*1a500*/  LDS R247, [R2+UR17+0x7100] ;  /* 0x0071001102f77984 */ /* 0x000fe20008000800 */
[----:B---3--:R-:W-:Y:S01]  /*1a510*/  IMAD.MOV.U32 R222, RZ, RZ, R225 ;  /* 0x000000ffffde7224 */ /* 0x008fe200078e00e1 */
[----:B-1----:R-:W-:Y:S02]  /*1a520*/  MOV R223, R224 ;  /* 0x000000e000df7202 */ /* 0x002fe40000000f00 */
[C---:B----4-:R-:W-:Y:S01]  /*1a530*/  HMMA.1688.F32.TF32 R224, R228.reuse, R40, R236 ;  /* 0x00000028e4e0723c */ /* 0x050fe200000810ec */
[----:B------:R-:W-:Y:S04]  /*1a540*/  LDS R236, [R0+UR17+0x6000] ;  /* 0x0060001100ec7984 */ /* 0x000fe80008000800 */
[----:B------:R-:W-:Y:S03]  /*1a550*/  LDS R238, [R0+UR17+0x7000] ;  /* 0x0070001100ee7984 */ /* 0x000fe60008000800 */
[----:B------:R-:W-:Y:S01]  /*1a560*/  HMMA.1688.F32.TF32 R228, R228, R36, R240 ;  /* 0x00000024e4e4723c */ /* 0x000fe200000810f0 */
[----:B------:R-:W-:Y:S04]  /*1a570*/  LDS R237, [R2+UR17+0x6000] ;  /* 0x0060001102ed7984 */ /* 0x000fe80008000800 */
[----:B------:R-:W1:Y:S03]  /*1a580*/  LDS R239, [R2+UR17+0x7000] ;  /* 0x0070001102ef7984 */ /* 0x000e660008000800 */
[----:B------:R-:W-:Y:S01]  /*1a590*/  HMMA.1688.F32.TF32 R220, R232, R48, R220 ;  /* 0x00000030e8dc723c */ /* 0x000fe200000810dc */
[----:B------:R-:W-:Y:S04]  /*1a5a0*/  LDS R240, [R0+UR17+0x6080] ;  /* 0x0060801100f07984 */ /* 0x000fe80008000800 */
[----:B------:R-:W-:Y:S04]  /*1a5b0*/  STL [R1+0x1110], R225 ;  /* 0x001110e101007387 */ /* 0x000fe80000100800 */
[----:B------:R-:W-:Y:S04]  /*1a5c0*/  STL [R1+0x110c], R226 ;  /* 0x00110ce201007387 */ /* 0x000fe80000100800 */
[----:B------:R-:W-:Y:S04]  /*1a5d0*/  STL [R1+0x1108], R227 ;  /* 0x001108e301007387 */ /* 0x000fe80000100800 */
[----:B------:R2:W-:Y:S02]  /*1a5e0*/  STL [R1+0x10f4], R231 ;  /* 0x0010f4e701007387 */ /* 0x0005e40000100800 */
[----:B------:R-:W-:-:S02]  /*1a5f0*/  IMAD.MOV.U32 R252, RZ, RZ, R223 ;  /* 0x000000fffffc7224 */ /* 0x000fc400078e00df */
[----:B------:R3:W-:Y:S01]  /*1a600*/  STL.64 [R1+0x340], R220 ;  /* 0x000340dc01007387 */ /* 0x0007e20000100a00 */
[----:B------:R-:W-:-:S03]  /*1a610*/  IMAD.MOV.U32 R223, RZ, RZ, R78 ;  /* 0x000000ffffdf7224 */ /* 0x000fc600078e004e */
[----:B------:R4:W-:Y:S01]  /*1a620*/  STL [R1+0x348], R222 ;  /* 0x000348de01007387 */ /* 0x0009e20000100800 */
[----:B--2---:R-:W-:-:S03]  /*1a630*/  IMAD.MOV.U32 R231, RZ, RZ, R79 ;  /* 0x000000ffffe77224 */ /* 0x004fc600078e004f */
[----:B------:R-:W2:Y:S01]  /*1a640*/  LDL.LU.64 R78, [R1+0x11e0] ;  /* 0x0011e000014e7983 */ /* 0x000ea20000300a00 */
[----:B------:R-:W-:Y:S01]  /*1a650*/  IMAD.MOV.U32 R227, RZ, RZ, R74 ;  /* 0x000000ffffe37224 */ /* 0x000fe200078e004a */
[----:B------:R-:W-:Y:S01]  /*1a660*/  MOV R225, R72 ;  /* 0x0000004800e17202 */ /* 0x000fe20000000f00 */
[----:B---3--:R-:W-:Y:S01]  /*1a670*/  IMAD.MOV.U32 R221, RZ, RZ, R76 ;  /* 0x000000ffffdd7224 */ /* 0x008fe200078e004c */
[----:B------:R-:W-:Y:S01]  /*1a680*/  MOV R220, R75 ;  /* 0x0000004b00dc7202 */ /* 0x000fe20000000f00 */
[----:B------:R-:W-:Y:S01]  /*1a690*/  LDS R242, [R0+UR17+0x7080] ;  /* 0x0070801100f27984 */ /* 0x000fe20008000800 */
[----:B----4-:R-:W-:Y:S01]  /*1a6a0*/  MOV R222, R77 ;  /* 0x0000004d00de7202 */ /* 0x010fe20000000f00 */
[----:B------:R-:W-:Y:S02]  /*1a6b0*/  IMAD.MOV.U32 R226, RZ, RZ, R73 ;  /* 0x000000ffffe27224 */ /* 0x000fe400078e0049 */
[----:B------:R-:W2:Y:S01]  /*1a6c0*/  LDL.LU.64 R76, [R1+0x11d8] ;  /* 0x0011d800014c7983 */ /* 0x000ea20000300a00 */
[----:B------:R-:W-:Y:S03]  /*1a6d0*/  HMMA.1688.F32.TF32 R232, R232, R36, R20 ;  /* 0x00000024e8e8723c */ /* 0x000fe60000081014 */
[----:B------:R-:W3:Y:S04]  /*1a6e0*/  LDL.LU.64 R74, [R1+0x11d0] ;  /* 0x0011d000014a7983 */ /* 0x000ee80000300a00 */
[----:B------:R-:W3:Y:S04]  /*1a6f0*/  LDL.LU.64 R72, [R1+0x11c8] ;  /* 0x0011c80001487983 */ /* 0x000ee80000300a00 */
[----:B------:R-:W-:Y:S04]  /*1a700*/  STL.64 [R1+0x140], R68 ;  /* 0x0001404401007387 */ /* 0x000fe80000100a00 */
[----:B------:R4:W-:Y:S04]  /*1a710*/  STL.64 [R1+0x148], R70 ;  /* 0x0001484601007387 */ /* 0x0009e80000100a00 */
[----:B------:R-:W-:Y:S04]  /*1a720*/  LDS R241, [R2+UR17+0x6080] ;  /* 0x0060801102f17984 */ /* 0x000fe80008000800 */
[----:B------:R-:W1:Y:S04]  /*1a730*/  LDS R243, [R2+UR17+0x7080] ;  /* 0x0070801102f37984 */ /* 0x000e680008000800 */
[----:B----4-:R-:W4:Y:S04]  /*1a740*/  LDL.LU.64 R70, [R1+0x11c0] ;  /* 0x0011c00001467983 */ /* 0x010f280000300a00 */
[----:B------:R-:W4:Y:S04]  /*1a750*/  LDL.LU.64 R68, [R1+0x11b8] ;  /* 0x0011b80001447983 */ /* 0x000f280000300a00 */
[----:B------:R-:W-:Y:S04]  /*1a760*/  STL.64 [R1+0x3e0], R32 ;  /* 0x0003e02001007387 */ /* 0x000fe80000100a00 */
[----:B------:R1:W-:Y:S04]  /*1a770*/  STL.64 [R1+0x3e8], R34 ;  /* 0x0003e82201007387 */ /* 0x0003e80000100a00 */
[----:B-1----:R-:W2:Y:S04]  /*1a780*/  LDL.LU.64 R34, [R1+0x11b0] ;  /* 0x0011b00001227983 */ /* 0x002ea80000300a00 */
[----:B------:R-:W2:Y:S04]  /*1a790*/  LDL.LU.64 R32, [R1+0x11a8] ;  /* 0x0011a80001207983 */ /* 0x000ea80000300a00 */
        /* <DEDUP_REMOVED lines=8> */
[----:B------:R-:W2:Y:S04]  /*1a820*/  LDL.LU.64 R22, [R1+0x1180] ;  /* 0x0011800001167983 */ /* 0x000ea80000300a00 */
[----:B------:R-:W2:Y:S04]  /*1a830*/  LDL.LU.64 R20, [R1+0x1178] ;  /* 0x0011780001147983 */ /* 0x000ea80000300a00 */
[----:B------:R1:W-:Y:S04]  /*1a840*/  STL.64 [R1+0x330], R232 ;  /* 0x000330e801007387 */ /* 0x0003e80000100a00 */
[----:B------:R1:W-:Y:S02]  /*1a850*/  STL.64 [R1+0x338], R234 ;  /* 0x000338ea01007387 */ /* 0x0003e40000100a00 */
[----:B-1----:R-:W-:-:S02]  /*1a860*/  IMAD.MOV.U32 R232, RZ, RZ, R47 ;  /* 0x000000ffffe87224 */ /* 0x002fc400078e002f */
[----:B------:R-:W2:Y:S01]  /*1a870*/  LDL.LU R47, [R1+0x1170] ;  /* 0x00117000012f7983 */ /* 0x000ea20000300800 */
[----:B------:R-:W-:Y:S01]  /*1a880*/  IMAD.MOV.U32 R233, RZ, RZ, R58 ;  /* 0x000000ffffe97224 */ /* 0x000fe200078e003a */
[----:B------:R-:W-:Y:S02]  /*1a890*/  MOV R234, R59 ;  /* 0x0000003b00ea7202 */ /* 0x000fe40000000f00 */
[----:B------:R-:W3:Y:S04]  /*1a8a0*/  LDL.LU R58, [R1+0x116c] ;  /* 0x00116c00013a7983 */ /* 0x000ee80000300800 */
[----:B------:R-:W3:Y:S01]  /*1a8b0*/  LDL.LU R59, [R1+0x1168] ;  /* 0x00116800013b7983 */ /* 0x000ee20000300800 */
[C---:B------:R-:W-:Y:S08]  /*1a8c0*/  HMMA.1688.F32.TF32 R16, R236.reuse, R50, R16 ;  /* 0x00000032ec10723c */ /* 0x040ff00000081010 */
[C---:B------:R-:W-:Y:S08]  /*1a8d0*/  HMMA.1688.F32.TF32 R4, R236.reuse, R54, R4 ;  /* 0x00000036ec04723c */ /* 0x040ff00000081004 */
[C---:B------:R-:W-:Y:S03]  /*1a8e0*/  HMMA.1688.F32.TF32 R248, R236.reuse, R66, R248 ;  /* 0x00000042ecf8723c */ /* 0x040fe600000810f8 */
[----:B------:R-:W-:Y:S04]  /*1a8f0*/  STL.64 [R1+0x320], R16 ;  /* 0x0003201001007387 */ /* 0x000fe80000100a00 */
[----:B------:R1:W-:Y:S04]  /*1a900*/  STL.64 [R1+0x328], R18 ;  /* 0x0003281201007387 */ /* 0x0003e80000100a00 */
[----:B-1----:R-:W4:Y:S04]  /*1a910*/  LDL.LU.64 R18, [R1+0x1160] ;  /* 0x0011600001127983 */ /* 0x002f280000300a00 */
[----:B------:R-:W4:Y:S01]  /*1a920*/  LDL.LU.64 R16, [R1+0x1158] ;  /* 0x0011580001107983 */ /* 0x000f220000300a00 */
[C---:B--2---:R-:W-:Y:S08]  /*1a930*/  HMMA.1688.F32.TF32 R12, R236.reuse, R46, R12 ;  /* 0x0000002eec0c723c */ /* 0x044ff0000008100c */
[----:B---3--:R-:W-:Y:S11]  /*1a940*/  HMMA.1688.F32.TF32 R8, R236, R58, R8 ;  /* 0x0000003aec08723c */ /* 0x008ff60000081008 */
[----:B------:R-:W-:Y:S01]  /*1a950*/  MOV R36, R15 ;  /* 0x0000000f00247202 */ /* 0x000fe20000000f00 */
[----:B------:R-:W-:Y:S01]  /*1a960*/  IMAD.MOV.U32 R37, RZ, RZ, R14 ;  /* 0x000000ffff257224 */ /* 0x000fe200078e000e */
[----:B------:R1:W-:Y:S04]  /*1a970*/  STL.64 [R1+0x310], R12 ;  /* 0x0003100c01007387 */ /* 0x0003e80000100a00 */
[----:B------:R-:W2:Y:S04]  /*1a980*/  LDL.LU.64 R14, [R1+0x1150] ;  /* 0x00115000010e7983 */ /* 0x000ea80000300a00 */
[----:B-1----:R-:W2:Y:S04]  /*1a990*/  LDL.LU.64 R12, [R1+0x1148] ;  /* 0x00114800010c7983 */ /* 0x002ea80000300a00 */
[----:B------:R-:W-:Y:S04]  /*1a9a0*/  STL [R1+0x10e8], R36 ;  /* 0x0010e82401007387 */ /* 0x000fe80000100800 */
[----:B------:R-:W-:Y:S04]  /*1a9b0*/  STL [R1+0x10e4], R37 ;  /* 0x0010e42501007387 */ /* 0x000fe80000100800 */
[----:B------:R-:W-:Y:S04]  /*1a9c0*/  STL.64 [R1+0x300], R8 ;  /* 0x0003000801007387 */ /* 0x000fe80000100a00 */
[----:B------:R1:W-:Y:S04]  /*1a9d0*/  STL.64 [R1+0x308], R10 ;  /* 0x0003080a01007387 */ /* 0x0003e80000100a00 */
[----:B-1----:R-:W3:Y:S04]  /*1a9e0*/  LDL.LU.64 R10, [R1+0x1140] ;  /* 0x00114000010a7983 */ /* 0x002ee80000300a00 */
[----:B------:R-:W3:Y:S04]  /*1a9f0*/  LDL.LU.64 R8, [R1+0x1138] ;  /* 0x0011380001087983 */ /* 0x000ee80000300a00 */
[----:B------:R-:W-:Y:S04]  /*1aa00*/  STL.64 [R1+0x2f0], R4 ;  /* 0x0002f00401007387 */ /* 0x000fe80000100a00 */
[----:B------:R1:W-:Y:S04]  /*1aa10*/  STL.64 [R1+0x2f8], R6 ;  /* 0x0002f80601007387 */ /* 0x0003e80000100a00 */
[----:B-1----:R-:W3:Y:S04]  /*1aa20*/  LDL.LU.64 R6, [R1+0x1130] ;  /* 0x0011300001067983 */ /* 0x002ee80000300a00 */
[----:B------:R-:W3:Y:S04]  /*1aa30*/  LDL.LU.64 R4, [R1+0x1128] ;  /* 0x0011280001047983 */ /* 0x000ee80000300a00 */
[----:B------:R-:W-:Y:S04]  /*1aa40*/  STL.64 [R1+0x2e0], R248 ;  /* 0x0002e0f801007387 */ /* 0x000fe80000100a00 */
[----:B------:R1:W-:Y:S04]  /*1aa50*/  STL.64 [R1+0x2e8], R250 ;  /* 0x0002e8fa01007387 */ /* 0x0003e80000100a00 */
[----:B-1----:R-:W4:Y:S04]  /*1aa60*/  LDL.LU.64 R250, [R1+0x1120] ;  /* 0x0011200001fa7983 */ /* 0x002f280000300a00 */
[----:B------:R-:W4:Y:S01]  /*1aa70*/  LDL.LU.64 R248, [R1+0x1118] ;  /* 0x0011180001f87983 */ /* 0x000f220000300a00 */
[----:B------:R-:W-:-:S07]  /*1aa80*/  IMAD.MOV.U32 R235, RZ, RZ, R3 ;  /* 0x000000ffffeb7224 */ /* 0x000fce00078e0003 */
[----:B------:R-:W-:-:S15]  /*1aa90*/  HMMA.1688.F32.TF32 R232, R236, R62, R232 ;  /* 0x0000003eece8723c */ /* 0x000fde00000810e8 */
[----:B------:R-:W-:-:S04]  /*1aaa0*/  NOP ;  /* 0x0000000000007918 */ /* 0x000fc80000000000 */
[----:B------:R-:W-:Y:S04]  /*1aab0*/  STL.64 [R1+0x2d0], R232 ;  /* 0x0002d0e801007387 */ /* 0x000fe80000100a00 */
[----:B------:R3:W-:Y:S01]  /*1aac0*/  STL.64 [R1+0x2d8], R234 ;  /* 0x0002d8ea01007387 */ /* 0x0007e20000100a00 */
[----:B--2---:R-:W-:Y:S08]  /*1aad0*/  HMMA.1688.F32.TF32 R12, R240, R46, R12 ;  /* 0x0000002ef00c723c */ /* 0x004ff0000008100c */
[----:B---3--:R-:W-:Y:S08]  /*1aae0*/  HMMA.1688.F32.TF32 R232, R236, R38, R4 ;  /* 0x00000026ece8723c */ /* 0x008ff00000081004 */
[----:B------:R-:W-:Y:S08]  /*1aaf0*/  HMMA.1688.F32.TF32 R4, R240, R50, R8 ;  /* 0x00000032f004723c */ /* 0x000ff00000081008 */
[----:B----4-:R-:W-:Y:S08]  /*1ab00*/  HMMA.1688.F32.TF32 R248, R236, R42, R248 ;  /* 0x0000002aecf8723c */ /* 0x010ff000000810f8 */
[C---:B------:R-:W-:Y:S11]  /*1ab10*/  HMMA.1688.F32.TF32 R8, R240.reuse, R58, R16 ;  /* 0x0000003af008723c */ /* 0x040ff60000081010 */
[----:B------:R-:W-:Y:S04]  /*1ab20*/  STL.64 [R1+0x2c0], R248 ;  /* 0x0002c0f801007387 */ /* 0x000fe80000100a00 */
[----:B------:R-:W-:Y:S04]  /*1ab30*/  STL.64 [R1+0x2c8], R250 ;  /* 0x0002c8fa01007387 */ /* 0x000fe80000100a00 */
[----:B------:R-:W-:Y:S04]  /*1ab40*/  STL.64 [R1+0x160], R232 ;  /* 0x000160e801007387 */ /* 0x000fe80000100a00 */
[----:B------:R-:W-:Y:S04]  /*1ab50*/  STL.64 [R1+0x168], R234 ;  /* 0x000168ea01007387 */ /* 0x000fe80000100a00 */
[----:B------:R-:W-:Y:S04]  /*1ab60*/  STL.64 [R1+0x150], R4 ;  /* 0x0001500401007387 */ /* 0x000fe80000100a00 */
[----:B------:R1:W-:Y:S02]  /*1ab70*/  STL.64 [R1+0x158], R6 ;  /* 0x0001580601007387 */ /* 0x0003e40000100a00 */
[----:B-1----:R-:W-:Y:S02]  /*1ab80*/  HMMA.1688.F32.TF32 R4, R240, R54, R20 ;  /* 0x00000036f004723c */ /* 0x002fe40000081014 */
[----:B------:R-:W-:Y:S04]  /*1ab90*/  STL.64 [R1+0x130], R12 ;  /* 0x0001300c01007387 */ /* 0x000fe80000100a00 */
[----:B------:R-:W-:Y:S04]  /*1aba0*/  STL.64 [R1+0x138], R14 ;  /* 0x0001380e01007387 */ /* 0x000fe80000100a00 */
[----:B------:R-:W-:Y:S04]  /*1abb0*/  STL.64 [R1+0x120], R8 ;  /* 0x0001200801007387 */ /* 0x000fe80000100a00 */
[----:B------:R-:W-:Y:S04]  /*1abc0*/  STL.64 [R1+0x128], R10 ;  /* 0x0001280a01007387 */ /* 0x000fe80000100a00 */
[----:B------:R-:W-:Y:S01]  /*1abd0*/  LDS R12, [R0+UR17+0x6180] ;  /* 0x00618011000c7984 */ /* 0x000fe20008000800 */
[----:B------:R-:W-:-:S03]  /*1abe0*/  IMAD.MOV.U32 R17, RZ, RZ, R4 ;  /* 0x000000ffff117224 */ /* 0x000fc600078e0004 */
[----:B------:R1:W-:Y:S01]  /*1abf0*/  STL.64 [R1+0x118], R6 ;  /* 0x0001180601007387 */ /* 0x0003e20000100a00 */
[----:B------:R-:W-:-:S03]  /*1ac00*/  IMAD.MOV.U32 R16, RZ, RZ, R5 ;  /* 0x000000ffff107224 */ /* 0x000fc600078e0005 */
[----:B------:R-:W-:Y:S04]  /*1ac10*/  LDS R14, [R0+UR17+0x7180] ;  /* 0x00718011000e7984 */ /* 0x000fe80008000800 */
[----:B------:R-:W-:Y:S01]  /*1ac20*/  LDS R13, [R2+UR17+0x6180] ;  /* 0x00618011020d7984 */ /* 0x000fe20008000800 */
[----:B-1----:R-:W-:Y:S03]  /*1ac30*/  HMMA.1688.F32.TF32 R4, R240, R66, R24 ;  /* 0x00000042f004723c */ /* 0x002fe60000081018 */
[----:B------:R-:W1:Y:S04]  /*1ac40*/  LDS R15, [R2+UR17+0x7180] ;  /* 0x00718011020f7984 */ /* 0x000e680008000800 */
[----:B------:R-:W-:Y:S01]  /*1ac50*/  LDS R8, [R0+UR17+0x6200] ;  /* 0x0062001100087984 */ /* 0x000fe20008000800 */
[C---:B------:R-:W-:Y:S03]  /*1ac60*/  HMMA.1688.F32.TF32 R236, R244.reuse, R42, R96 ;  /* 0x0000002af4ec723c */ /* 0x040fe60000081060 */
[----:B------:R-:W-:Y:S04]  /*1ac70*/  LDS R10, [R0+UR17+0x7200] ;  /* 0x00720011000a7984 */ /* 0x000fe80008000800 */
[----:B------:R-:W-:Y:S01]  /*1ac80*/  LDS R9, [R2+UR17+0x6200] ;  /* 0x0062001102097984 */ /* 0x000fe20008000800 */
[----:B------:R-:W-:Y:S03]  /*1ac90*/  HMMA.1688.F32.TF32 R232, R244, R38, R100 ;  /* 0x00000026f4e8723c */ /* 0x000fe60000081064 */
[----:B------:R-:W2:Y:S01]  /*1aca0*/  LDS R11, [R2+UR17+0x7200] ;  /* 0x00720011020b7984 */ /* 0x000ea20008000800 */
[----:B------:R-:W-:Y:S01]  /*1acb0*/  MOV R45, R6 ;  /* 0x00000006002d7202 */ /* 0x000fe20000000f00 */
[----:B------:R-:W-:-:S02]  /*1acc0*/  IMAD.MOV.U32 R44, RZ, RZ, R7 ;  /* 0x000000ffff2c7224 */ /* 0x000fc400078e0007 */
[----:B------:R3:W-:Y:S04]  /*1acd0*/  STL.64 [R1+0x100], R4 ;  /* 0x0001000401007387 */ /* 0x0007e80000100a00 */
[----:B------:R-:W-:Y:S04]  /*1ace0*/  LDS R96, [R0+UR17+0x8080] ;  /* 0x0080801100607984 */ /* 0x000fe80008000800 */
[----:B------:R-:W-:Y:S01]  /*1acf0*/  LDS R98, [R0+UR17+0x9080] ;  /* 0x0090801100627984 */ /* 0x000fe20008000800 */
[----:B---3--:R-:W-:Y:S03]  /*1ad00*/  HMMA.1688.F32.TF32 R4, R240, R62, R28 ;  /* 0x0000003ef004723c */ /* 0x008fe6000008101c */
[----:B------:R-:W-:Y:S04]  /*1ad10*/  STL [R1+0x10e0], R44 ;  /* 0x0010e02c01007387 */ /* 0x000fe80000100800 */
[----:B------:R-:W-:Y:S04]  /*1ad20*/  STL [R1+0x10dc], R45 ;  /* 0x0010dc2d01007387 */ /* 0x000fe80000100800 */
[----:B------:R-:W-:Y:S04]  /*1ad30*/  LDS R97, [R2+UR17+0x8080] ;  /* 0x0080801102617984 */ /* 0x000fe80008000800 */
[----:B------:R-:W-:Y:S04]  /*1ad40*/  LDS R99, [R2+UR17+0x9080] ;  /* 0x0090801102637984 */ /* 0x000fe80008000800 */
[----:B------:R-:W-:Y:S01]  /*1ad50*/  IMAD.MOV.U32 R65, RZ, RZ, R6 ;  /* 0x000000ffff417224 */ /* 0x000fe200078e0006 */
[----:B------:R3:W-:Y:S01]  /*1ad60*/  STL.64 [R1+0xf0], R4 ;  /* 0x0000f00401007387 */ /* 0x0007e20000100a00 */
[----:B------:R-:W-:-:S02]  /*1ad70*/  MOV R64, R7 ;  /* 0x0000000700407202 */ /* 0x000fc40000000f00 */
[----:B---3--:R-:W-:Y:S08]  /*1ad80*/  HMMA.1688.F32.TF32 R4, R240, R42, R32 ;  /* 0x0000002af004723c */ /* 0x008ff00000081020 */
[----:B-1----:R-:W-:Y:S11]  /*1ad90*/  HMMA.1688.F32.TF32 R32, R12, R50, R104 ;  /* 0x000000320c20723c */ /* 0x002ff60000081068 */
[----:B------:R-:W-:Y:S01]  /*1ada0*/  IMAD.MOV.U32 R44, RZ, RZ, R5 ;  /* 0x000000ffff2c7224 */ /* 0x000fe200078e0005 */
[----:B------:R-:W-:Y:S01]  /*1adb0*/  MOV R41, R6 ;  /* 0x0000000600297202 */ /* 0x000fe20000000f00 */
[----:B------:R-:W-:-:S02]  /*1adc0*/  IMAD.MOV.U32 R45, RZ, RZ, R4 ;  /* 0x000000ffff2d7224 */ /* 0x000fc400078e0004 */
[----:B------:R-:W-:Y:S02]  /*1add0*/  IMAD.MOV.U32 R40, RZ, RZ, R7 ;  /* 0x000000ffff287224 */ /* 0x000fe400078e0007 */
[----:B------:R-:W-:Y:S01]  /*1ade0*/  HMMA.1688.F32.TF32 R4, R240, R38, R68 ;  /* 0x00000026f004723c */ /* 0x000fe20000081044 */
[----:B------:R-:W-:Y:S07]  /*1adf0*/  STL [R1+0x10ec], R65 ;  /* 0x0010ec4101007387 */ /* 0x000fee0000100800 */
[----:B------:R-:W-:Y:S01]  /*1ae00*/  HMMA.1688.F32.TF32 R28, R12, R46, R108 ;  /* 0x0000002e0c1c723c */ /* 0x000fe2000008106c */
[----:B------:R-:W-:Y:S04]  /*1ae10*/  STL [R1+0x10a4], R236 ;  /* 0x0010a4ec01007387 */ /* 0x000fe80000100800 */
[----:B------:R-:W-:Y:S04]  /*1ae20*/  STL [R1+0x10a0], R237 ;  /* 0x0010a0ed01007387 */ /* 0x000fe80000100800 */
[----:B------:R-:W-:Y:S02]  /*1ae30*/  LDS R240, [R0+UR17+0x6300] ;  /* 0x0063001100f07984 */ /* 0x000fe40008000800 */
[----:B------:R-:W-:Y:S01]  /*1ae40*/  IMAD.MOV.U32 R23, RZ, RZ, R7 ;  /* 0x000000ffff177224 */ /* 0x000fe200078e0007 */
[----:B------:R-:W-:Y:S01]  /*1ae50*/  MOV R22, R4 ;  /* 0x0000000400167202 */ /* 0x000fe20000000f00 */
[----:B------:R-:W-:Y:S01]  /*1ae60*/  IMAD.MOV.U32 R21, RZ, RZ, R5 ;  /* 0x000000ffff157224 */ /* 0x000fe200078e0005 */
[----:B------:R-:W-:Y:S01]  /*1ae70*/  LDS R242, [R0+UR17+0x7300] ;  /* 0x0073001100f27984 */ /* 0x000fe20008000800 */
[----:B------:R-:W-:-:S02]  /*1ae80*/  IMAD.MOV.U32 R20, RZ, RZ, R6 ;  /* 0x000000ffff147224 */ /* 0x000fc400078e0006 */
[----:B------:R-:W-:Y:S01]  /*1ae90*/  HMMA.1688.F32.TF32 R4, R244, R50, R72 ;  /* 0x00000032f404723c */ /* 0x000fe20000081048 */
[----:B------:R-:W-:Y:S04]  /*1aea0*/  STL [R1+0x109c], R238 ;  /* 0x00109cee01007387 */ /* 0x000fe80000100800 */
[----:B------:R-:W-:Y:S04]  /*1aeb0*/  STL [R1+0x1098], R239 ;  /* 0x001098ef01007387 */ /* 0x000fe80000100800 */
[----:B------:R1:W-:Y:S04]  /*1aec0*/  STL [R1+0x10b4], R232 ;  /* 0x0010b4e801007387 */ /* 0x0003e80000100800 */
[----:B------:R3:W-:Y:S04]  /*1aed0*/  STL [R1+0x10b0], R233 ;  /* 0x0010b0e901007387 */ /* 0x0007e80000100800 */
[----:B------:R4:W-:Y:S04]  /*1aee0*/  STL [R1+0x10ac], R234 ;  /* 0x0010acea01007387 */ /* 0x0009e80000100800 */
[----:B------:R-:W-:Y:S01]  /*1aef0*/  STL [R1+0x10a8], R235 ;  /* 0x0010a8eb01007387 */ /* 0x000fe20000100800 */
[----:B-1----:R-:W-:-:S03]  /*1af00*/  MOV R232, R29 ;  /* 0x0000001d00e87202 */ /* 0x002fc60000000f00 */
[----:B------:R-:W-:Y:S01]  /*1af10*/  STL.64 [R1+0x3b0], R32 ;  /* 0x0003b02001007387 */ /* 0x000fe20000100a00 */
[----:B---3--:R-:W-:-:S03]  /*1af20*/  IMAD.MOV.U32 R233, RZ, RZ, R30 ;  /* 0x000000ffffe97224 */ /* 0x008fc600078e001e */
[----:B------:R1:W-:Y:S01]  /*1af30*/  STL.64 [R1+0x3b8], R34 ;  /* 0x0003b82201007387 */ /* 0x0003e20000100a00 */
[----:B----4-:R-:W-:-:S03]  /*1af40*/  IMAD.MOV.U32 R234, RZ, RZ, R31 ;  /* 0x000000ffffea7224 */ /* 0x010fc600078e001f */
[----:B------:R3:W-:Y:S04]  /*1af50*/  STL [R1+0x3a0], R28 ;  /* 0x0003a01c01007387 */ /* 0x0007e80000100800 */
[----:B------:R-:W-:Y:S01]  /*1af60*/  LDS R241, [R2+UR17+0x6300] ;  /* 0x0063001102f17984 */ /* 0x000fe20008000800 */
[----:B-1----:R-:W-:Y:S01]  /*1af70*/  HMMA.1688.F32.TF32 R32, R12, R58, R112 ;  /* 0x0000003a0c20723c */ /* 0x002fe20000081070 */
[----:B------:R-:W-:Y:S02]  /*1af80*/  MOV R65, R5 ;  /* 0x0000000500417202 */ /* 0x000fe40000000f00 */
[----:B------:R-:W-:Y:S01]  /*1af90*/  LDS R243, [R2+UR17+0x7300] ;  /* 0x0073001102f37984 */ /* 0x000fe20008000800 */
[----:B------:R-:W-:Y:S01]  /*1afa0*/  IMAD.MOV.U32 R104, RZ, RZ, R225 ;  /* 0x000000ffff687224 */ /* 0x000fe200078e00e1 */
[----:B------:R-:W-:Y:S01]  /*1afb0*/  MOV R105, R226 ;  /* 0x000000e200697202 */ /* 0x000fe20000000f00 */
[----:B------:R-:W-:-:S02]  /*1afc0*/  IMAD.MOV.U32 R106, RZ, RZ, R227 ;  /* 0x000000ffff6a7224 */ /* 0x000fc400078e00e3 */
[----:B------:R-:W-:Y:S01]  /*1afd0*/  IMAD.MOV.U32 R107, RZ, RZ, R220 ;  /* 0x000000ffff6b7224 */ /* 0x000fe200078e00dc */
[----:B---3--:R-:W-:Y:S01]  /*1afe0*/  HMMA.1688.F32.TF32 R28, R12, R54, R116 ;  /* 0x000000360c1c723c */ /* 0x008fe20000081074 */
        /* <DEDUP_REMOVED lines=8> */
[----:B------:R1:W-:Y:S04]  /*1b070*/  STL [R1+0x10c0], R234 ;  /* 0x0010c0ea01007387 */ /* 0x0003e80000100800 */
[----:B------:R3:W-:Y:S04]  /*1b080*/  STL [R1+0x10bc], R233 ;  /* 0x0010bce901007387 */ /* 0x0007e80000100800 */
[----:B------:R4:W-:Y:S02]  /*1b090*/  STL [R1+0x10b8], R232 ;  /* 0x0010b8e801007387 */ /* 0x0009e40000100800 */
[----:B-1----:R-:W-:-:S02]  /*1b0a0*/  MOV R234, R29 ;  /* 0x0000001d00ea7202 */ /* 0x002fc40000000f00 */
[----:B------:R-:W-:Y:S01]  /*1b0b0*/  STL.64 [R1+0x390], R32 ;  /* 0x0003902001007387 */ /* 0x000fe20000100a00 */
[----:B---3--:R-:W-:-:S03]  /*1b0c0*/  IMAD.MOV.U32 R233, RZ, RZ, R30 ;  /* 0x000000ffffe97224 */ /* 0x008fc600078e001e */
[----:B------:R-:W-:Y:S01]  /*1b0d0*/  STL.64 [R1+0x398], R34 ;  /* 0x0003982201007387 */ /* 0x000fe20000100a00 */
[----:B----4-:R-:W-:-:S03]  /*1b0e0*/  IMAD.MOV.U32 R232, RZ, RZ, R31 ;  /* 0x000000ffffe87224 */ /* 0x010fc600078e001f */
[----:B------:R1:W-:Y:S01]  /*1b0f0*/  STL [R1+0x380], R28 ;  /* 0x0003801c01007387 */ /* 0x0003e20000100800 */
[----:B------:R-:W-:Y:S01]  /*1b100*/  IMAD.MOV.U32 R61, RZ, RZ, R4 ;  /* 0x000000ffff3d7224 */ /* 0x000fe200078e0004 */
[----:B------:R-:W-:Y:S01]  /*1b110*/  MOV R57, R6 ;  /* 0x0000000600397202 */ /* 0x000fe20000000f00 */
[----:B------:R-:W-:Y:S01]  /*1b120*/  IMAD.MOV.U32 R60, RZ, RZ, R5 ;  /* 0x000000ffff3c7224 */ /* 0x000fe200078e0005 */
[----:B------:R-:W-:Y:S01]  /*1b130*/  LDS R72, [R0+UR17+0x6380] ;  /* 0x0063801100487984 */ /* 0x000fe20008000800 */
[----:B------:R-:W-:-:S03]  /*1b140*/  IMAD.MOV.U32 R111, RZ, RZ, R231 ;  /* 0x000000ffff6f7224 */ /* 0x000fc600078e00e7 */
[----:B------:R-:W-:Y:S01]  /*1b150*/  LDS R74, [R0+UR17+0x7380] ;  /* 0x00738011004a7984 */ /* 0x000fe20008000800 */
[----:B-1----:R-:W-:Y:S01]  /*1b160*/  HMMA.1688.F32.TF32 R28, R12, R66, R120 ;  /* 0x000000420c1c723c */ /* 0x002fe20000081078 */
[----:B------:R-:W-:Y:S02]  /*1b170*/  IMAD.MOV.U32 R56, RZ, RZ, R7 ;  /* 0x000000ffff387224 */ /* 0x000fe400078e0007 */
[----:B------:R-:W-:Y:S04]  /*1b180*/  LDS R73, [R2+UR17+0x6380] ;  /* 0x0063801102497984 */ /* 0x000fe80008000800 */
[----:B------:R-:W-:Y:S01]  /*1b190*/  LDS R75, [R2+UR17+0x7380] ;  /* 0x00738011024b7984 */ /* 0x000fe20008000800 */
[----:B------:R-:W-:Y:S03]  /*1b1a0*/  HMMA.1688.F32.TF32 R4, R244, R58, R80 ;  /* 0x0000003af404723c */ /* 0x000fe60000081050 */
[----:B------:R-:W-:Y:S04]  /*1b1b0*/  LDS R68, [R0+UR17+0x8000] ;  /* 0x0080001100447984 */ /* 0x000fe80008000800 */
[----:B------:R-:W-:Y:S04]  /*1b1c0*/  LDS R70, [R0+UR17+0x9000] ;  /* 0x0090001100467984 */ /* 0x000fe80008000800 */
[----:B------:R-:W-:Y:S01]  /*1b1d0*/  LDS R69, [R2+UR17+0x8000] ;  /* 0x0080001102457984 */ /* 0x000fe20008000800 */
[----:B------:R-:W-:Y:S01]  /*1b1e0*/  MOV R235, R28 ;  /* 0x0000001c00eb7202 */ /* 0x000fe20000000f00 */
[----:B------:R-:W-:Y:S01]  /*1b1f0*/  IMAD.MOV.U32 R236, RZ, RZ, R29 ;  /* 0x000000ffffec7224 */ /* 0x000fe200078e001d */
[----:B------:R-:W-:Y:S01]  /*1b200*/  MOV R238, R31 ;  /* 0x0000001f00ee7202 */ /* 0x000fe20000000f00 */
[----:B------:R-:W-:Y:S01]  /*1b210*/  IMAD.MOV.U32 R237, RZ, RZ, R30 ;  /* 0x000000ffffed7224 */ /* 0x000fe200078e001e */
[----:B------:R-:W-:Y:S01]  /*1b220*/  LDS R71, [R2+UR17+0x9000] ;  /* 0x0090001102477984 */ /* 0x000fe20008000800 */
[----:B------:R-:W-:Y:S02]  /*1b230*/  HMMA.1688.F32.TF32 R28, R12, R62, R124 ;  /* 0x0000003e0c1c723c */ /* 0x000fe4000008107c */
[----:B------:R-:W-:Y:S01]  /*1b240*/  IMAD.MOV.U32 R19, RZ, RZ, R5 ;  /* 0x000000ffff137224 */ /* 0x000fe200078e0005 */
[----:B------:R-:W-:Y:S01]  /*1b250*/  MOV R18, R6 ;  /* 0x0000000600127202 */ /* 0x000fe20000000f00 */
[----:B------:R-:W-:-:S02]  /*1b260*/  IMAD.MOV.U32 R81, RZ, RZ, R7 ;  /* 0x000000ffff517224 */ /* 0x000fc400078e0007 */
[----:B------:R-:W-:Y:S02]  /*1b270*/  IMAD.MOV.U32 R80, RZ, RZ, R4 ;  /* 0x000000ffff507224 */ /* 0x000fe400078e0004 */
[----:B------:R-:W-:Y:S01]  /*1b280*/  HMMA.1688.F32.TF32 R4, R244, R54, R84 ;  /* 0x00000036f404723c */ /* 0x000fe20000081054 */
[----:B------:R-:W-:Y:S04]  /*1b290*/  STL [R1+0x10cc], R234 ;  /* 0x0010ccea01007387 */ /* 0x000fe80000100800 */
[----:B------:R1:W-:Y:S04]  /*1b2a0*/  STL [R1+0x10c8], R233 ;  /* 0x0010c8e901007387 */ /* 0x0003e80000100800 */
[----:B------:R3:W-:Y:S04]  /*1b2b0*/  STL [R1+0x10c4], R232 ;  /* 0x0010c4e801007387 */ /* 0x0007e80000100800 */
[----:B------:R-:W-:Y:S01]  /*1b2c0*/  STL [R1+0x10d8], R237 ;  /* 0x0010d8ed01007387 */ /* 0x000fe20000100800 */
[----:B-1----:R-:W-:-:S03]  /*1b2d0*/  IMAD.MOV.U32 R233, RZ, RZ, R28 ;  /* 0x000000ffffe97224 */ /* 0x002fc600078e001c */
[----:B------:R-:W-:Y:S01]  /*1b2e0*/  STL [R1+0x10d4], R236 ;  /* 0x0010d4ec01007387 */ /* 0x000fe20000100800 */
[----:B---3--:R-:W-:-:S03]  /*1b2f0*/  IMAD.MOV.U32 R232, RZ, RZ, R29 ;  /* 0x000000ffffe87224 */ /* 0x008fc600078e001d */
[----:B------:R-:W-:Y:S04]  /*1b300*/  STL [R1+0x10d0], R235 ;  /* 0x0010d0eb01007387 */ /* 0x000fe80000100800 */
[----:B------:R1:W-:Y:S01]  /*1b310*/  STL.64 [R1+0x368], R30 ;  /* 0x0003681e01007387 */ /* 0x0003e20000100a00 */
[----:B------:R-:W-:Y:S01]  /*1b320*/  MOV R27, R5 ;  /* 0x00000005001b7202 */ /* 0x000fe20000000f00 */
[----:B------:R-:W-:Y:S01]  /*1b330*/  IMAD.MOV.U32 R26, RZ, RZ, R6 ;  /* 0x000000ffff1a7224 */ /* 0x000fe200078e0006 */
[----:B------:R-:W-:Y:S01]  /*1b340*/  MOV R84, R4 ;  /* 0x0000000400547202 */ /* 0x000fe20000000f00 */
[----:B------:R-:W-:Y:S01]  /*1b350*/  IMAD.MOV.U32 R85, RZ, RZ, R7 ;  /* 0x000000ffff557224 */ /* 0x000fe200078e0007 */
[----:B-1----:R-:W-:Y:S08]  /*1b360*/  HMMA.1688.F32.TF32 R28, R12, R42, R128 ;  /* 0x0000002a0c1c723c */ /* 0x002ff00000081080 */
[----:B--2---:R-:W-:Y:S01]  /*1b370*/  HMMA.1688.F32.TF32 R32, R8, R46, R140 ;  /* 0x0000002e0820723c */ /* 0x004fe2000008108c */
[----:B------:R-:W-:Y:S01]  /*1b380*/  MOV R86, R19 ;  /* 0x0000001300567202 */ /* 0x000fe20000000f00 */
[----:B------:R-:W-:Y:S01]  /*1b390*/  IMAD.MOV.U32 R87, RZ, RZ, R18 ;  /* 0x000000ffff577224 */ /* 0x000fe200078e0012 */
[----:B------:R-:W-:Y:S01]  /*1b3a0*/  MOV R78, R17 ;  /* 0x00000011004e7202 */ /* 0x000fe20000000f00 */
[----:B------:R-:W-:Y:S01]  /*1b3b0*/  IMAD.MOV.U32 R79, RZ, RZ, R16 ;  /* 0x000000ffff4f7224 */ /* 0x000fe200078e0010 */
[----:B------:R-:W-:Y:S01]  /*1b3c0*/  MOV R82, R22 ;  /* 0x0000001600527202 */ /* 0x000fe20000000f00 */
[----:B------:R-:W-:Y:S01]  /*1b3d0*/  IMAD.MOV.U32 R77, RZ, RZ, R23 ;  /* 0x000000ffff4d7224 */ /* 0x000fe200078e0017 */
[----:B------:R-:W-:Y:S01]  /*1b3e0*/  LDS R128, [R0+UR17+0x8100] ;  /* 0x0081001100807984 */ /* 0x000fe20008000800 */
[----:B------:R-:W-:Y:S01]  /*1b3f0*/  HMMA.1688.F32.TF32 R12, R12, R38, R132 ;  /* 0x000000260c0c723c */ /* 0x000fe20000081084 */
[----:B------:R-:W-:-:S02]  /*1b400*/  IMAD.MOV.U32 R83, RZ, RZ, R21 ;  /* 0x000000ffff537224 */ /* 0x000fc400078e0015 */
[----:B------:R-:W-:Y:S01]  /*1b410*/  IMAD.MOV.U32 R76, RZ, RZ, R20 ;  /* 0x000000ffff4c7224 */ /* 0x000fe200078e0014 */
[----:B------:R-:W-:Y:S04]  /*1b420*/  LDS R130, [R0+UR17+0x9100] ;  /* 0x0091001100827984 */ /* 0x000fe80008000800 */
[----:B------:R-:W-:Y:S01]  /*1b430*/  HMMA.1688.F32.TF32 R4, R244, R66, R88 ;  /* 0x00000042f404723c */ /* 0x000fe20000081058 */
[----:B------:R-:W-:Y:S04]  /*1b440*/  LDS R129, [R2+UR17+0x8100] ;  /* 0x0081001102817984 */ /* 0x000fe80008000800 */
[----:B------:R-:W-:Y:S06]  /*1b450*/  LDS R131, [R2+UR17+0x9100] ;  /* 0x0091001102837984 */ /* 0x000fec0008000800 */
[----:B------:R-:W-:Y:S01]  /*1b460*/  STL [R1+0x2b4], R13 ;  /* 0x0002b40d01007387 */ /* 0x000fe20000100800 */
[----:B------:R-:W-:-:S03]  /*1b470*/  IMAD.MOV.U32 R239, RZ, RZ, R12 ;  /* 0x000000ffffef7224 */ /* 0x000fc600078e000c */
[----:B------:R1:W-:Y:S04]  /*1b480*/  STL.64 [R1+0x2b8], R14 ;  /* 0x0002b80e01007387 */ /* 0x0003e80000100a00 */
[----:B------:R-:W-:Y:S01]  /*1b490*/  IMAD.MOV.U32 R25, RZ, RZ, R6 ;  /* 0x000000ffff197224 */ /* 0x000fe200078e0006 */
[----:B------:R-:W-:Y:S01]  /*1b4a0*/  MOV R89, R7 ;  /* 0x0000000700597202 */ /* 0x000fe20000000f00 */
[----:B------:R-:W-:Y:S01]  /*1b4b0*/  IMAD.MOV.U32 R24, RZ, RZ, R5 ;  /* 0x000000ffff187224 */ /* 0x000fe200078e0005 */
[----:B-1----:R-:W-:Y:S01]  /*1b4c0*/  HMMA.1688.F32.TF32 R12, R8, R50, R136 ;  /* 0x00000032080c723c */ /* 0x002fe20000081088 */
[----:B------:R-:W-:-:S07]  /*1b4d0*/  IMAD.MOV.U32 R88, RZ, RZ, R4 ;  /* 0x000000ffff587224 */ /* 0x000fce00078e0004 */
[----:B------:R-:W-:Y:S01]  /*1b4e0*/  HMMA.1688.F32.TF32 R4, R244, R62, R92 ;  /* 0x0000003ef404723c */ /* 0x000fe2000008105c */
[----:B------:R-:W-:Y:S01]  /*1b4f0*/  MOV R237, R28 ;  /* 0x0000001c00ed7202 */ /* 0x000fe20000000f00 */
[----:B------:R-:W-:Y:S01]  /*1b500*/  IMAD.MOV.U32 R236, RZ, RZ, R29 ;  /* 0x000000ffffec7224 */ /* 0x000fe200078e001d */
[----:B------:R-:W-:Y:S01]  /*1b510*/  MOV R234, R31 ;  /* 0x0000001f00ea7202 */ /* 0x000fe20000000f00 */
[----:B------:R-:W-:-:S04]  /*1b520*/  IMAD.MOV.U32 R235, RZ, RZ, R30 ;  /* 0x000000ffffeb7224 */ /* 0x000fc800078e001e */
[C---:B------:R-:W-:Y:S03]  /*1b530*/  HMMA.1688.F32.TF32 R28, R8.reuse, R54, R148 ;  /* 0x00000036081c723c */ /* 0x040fe60000081094 */
[----:B------:R-:W-:Y:S01]  /*1b540*/  IMAD.MOV.U32 R127, RZ, RZ, R12 ;  /* 0x000000ffff7f7224 */ /* 0x000fe200078e000c */
[----:B------:R-:W-:Y:S01]  /*1b550*/  MOV R126, R13 ;  /* 0x0000000d007e7202 */ /* 0x000fe20000000f00 */
[----:B------:R-:W-:Y:S02]  /*1b560*/  IMAD.MOV.U32 R125, RZ, RZ, R14 ;  /* 0x000000ffff7d7224 */ /* 0x000fe400078e000e */
[----:B------:R-:W-:Y:S02]  /*1b570*/  IMAD.MOV.U32 R124, RZ, RZ, R15 ;  /* 0x000000ffff7c7224 */ /* 0x000fe400078e000f */
[----:B------:R-:W-:Y:S02]  /*1b580*/  HMMA.1688.F32.TF32 R12, R8, R58, R144 ;  /* 0x0000003a080c723c */ /* 0x000fe40000081090 */
        /* <DEDUP_REMOVED lines=9> */
[----:B------:R2:W-:Y:S04]  /*1b620*/  STL.64 [R1+0x298], R34 ;  /* 0x0002982201007387 */ /* 0x0005e80000100a00 */
[----:B------:R-:W-:Y:S04]  /*1b630*/  STL.64 [R1+0x280], R12 ;  /* 0x0002800c01007387 */ /* 0x000fe80000100a00 */
[----:B------:R3:W-:Y:S01]  /*1b640*/  STL.64 [R1+0x288], R14 ;  /* 0x0002880e01007387 */ /* 0x0007e20000100a00 */
[C---:B--2---:R-:W-:Y:S03]  /*1b650*/  HMMA.1688.F32.TF32 R32, R8.reuse, R66, R152 ;  /* 0x000000420820723c */ /* 0x044fe60000081098 */
[----:B------:R-:W-:Y:S04]  /*1b660*/  STL.64 [R1+0x270], R28 ;  /* 0x0002701c01007387 */ /* 0x000fe80000100a00 */
[----:B------:R2:W-:Y:S01]  /*1b670*/  STL.64 [R1+0x278], R30 ;  /* 0x0002781e01007387 */ /* 0x0005e20000100a00 */
[C---:B---3--:R-:W-:Y:S08]  /*1b680*/  HMMA.1688.F32.TF32 R12, R8.reuse, R62, R156 ;  /* 0x0000003e080c723c */ /* 0x048ff0000008109c */
[C---:B--2---:R-:W-:Y:S08]  /*1b690*/  HMMA.1688.F32.TF32 R28, R8.reuse, R42, R160 ;  /* 0x0000002a081c723c */ /* 0x044ff000000810a0 */
[----:B------:R-:W-:Y:S01]  /*1b6a0*/  HMMA.1688.F32.TF32 R8, R8, R38, R164 ;  /* 0x000000260808723c */ /* 0x000fe200000810a4 */
[----:B------:R-:W-:Y:S04]  /*1b6b0*/  STL.64 [R1+0x260], R32 ;  /* 0x0002602001007387 */ /* 0x000fe80000100a00 */
[----:B------:R-:W-:Y:S04]  /*1b6c0*/  STL.64 [R1+0x268], R34 ;  /* 0x0002682201007387 */ /* 0x000fe80000100a00 */
[----:B------:R-:W-:Y:S04]  /*1b6d0*/  STL.64 [R1+0x250], R12 ;  /* 0x0002500c01007387 */ /* 0x000fe80000100a00 */
[----:B------:R-:W-:Y:S04]  /*1b6e0*/  STL.64 [R1+0x258], R14 ;  /* 0x0002580e01007387 */ /* 0x000fe80000100a00 */
[----:B------:R-:W-:Y:S04]  /*1b6f0*/  STL.64 [R1+0x230], R28 ;  /* 0x0002301c01007387 */ /* 0x000fe80000100a00 */
[----:B------:R-:W-:Y:S04]  /*1b700*/  STL.64 [R1+0x238], R30 ;  /* 0x0002381e01007387 */ /* 0x000fe80000100a00 */
[----:B------:R-:W-:Y:S04]  /*1b710*/  STL.64 [R1+0x220], R8 ;  /* 0x0002200801007387 */ /* 0x000fe80000100a00 */
[----:B------:R1:W-:Y:S02]  /*1b720*/  STL.64 [R1+0x228], R10 ;  /* 0x0002280a01007387 */ /* 0x0003e40000100a00 */
[----:B-1----:R-:W-:-:S15]  /*1b730*/  HMMA.1688.F32.TF32 R8, R4, R46, R172 ;  /* 0x0000002e0408723c */ /* 0x002fde00000810ac */
[----:B------:R-:W-:-:S04]  /*1b740*/  NOP ;  /* 0x0000000000007918 */ /* 0x000fc80000000000 */
[----:B------:R-:W-:Y:S01]  /*1b750*/  IMAD.MOV.U32 R175, RZ, RZ, R8 ;  /* 0x000000ffffaf7224 */ /* 0x000fe200078e0008 */
[----:B------:R-:W-:Y:S01]  /*1b760*/  MOV R173, R10 ;  /* 0x0000000a00ad7202 */ /* 0x000fe20000000f00 */
[----:B------:R-:W-:Y:S02]  /*1b770*/  IMAD.MOV.U32 R174, RZ, RZ, R9 ;  /* 0x000000ffffae7224 */ /* 0x000fe400078e0009 */
[----:B------:R-:W-:Y:S02]  /*1b780*/  IMAD.MOV.U32 R172, RZ, RZ, R11 ;  /* 0x000000ffffac7224 */ /* 0x000fe400078e000b */
[C---:B------:R-:W-:Y:S08]  /*1b790*/  HMMA.1688.F32.TF32 R8, R4.reuse, R58, R176 ;  /* 0x0000003a0408723c */ /* 0x040ff000000810b0 */
[----:B------:R-:W-:Y:S11]  /*1b7a0*/  HMMA.1688.F32.TF32 R12, R4, R50, R168 ;  /* 0x00000032040c723c */ /* 0x000ff600000810a8 */
[----:B------:R-:W-:Y:S01]  /*1b7b0*/  IMAD.MOV.U32 R179, RZ, RZ, R8 ;  /* 0x000000ffffb37224 */ /* 0x000fe200078e0008 */
[----:B------:R-:W-:Y:S01]  /*1b7c0*/  MOV R178, R9 ;  /* 0x0000000900b27202 */ /* 0x000fe20000000f00 */
[----:B------:R-:W-:-:S02]  /*1b7d0*/  IMAD.MOV.U32 R177, RZ, RZ, R10 ;  /* 0x000000ffffb17224 */ /* 0x000fc400078e000a */
[----:B------:R-:W-:Y:S02]  /*1b7e0*/  IMAD.MOV.U32 R176, RZ, RZ, R11 ;  /* 0x000000ffffb07224 */ /* 0x000fe400078e000b */
[----:B------:R-:W-:Y:S02]  /*1b7f0*/  HMMA.1688.F32.TF32 R8, R4, R66, R184 ;  /* 0x000000420408723c */ /* 0x000fe400000810b8 */
[----:B------:R-:W-:Y:S01]  /*1b800*/  MOV R171, R12 ;  /* 0x0000000c00ab7202 */ /* 0x000fe20000000f00 */
[----:B------:R-:W-:Y:S01]  /*1b810*/  IMAD.MOV.U32 R170, RZ, RZ, R13 ;  /* 0x000000ffffaa7224 */ /* 0x000fe200078e000d */
[----:B------:R-:W-:Y:S01]  /*1b820*/  MOV R168, R15 ;  /* 0x0000000f00a87202 */ /* 0x000fe20000000f00 */
[----:B------:R-:W-:-:S03]  /*1b830*/  IMAD.MOV.U32 R169, RZ, RZ, R14 ;  /* 0x000000ffffa97224 */ /* 0x000fc600078e000e */
[----:B------:R-:W-:Y:S11]  /*1b840*/  HMMA.1688.F32.TF32 R12, R4, R54, R180 ;  /* 0x00000036040c723c */ /* 0x000ff600000810b4 */
[----:B------:R-:W-:Y:S01]  /*1b850*/  MOV R183, R8 ;  /* 0x0000000800b77202 */ /* 0x000fe20000000f00 */
[----:B------:R-:W-:Y:S01]  /*1b860*/  IMAD.MOV.U32 R182, RZ, RZ, R9 ;  /* 0x000000ffffb67224 */ /* 0x000fe200078e0009 */
[----:B------:R-:W-:Y:S01]  /*1b870*/  MOV R180, R11 ;  /* 0x0000000b00b47202 */ /* 0x000fe20000000f00 */
[----:B------:R-:W-:-:S02]  /*1b880*/  IMAD.MOV.U32 R181, RZ, RZ, R10 ;  /* 0x000000ffffb57224 */ /* 0x000fc400078e000a */
[----:B------:R-:W-:-:S15]  /*1b890*/  HMMA.1688.F32.TF32 R8, R4, R62, R188 ;  /* 0x0000003e0408723c */ /* 0x000fde00000810bc */
[----:B------:R-:W-:-:S04]  /*1b8a0*/  NOP ;  /* 0x0000000000007918 */ /* 0x000fc80000000000 */
[----:B------:R-:W-:Y:S01]  /*1b8b0*/  IMAD.MOV.U32 R187, RZ, RZ, R8 ;  /* 0x000000ffffbb7224 */ /* 0x000fe200078e0008 */
[----:B------:R-:W-:Y:S01]  /*1b8c0*/  MOV R185, R10 ;  /* 0x0000000a00b97202 */ /* 0x000fe20000000f00 */
[----:B------:R-:W-:Y:S02]  /*1b8d0*/  IMAD.MOV.U32 R186, RZ, RZ, R9 ;  /* 0x000000ffffba7224 */ /* 0x000fe400078e0009 */
[----:B------:R-:W-:Y:S02]  /*1b8e0*/  IMAD.MOV.U32 R184, RZ, RZ, R11 ;  /* 0x000000ffffb87224 */ /* 0x000fe400078e000b */
[C---:B------:R-:W-:Y:S01]  /*1b8f0*/  HMMA.1688.F32.TF32 R8, R4.reuse, R42, R192 ;  /* 0x0000002a0408723c */ /* 0x040fe200000810c0 */
[----:B------:R-:W-:Y:S07]  /*1b900*/  STL.64 [R1+0x1e0], R12 ;  /* 0x0001e00c01007387 */ /* 0x000fee0000100a00 */
[----:B------:R-:W-:Y:S01]  /*1b910*/  HMMA.1688.F32.TF32 R4, R4, R38, R196 ;  /* 0x000000260404723c */ /* 0x000fe200000810c4 */
[----:B------:R-:W-:Y:S01]  /*1b920*/  STL.64 [R1+0x1e8], R14 ;  /* 0x0001e80e01007387 */ /* 0x000fe20000100a00 */
[----:B------:R-:W-:Y:S01]  /*1b930*/  IMAD.MOV.U32 R90, RZ, RZ, R27 ;  /* 0x000000ffff5a7224 */ /* 0x000fe200078e001b */
[----:B------:R-:W-:Y:S01]  /*1b940*/  MOV R95, R25 ;  /* 0x00000019005f7202 */ /* 0x000fe20000000f00 */
[----:B------:R-:W-:-:S02]  /*1b950*/  IMAD.MOV.U32 R91, RZ, RZ, R26 ;  /* 0x000000ffff5b7224 */ /* 0x000fc400078e001a */
[----:B------:R-:W-:Y:S02]  /*1b960*/  IMAD.MOV.U32 R94, RZ, RZ, R24 ;  /* 0x000000ffff5e7224 */ /* 0x000fe400078e0018 */
[C---:B------:R-:W-:Y:S08]  /*1b970*/  HMMA.1688.F32.TF32 R108, R72.reuse, R46, R108 ;  /* 0x0000002e486c723c */ /* 0x040ff0000008106c */
[----:B------:R-:W-:Y:S01]  /*1b980*/  HMMA.1688.F32.TF32 R104, R72, R58, R104 ;  /* 0x0000003a4868723c */ /* 0x000fe20000081068 */
[----:B------:R-:W-:Y:S01]  /*1b990*/  MOV R93, R89 ;  /* 0x00000059005d7202 */ /* 0x000fe20000000f00 */
[----:B------:R-:W-:Y:S01]  /*1b9a0*/  IMAD.MOV.U32 R122, RZ, RZ, R49 ;  /* 0x000000ffff7a7224 */ /* 0x000fe200078e0031 */
[----:B------:R-:W-:Y:S04]  /*1b9b0*/  STL.64 [R1+0x190], R4 ;  /* 0x0001900401007387 */ /* 0x000fe80000100a00 */
[----:B------:R1:W-:Y:S01]  /*1b9c0*/  STL.64 [R1+0x198], R6 ;  /* 0x0001980601007387 */ /* 0x0003e20000100a00 */
[----:B------:R-:W-:Y:S01]  /*1b9d0*/  IMAD.MOV.U32 R123, RZ, RZ, R48 ;  /* 0x000000ffff7b7224 */ /* 0x000fe200078e0030 */
[----:B------:R-:W-:Y:S01]  /*1b9e0*/  MOV R121, R52 ;  /* 0x0000003400797202 */ /* 0x000fe20000000f00 */
[----:B------:R-:W-:Y:S01]  /*1b9f0*/  IMAD.MOV.U32 R120, RZ, RZ, R53 ;  /* 0x000000ffff787224 */ /* 0x000fe200078e0035 */
[----:B------:R-:W-:Y:S04]  /*1ba00*/  LDS R192, [R0+UR17+0x8200] ;  /* 0x0082001100c07984 */ /* 0x000fe80008000800 */
[----:B------:R-:W-:Y:S01]  /*1ba10*/  LDS R194, [R0+UR17+0x9200] ;  /* 0x0092001100c27984 */ /* 0x000fe20008000800 */
[----:B-1----:R-:W-:Y:S01]  /*1ba20*/  HMMA.1688.F32.TF32 R4, R240, R46, R204 ;  /* 0x0000002ef004723c */ /* 0x002fe200000810cc */
[----:B------:R-:W-:Y:S01]  /*1ba30*/  IMAD.MOV.U32 R191, RZ, RZ, R8 ;  /* 0x000000ffffbf7224 */ /* 0x000fe200078e0008 */
[----:B------:R-:W-:Y:S01]  /*1ba40*/  MOV R190, R9 ;  /* 0x0000000900be7202 */ /* 0x000fe20000000f00 */
[----:B------:R-:W-:Y:S01]  /*1ba50*/  IMAD.MOV.U32 R189, RZ, RZ, R10 ;  /* 0x000000ffffbd7224 */ /* 0x000fe200078e000a */
[----:B------:R-:W-:Y:S01]  /*1ba60*/  LDS R193, [R2+UR17+0x8200] ;  /* 0x0082001102c17984 */ /* 0x000fe20008000800 */
[----:B------:R-:W-:-:S03]  /*1ba70*/  IMAD.MOV.U32 R188, RZ, RZ, R11 ;  /* 0x000000ffffbc7224 */ /* 0x000fc600078e000b */
[----:B------:R-:W-:Y:S01]  /*1ba80*/  HMMA.1688.F32.TF32 R8, R240, R50, R200 ;  /* 0x00000032f008723c */ /* 0x000fe200000810c8 */
[----:B------:R-:W-:Y:S10]  /*1ba90*/  LDS R195, [R2+UR17+0x9200] ;  /* 0x0092001102c37984 */ /* 0x000ff40008000800 */
        /* <DEDUP_REMOVED lines=12> */
[----:B------:R-:W-:Y:S01]  /*1bb60*/  MOV R211, R4 ;  /* 0x0000000400d37202 */ /* 0x000fe20000000f00 */
[----:B------:R-:W-:Y:S01]  /*1bb70*/  IMAD.MOV.U32 R210, RZ, RZ, R5 ;  /* 0x000000ffffd27224 */ /* 0x000fe200078e0005 */
[----:B------:R-:W-:Y:S01]  /*1bb80*/  MOV R208, R7 ;  /* 0x0000000700d07202 */ /* 0x000fe20000000f00 */
[----:B------:R-:W-:Y:S02]  /*1bb90*/  IMAD.MOV.U32 R209, RZ, RZ, R6 ;  /* 0x000000ffffd17224 */ /* 0x000fe400078e0006 */
[----:B------:R-:W-:-:S15]  /*1bba0*/  HMMA.1688.F32.TF32 R4, R240, R66, R216 ;  /* 0x00000042f004723c */ /* 0x000fde00000810d8 */
[----:B------:R-:W-:-:S04]  /*1bbb0*/  NOP ;  /* 0x0000000000007918 */ /* 0x000fc80000000000 */
[----:B------:R-:W-:Y:S04]  /*1bbc0*/  STL.64 [R1+0xb0], R4 ;  /* 0x0000b00401007387 */ /* 0x000fe80000100a00 */
[----:B------:R-:W-:Y:S04]  /*1bbd0*/  STL.64 [R1+0xb8], R6 ;  /* 0x0000b80601007387 */ /* 0x000fe80000100a00 */
        /* <DEDUP_REMOVED lines=8> */
[----:B------:R-:W2:Y:S04]  /*1bc60*/  LDL.LU R100, [R1+0x340] ;  /* 0x0003400001647983 */ /* 0x000ea80000300800 */
[----:B------:R-:W2:Y:S04]  /*1bc70*/  LDL.LU R101, [R1+0x344] ;  /* 0x0003440001657983 */ /* 0x000ea80000300800 */
[----:B------:R-:W2:Y:S04]  /*1bc80*/  LDL.LU R102, [R1+0x348] ;  /* 0x0003480001667983 */ /* 0x000ea80000300800 */
[----:B------:R-:W2:Y:S01]  /*1bc90*/  LDL.LU R252, [R1+0x10f0] ;  /* 0x0010f00001fc7983 */ /* 0x000ea20000300800 */
[----:B------:R-:W-:Y:S01]  /*1bca0*/  MOV R199, R8 ;  /* 0x0000000800c77202 */ /* 0x000fe20000000f00 */
[----:B------:R-:W-:Y:S01]  /*1bcb0*/  IMAD.MOV.U32 R198, RZ, RZ, R9 ;  /* 0x000000ffffc67224 */ /* 0x000fe200078e0009 */
[----:B------:R-:W-:Y:S01]  /*1bcc0*/  MOV R196, R11 ;  /* 0x0000000b00c47202 */ /* 0x000fe20000000f00 */
[----:B------:R-:W-:Y:S01]  /*1bcd0*/  IMAD.MOV.U32 R197, RZ, RZ, R10 ;  /* 0x000000ffffc57224 */ /* 0x000fe200078e000a */
[----:B--2---:R-:W1:Y:S04]  /*1bce0*/  LDSM.16.M88.4 R4, [R252+UR12+0x20080] ;  /* 0x0200800cfc04783b */ /* 0x004e680008000200 */
[----:B------:R-:W2:Y:S04]  /*1bcf0*/  LDSM.16.M88.4 R8, [R252+UR12+0x20880] ;  /* 0x0208800cfc08783b */ /* 0x000ea80008000200 */
[----:B------:R-:W2:Y:S04]  /*1bd00*/  LDSM.16.M88.4 R12, [R252+UR12+0x21080] ;  /* 0x0210800cfc0c783b */ /* 0x000ea80008000200 */
[----:B------:R-:W3:Y:S04]  /*1bd10*/  LDSM.16.M88.4 R16, [R252+UR12+0x21880] ;  /* 0x0218800cfc10783b */ /* 0x000ee80008000200 */
[----:B------:R-:W3:Y:S04]  /*1bd20*/  LDSM.16.M88.4 R20, [R252+UR12+0x22080] ;  /* 0x0220800cfc14783b */ /* 0x000ee80008000200 */
[----:B------:R-:W3:Y:S04]  /*1bd30*/  LDSM.16.M88.4 R24, [R252+UR12+0x22880] ;  /* 0x0228800cfc18783b */ /* 0x000ee80008000200 */
[----:B------:R-:W3:Y:S04]  /*1bd40*/  LDSM.16.M88.4 R28, [R252+UR12+0x23080] ;  /* 0x0230800cfc1c783b */ /* 0x000ee80008000200 */
[----:B------:R-:W4:Y:S01]  /*1bd50*/  LDSM.16.M88.4 R32, [R252+UR12+0x23880] ;  /* 0x0238800cfc20783b */ /* 0x000f220008000200 */
[----:B------:R-:W-:Y:S03]  /*1bd60*/  HMMA.1688.F32.TF32 R112, R72, R50, R100 ;  /* 0x000000324870723c */ /* 0x000fe60000081064 */
[----:B-1----:R-:W-:Y:S04]  /*1bd70*/  STL [R1+0x1034], R6 ;  /* 0x0010340601007387 */ /* 0x002fe80000100800 */
[----:B------:R-:W-:Y:S04]  /*1bd80*/  STL [R1+0x1030], R7 ;  /* 0x0010300701007387 */ /* 0x000fe80000100800 */
[----:B--2---:R-:W-:Y:S04]  /*1bd90*/  STL [R1+0x103c], R10 ;  /* 0x00103c0a01007387 */ /* 0x004fe80000100800 */
[----:B------:R-:W-:Y:S04]  /*1bda0*/  STL [R1+0x1038], R11 ;  /* 0x0010380b01007387 */ /* 0x000fe80000100800 */
[----:B------:R-:W-:Y:S04]  /*1bdb0*/  STL [R1+0x1044], R14 ;  /* 0x0010440e01007387 */ /* 0x000fe80000100800 */
[----:B------:R-:W-:Y:S04]  /*1bdc0*/  STL [R1+0x1040], R15 ;  /* 0x0010400f01007387 */ /* 0x000fe80000100800 */
[----:B---3--:R-:W-:Y:S04]  /*1bdd0*/  STL [R1+0x104c], R18 ;  /* 0x00104c1201007387 */ /* 0x008fe80000100800 */
[----:B------:R-:W-:Y:S04]  /*1bde0*/  STL [R1+0x1048], R19 ;  /* 0x0010481301007387 */ /* 0x000fe80000100800 */
[----:B------:R-:W-:Y:S04]  /*1bdf0*/  STL [R1+0x1054], R22 ;  /* 0x0010541601007387 */ /* 0x000fe80000100800 */
[----:B------:R-:W-:Y:S04]  /*1be00*/  STL [R1+0x1050], R23 ;  /* 0x0010501701007387 */ /* 0x000fe80000100800 */
[----:B------:R-:W-:Y:S04]  /*1be10*/  STL [R1+0x105c], R26 ;  /* 0x00105c1a01007387 */ /* 0x000fe80000100800 */
[----:B------:R1:W-:Y:S04]  /*1be20*/  STL [R1+0x1058], R27 ;  /* 0x0010581b01007387 */ /* 0x0003e80000100800 */
[----:B------:R-:W-:Y:S04]  /*1be30*/  STL [R1+0x1064], R30 ;  /* 0x0010641e01007387 */ /* 0x000fe80000100800 */
[----:B------:R2:W-:Y:S04]  /*1be40*/  STL [R1+0x1060], R31 ;  /* 0x0010601f01007387 */ /* 0x0005e80000100800 */
[----:B----4-:R-:W-:Y:S01]  /*1be50*/  STL [R1+0x106c], R34 ;  /* 0x00106c2201007387 */ /* 0x010fe20000100800 */
[----:B-1----:R-:W-:-:S03]  /*1be60*/  IMAD.MOV.U32 R27, RZ, RZ, R111 ;  /* 0x000000ffff1b7224 */ /* 0x002fc600078e006f */
[----:B------:R-:W-:Y:S01]  /*1be70*/  STL [R1+0x1068], R35 ;  /* 0x0010682301007387 */ /* 0x000fe20000100800 */
[----:B------:R-:W-:-:S03]  /*1be80*/  MOV R26, R110 ;  /* 0x0000006e001a7202 */ /* 0x000fc60000000f00 */
[----:B------:R-:W-:Y:S01]  /*1be90*/  STL [R1+0xe10], R252 ;  /* 0x000e10fc01007387 */ /* 0x000fe20000100800 */
[----:B--2---:R-:W-:-:S03]  /*1bea0*/  IMAD.MOV.U32 R31, RZ, RZ, R109 ;  /* 0x000000ffff1f7224 */ /* 0x004fc600078e006d */
[----:B------:R-:W2:Y:S01]  /*1beb0*/  LDL.LU R100, [R1+0x140] ;  /* 0x0001400001647983 */ /* 0x000ea20000300800 */
[----:B------:R-:W-:-:S03]  /*1bec0*/  IMAD.MOV.U32 R30, RZ, RZ, R108 ;  /* 0x000000ffff1e7224 */ /* 0x000fc600078e006c */
[----:B------:R1:W-:Y:S01]  /*1bed0*/  STL.64 [R1+0x340], R112 ;  /* 0x0003407001007387 */ /* 0x0003e20000100a00 */
[----:B------:R-:W-:-:S03]  /*1bee0*/  IMAD.MOV.U32 R19, RZ, RZ, R107 ;  /* 0x000000ffff137224 */ /* 0x000fc600078e006b */
[----:B------:R3:W-:Y:S01]  /*1bef0*/  STL.64 [R1+0x348], R114 ;  /* 0x0003487201007387 */ /* 0x0007e20000100a00 */
[----:B------:R-:W-:-:S03]  /*1bf00*/  IMAD.MOV.U32 R18, RZ, RZ, R106 ;  /* 0x000000ffff127224 */ /* 0x000fc600078e006a */
[----:B------:R-:W2:Y:S01]  /*1bf10*/  LDL.LU R101, [R1+0x144] ;  /* 0x0001440001657983 */ /* 0x000ea20000300800 */
[----:B------:R-:W-:-:S03]  /*1bf20*/  MOV R23, R105 ;  /* 0x0000006900177202 */ /* 0x000fc60000000f00 */
[----:B------:R-:W2:Y:S01]  /*1bf30*/  LDL.LU R102, [R1+0x148] ;  /* 0x0001480001667983 */ /* 0x000ea20000300800 */
[----:B------:R-:W-:-:S03]  /*1bf40*/  IMAD.MOV.U32 R22, RZ, RZ, R104 ;  /* 0x000000ffff167224 */ /* 0x000fc600078e0068 */
[----:B------:R-:W2:Y:S04]  /*1bf50*/  LDL.LU R103, [R1+0x14c] ;  /* 0x00014c0001677983 */ /* 0x000ea80000300800 */
        /* <DEDUP_REMOVED lines=8> */
[----:B-1----:R-:W4:Y:S04]  /*1bfe0*/  LDL.LU R112, [R1+0x3e0] ;  /* 0x0003e00001707983 */ /* 0x002f280000300800 */
[----:B------:R-:W4:Y:S04]  /*1bff0*/  LDL.LU R113, [R1+0x3e4] ;  /* 0x0003e40001717983 */ /* 0x000f280000300800 */
[----:B---3--:R-:W4:Y:S04]  /*1c000*/  LDL.LU R114, [R1+0x3e8] ;  /* 0x0003e80001727983 */ /* 0x008f280000300800 */
[----:B------:R-:W4:Y:S04]  /*1c010*/  LDL.LU R115, [R1+0x3ec] ;  /* 0x0003ec0001737983 */ /* 0x000f280000300800 */
[----:B------:R-:W3:Y:S04]  /*1c020*/  LDL.LU R108, [R1+0x3d0] ;  /* 0x0003d000016c7983 */ /* 0x000ee80000300800 */
[----:B------:R-:W3:Y:S04]  /*1c030*/  LDL.LU R109, [R1+0x3d4] ;  /* 0x0003d400016d7983 */ /* 0x000ee80000300800 */
[----:B------:R-:W3:Y:S04]  /*1c040*/  LDL.LU R110, [R1+0x3d8] ;  /* 0x0003d800016e7983 */ /* 0x000ee80000300800 */
[----:B------:R-:W3:Y:S04]  /*1c050*/  LDL.LU R111, [R1+0x3dc] ;  /* 0x0003dc00016f7983 */ /* 0x000ee80000300800 */
[----:B------:R-:W3:Y:S04]  /*1c060*/  LDL.LU R104, [R1+0x3c0] ;  /* 0x0003c00001687983 */ /* 0x000ee80000300800 */
[----:B------:R-:W3:Y:S04]  /*1c070*/  LDL.LU R105, [R1+0x3c4] ;  /* 0x0003c40001697983 */ /* 0x000ee80000300800 */
[----:B------:R-:W3:Y:S04]  /*1c080*/  LDL.LU R106, [R1+0x3c8] ;  /* 0x0003c800016a7983 */ /* 0x000ee80000300800 */
[----:B------:R-:W3:Y:S01]  /*1c090*/  LDL.LU R107, [R1+0x3cc] ;  /* 0x0003cc00016b7983 */ /* 0x000ee20000300800 */
[----:B------:R-:W-:-:S02]  /*1c0a0*/  IMAD.MOV.U32 R92, RZ, RZ, R95 ;  /* 0x000000ffff5c7224 */ /* 0x000fc400078e005f */
[----:B------:R-:W-:Y:S01]  /*1c0b0*/  IMAD.MOV.U32 R95, RZ, RZ, R90 ;  /* 0x000000ffff5f7224 */ /* 0x000fe200078e005a */
[----:B------:R-:W-:Y:S01]  /*1c0c0*/  MOV R90, R80 ;  /* 0x00000050005a7202 */ /* 0x000fe20000000f00 */
[----:B------:R-:W-:Y:S02]  /*1c0d0*/  IMAD.MOV.U32 R89, RZ, RZ, R85 ;  /* 0x000000ffff597224 */ /* 0x000fe400078e0055 */
[----:B------:R-:W-:Y:S01]  /*1c0e0*/  IMAD.MOV.U32 R85, RZ, RZ, R81 ;  /* 0x000000ffff557224 */ /* 0x000fe200078e0051 */
[----:B------:R-:W-:Y:S01]  /*1c0f0*/  MOV R81, R37 ;  /* 0x0000002500517202 */ /* 0x000fe20000000f00 */
[----:B------:R-:W-:Y:S01]  /*1c100*/  IMAD.MOV.U32 R80, RZ, RZ, R36 ;  /* 0x000000ffff507224 */ /* 0x000fe200078e0024 */
[----:B--2---:R-:W-:-:S15]  /*1c110*/  HMMA.1688.F32.TF32 R100, R72, R54, R100 ;  /* 0x000000364864723c */ /* 0x004fde0000081064 */
[----:B------:R-:W-:-:S04]  /*1c120*/  NOP ;  /* 0x0000000000007918 */ /* 0x000fc80000000000 */
[----:B------:R-:W-:Y:S01]  /*1c130*/  MOV R11, R103 ;  /* 0x00000067000b7202 */ /* 0x000fe20000000f00 */
[----:B------:R-:W-:Y:S02]  /*1c140*/  IMAD.MOV.U32 R103, RZ, RZ, R94 ;  /* 0x000000ffff677224 */ /* 0x000fe400078e005e */
[----:B------:R-:W-:Y:S01]  /*1c150*/  IMAD.MOV.U32 R94, RZ, RZ, R84 ;  /* 0x000000ffff5e7224 */ /* 0x000fe200078e0054 */
[----:B------:R-:W-:Y:S01]  /*1c160*/  MOV R14, R100 ;  /* 0x00000064000e7202 */ /* 0x000fe20000000f00 */
[----:B------:R-:W-:Y:S02]  /*1c170*/  IMAD.MOV.U32 R15, RZ, RZ, R101 ;  /* 0x000000ffff0f7224 */ /* 0x000fe400078e0065 */
[----:B------:R-:W-:Y:S02]  /*1c180*/  IMAD.MOV.U32 R84, RZ, RZ, R87 ;  /* 0x000000ffff547224 */ /* 0x000fe400078e0057 */
[----:B------:R-:W-:Y:S02]  /*1c190*/  IMAD.MOV.U32 R87, RZ, RZ, R65 ;  /* 0x000000ffff577224 */ /* 0x000fe400078e0041 */
[----:B------:R-:W2:Y:S01]  /*1c1a0*/  LDL.LU R65, [R1+0x10ec] ;  /* 0x0010ec0001417983 */ /* 0x000ea20000300800 */
[----:B------:R-:W-:-:S03]  /*1c1b0*/  IMAD.MOV.U32 R10, RZ, RZ, R102 ;  /* 0x000000ffff0a7224 */ /* 0x000fc600078e0066 */
[----:B------:R-:W2:Y:S01]  /*1c1c0*/  LDL.LU R36, [R1+0x10e8] ;  /* 0x0010e80001247983 */ /* 0x000ea20000300800 */
[----:B----4-:R-:W-:Y:S03]  /*1c1d0*/  HMMA.1688.F32.TF32 R112, R72, R66, R112 ;  /* 0x000000424870723c */ /* 0x010fe60000081070 */
[----:B------:R-:W4:Y:S01]  /*1c1e0*/  LDL.LU R37, [R1+0x10e4] ;  /* 0x0010e40001257983 */ /* 0x000f220000300800 */
[----:B------:R-:W-:Y:S01]  /*1c1f0*/  IMAD.MOV.U32 R102, RZ, RZ, R88 ;  /* 0x000000ffff667224 */ /* 0x000fe200078e0058 */
[----:B------:R-:W-:Y:S02]  /*1c200*/  MOV R88, R91 ;  /* 0x0000005b00587202 */ /* 0x000fe40000000f00 */
[----:B------:R1:W-:Y:S01]  /*1c210*/  STL [R1+0x1094], R15 ;  /* 0x0010940f01007387 */ /* 0x0003e20000100800 */
[----:B------:R-:W-:Y:S01]  /*1c220*/  MOV R91, R86 ;  /* 0x00000056005b7202 */ /* 0x000fe20000000f00 */
[----:B------:R-:W-:-:S02]  /*1c230*/  IMAD.MOV.U32 R86, RZ, RZ, R3 ;  /* 0x000000ffff567224 */ /* 0x000fc400078e0003 */
[----:B------:R1:W-:Y:S08]  /*1c240*/  STL [R1+0x1090], R14 ;  /* 0x0010900e01007387 */ /* 0x0003f00000100800 */
[----:B------:R-:W-:Y:S01]  /*1c250*/  IMAD.MOV.U32 R6, RZ, RZ, R112 ;  /* 0x000000ffff067224 */ /* 0x000fe200078e0070 */
[----:B------:R-:W-:Y:S01]  /*1c260*/  MOV R7, R113 ;  /* 0x0000007100077202 */ /* 0x000fe20000000f00 */
[----:B------:R-:W4:Y:S01]  /*1c270*/  LDL.LU R112, [R1+0x330] ;  /* 0x0003300001707983 */ /* 0x000f220000300800 */
[----:B------:R-:W-:-:S02]  /*1c280*/  IMAD.MOV.U32 R252, RZ, RZ, R114 ;  /* 0x000000fffffc7224 */ /* 0x000fc400078e0072 */
[----:B------:R-:W-:Y:S01]  /*1c290*/  IMAD.MOV.U32 R3, RZ, RZ, R115 ;  /* 0x000000ffff037224 */ /* 0x000fe200078e0073 */
[----:B------:R-:W4:Y:S04]  /*1c2a0*/  LDL.LU R113, [R1+0x334] ;  /* 0x0003340001717983 */ /* 0x000f280000300800 */
[----:B------:R-:W4:Y:S01]  /*1c2b0*/  LDL.LU R114, [R1+0x338] ;  /* 0x0003380001727983 */ /* 0x000f220000300800 */
[C---:B---3--:R-:W-:Y:S03]  /*1c2c0*/  HMMA.1688.F32.TF32 R104, R72.reuse, R42, R104 ;  /* 0x0000002a4868723c */ /* 0x048fe60000081068 */
[----:B------:R-:W3:Y:S05]  /*1c2d0*/  LDL.LU R115, [R1+0x33c] ;  /* 0x00033c0001737983 */ /* 0x000eea0000300800 */
[----:B------:R-:W-:Y:S01]  /*1c2e0*/  HMMA.1688.F32.TF32 R108, R72, R62, R108 ;  /* 0x0000003e486c723c */ /* 0x000fe2000008106c */
[----:B------:R-:W-:Y:S01]  /*1c2f0*/  MOV R101, R103 ;  /* 0x0000006700657202 */ /* 0x000fe20000000f00 */
[----:B------:R-:W-:-:S09]  /*1c300*/  IMAD.MOV.U32 R100, RZ, RZ, R102 ;  /* 0x000000ffff647224 */ /* 0x000fd200078e0066 */
[----:B------:R-:W-:Y:S01]  /*1c310*/  IMAD.MOV.U32 R23, RZ, RZ, R104 ;  /* 0x000000ffff177224 */ /* 0x000fe200078e0068 */
[----:B------:R-:W-:Y:S01]  /*1c320*/  MOV R27, R106 ;  /* 0x0000006a001b7202 */ /* 0x000fe20000000f00 */
[----:B------:R-:W-:Y:S01]  /*1c330*/  IMAD.MOV.U32 R22, RZ, RZ, R105 ;  /* 0x000000ffff167224 */ /* 0x000fe200078e0069 */
[----:B------:R-:W3:Y:S01]  /*1c340*/  LDL.LU R104, [R1+0x320] ;  /* 0x0003200001687983 */ /* 0x000ee20000300800 */
[----:B------:R-:W-:-:S03]  /*1c350*/  IMAD.MOV.U32 R26, RZ, RZ, R107 ;  /* 0x000000ffff1a7224 */ /* 0x000fc600078e006b */
[----:B------:R-:W3:Y:S04]  /*1c360*/  LDL.LU R105, [R1+0x324] ;  /* 0x0003240001697983 */ /* 0x000ee80000300800 */
[----:B------:R-:W3:Y:S04]  /*1c370*/  LDL.LU R106, [R1+0x328] ;  /* 0x00032800016a7983 */ /* 0x000ee80000300800 */
[----:B------:R-:W3:Y:S01]  /*1c380*/  LDL.LU R107, [R1+0x32c] ;  /* 0x00032c00016b7983 */ /* 0x000ee20000300800 */
        /* <DEDUP_REMOVED lines=18> */
[----:B------:R-:W-:Y:S01]  /*1c4b0*/  IMAD.MOV.U32 R77, RZ, RZ, R44 ;  /* 0x000000ffff4d7224 */ /* 0x000fe200078e002c */
[----:B------:R-:W-:Y:S01]  /*1c4c0*/  MOV R31, R108 ;  /* 0x0000006c001f7202 */ /* 0x000fe20000000f00 */
[----:B------:R-:W3:Y:S01]  /*1c4d0*/  LDL.LU R44, [R1+0x10e0] ;  /* 0x0010e000012c7983 */ /* 0x000ee20000300800 */
[----:B------:R-:W-:Y:S02]  /*1c4e0*/  IMAD.MOV.U32 R76, RZ, RZ, R45 ;  /* 0x000000ffff4c7224 */ /* 0x000fe400078e002d */
[----:B------:R-:W-:Y:S01]  /*1c4f0*/  IMAD.MOV.U32 R30, RZ, RZ, R109 ;  /* 0x000000ffff1e7224 */ /* 0x000fe200078e006d */
[----:B------:R-:W3:Y:S04]  /*1c500*/  LDL.LU R45, [R1+0x10dc] ;  /* 0x0010dc00012d7983 */ /* 0x000ee80000300800 */
[----:B------:R-:W3:Y:S04]  /*1c510*/  LDL.LU R108, [R1+0x310] ;  /* 0x00031000016c7983 */ /* 0x000ee80000300800 */
[----:B------:R-:W3:Y:S01]  /*1c520*/  LDL.LU R109, [R1+0x314] ;  /* 0x00031400016d7983 */ /* 0x000ee20000300800 */
[----:B------:R-:W-:Y:S01]  /*1c530*/  HMMA.1688.F32.TF32 R248, R240, R62, R220 ;  /* 0x0000003ef0f8723c */ /* 0x000fe200000810dc */
[----:B------:R-:W-:Y:S01]  /*1c540*/  IMAD.MOV.U32 R34, RZ, RZ, R110 ;  /* 0x000000ffff227224 */ /* 0x000fe200078e006e */
[----:B------:R-:W-:-:S06]  /*1c550*/  MOV R35, R111 ;  /* 0x0000006f00237202 */ /* 0x000fcc0000000f00 */
[C---:B------:R-:W-:Y:S01]  /*1c560*/  HMMA.1688.F32.TF32 R244, R240.reuse, R42, R224 ;  /* 0x0000002af0f4723c */ /* 0x040fe200000810e0 */
        /* <DEDUP_REMOVED lines=8> */
[----:B--2---:R-:W-:Y:S01]  /*1c5f0*/  IMAD.MOV.U32 R111, RZ, RZ, R36 ;  /* 0x000000ffff6f7224 */ /* 0x004fe200078e0024 */
[----:B----4-:R-:W-:Y:S01]  /*1c600*/  MOV R110, R37 ;  /* 0x00000025006e7202 */ /* 0x010fe20000000f00 */
[----:B------:R-:W-:-:S02]  /*1c610*/  IMAD.MOV.U32 R219, RZ, RZ, R184 ;  /* 0x000000ffffdb7224 */ /* 0x000fc400078e00b8 */
[----:B------:R-:W-:Y:S02]  /*1c620*/  IMAD.MOV.U32 R218, RZ, RZ, R185 ;  /* 0x000000ffffda7224 */ /* 0x000fe400078e00b9 */
[----:B------:R-:W-:Y:S02]  /*1c630*/  IMAD.MOV.U32 R164, RZ, RZ, R127 ;  /* 0x000000ffffa47224 */ /* 0x000fe400078e007f */
[----:B------:R-:W-:Y:S02]  /*1c640*/  IMAD.MOV.U32 R166, RZ, RZ, R125 ;  /* 0x000000ffffa67224 */ /* 0x000fe400078e007d */
[----:B------:R-:W-:Y:S02]  /*1c650*/  IMAD.MOV.U32 R167, RZ, RZ, R124 ;  /* 0x000000ffffa77224 */ /* 0x000fe400078e007c */
[----:B------:R-:W-:Y:S01]  /*1c660*/  IMAD.MOV.U32 R216, RZ, RZ, R187 ;  /* 0x000000ffffd87224 */ /* 0x000fe200078e00bb */
[----:B------:R-:W-:Y:S01]  /*1c670*/  HMMA.1688.F32.TF32 R120, R128, R24, R120 ;  /* 0x000000188078723c */ /* 0x000fe20000081078 */
[----:B------:R-:W-:Y:S04]  /*1c680*/  LDS R224, [R0+UR17+0x8280] ;  /* 0x0082801100e07984 */ /* 0x000fe80008000800 */
[----:B------:R-:W-:Y:S04]  /*1c690*/  LDS R226, [R0+UR17+0x9280] ;  /* 0x0092801100e27984 */ /* 0x000fe80008000800 */
[----:B------:R-:W-:Y:S04]  /*1c6a0*/  LDS R225, [R2+UR17+0x8280] ;  /* 0x0082801102e17984 */ /* 0x000fe80008000800 */
[----:B------:R-:W-:Y:S01]  /*1c6b0*/  LDS R227, [R2+UR17+0x9280] ;  /* 0x0092801102e37984 */ /* 0x000fe20008000800 */
[----:B---3--:R-:W-:-:S15]  /*1c6c0*/  HMMA.1688.F32.TF32 R36, R72, R38, R112 ;  /* 0x000000264824723c */ /* 0x008fde0000081070 */
[----:B------:R-:W-:-:S04]  /*1c6d0*/  NOP ;  /* 0x0000000000007918 */ /* 0x000fc80000000000 */
[----:B-1----:R-:W-:Y:S01]  /*1c6e0*/  IMAD.MOV.U32 R15, RZ, RZ, R36 ;  /* 0x000000ffff0f7224 */ /* 0x002fe200078e0024 */
[----:B------:R-:W-:Y:S01]  /*1c6f0*/  MOV R14, R37 ;  /* 0x00000025000e7202 */ /* 0x000fe20000000f00 */
[----:B------:R-:W-:Y:S02]  /*1c700*/  IMAD.MOV.U32 R19, RZ, RZ, R38 ;  /* 0x000000ffff137224 */ /* 0x000fe400078e0026 */
[----:B------:R-:W-:Y:S02]  /*1c710*/  IMAD.MOV.U32 R18, RZ, RZ, R39 ;  /* 0x000000ffff127224 */ /* 0x000fe400078e0027 */
[----:B------:R-:W-:Y:S01]  /*1c720*/  HMMA.1688.F32.TF32 R36, R68, R4, R104 ;  /* 0x000000044424723c */ /* 0x000fe20000081068 */
        /* <DEDUP_REMOVED lines=22> */
[----:B------:R-:W-:Y:S02]  /*1c890*/  IMAD.MOV.U32 R76, RZ, RZ, R41 ;  /* 0x000000ffff4c7224 */ /* 0x000fe400078e0029 */
[----:B------:R-:W-:Y:S01]  /*1c8a0*/  IMAD.MOV.U32 R77, RZ, RZ, R40 ;  /* 0x000000ffff4d7224 */ /* 0x000fe200078e0028 */
[----:B------:R-:W-:Y:S04]  /*1c8b0*/  STL.64 [R1+0xfb8], R38 ;  /* 0x000fb82601007387 */ /* 0x000fe80000100a00 */
[----:B------:R-:W-:Y:S01]  /*1c8c0*/  STL.64 [R1+0xfb0], R36 ;  /* 0x000fb02401007387 */ /* 0x000fe20000100a00 */
[----:B------:R-:W-:Y:S01]  /*1c8d0*/  HMMA.1688.F32.TF32 R40, R68, R8, R108 ;  /* 0x000000084428723c */ /* 0x000fe2000008106c */
[----:B------:R-:W-:Y:S01]  /*1c8e0*/  MOV R110, R106 ;  /* 0x0000006a006e7202 */ /* 0x000fe20000000f00 */
[----:B------:R-:W-:Y:S01]  /*1c8f0*/  IMAD.MOV.U32 R111, RZ, RZ, R107 ;  /* 0x000000ffff6f7224 */ /* 0x000fe200078e006b */
[----:B------:R-:W2:Y:S01]  /*1c900*/  LDL.LU R112, [R1+0x300] ;  /* 0x0003000001707983 */ /* 0x000ea20000300800 */
[----:B------:R-:W-:-:S02]  /*1c910*/  IMAD.MOV.U32 R106, RZ, RZ, R102 ;  /* 0x000000ffff6a7224 */ /* 0x000fc400078e0066 */
[----:B------:R-:W-:Y:S01]  /*1c920*/  IMAD.MOV.U32 R107, RZ, RZ, R103 ;  /* 0x000000ffff6b7224 */ /* 0x000fe200078e0067 */
[----:B------:R-:W2:Y:S01]  /*1c930*/  LDL.LU R113, [R1+0x304] ;  /* 0x0003040001717983 */ /* 0x000ea20000300800 */
[----:B------:R-:W-:Y:S01]  /*1c940*/  IMAD.MOV.U32 R102, RZ, RZ, R94 ;  /* 0x000000ffff667224 */ /* 0x000fe200078e005e */
[----:B------:R-:W-:Y:S01]  /*1c950*/  MOV R103, R95 ;  /* 0x0000005f00677202 */ /* 0x000fe20000000f00 */
[----:B------:R-:W-:Y:S01]  /*1c960*/  IMAD.MOV.U32 R95, RZ, RZ, R91 ;  /* 0x000000ffff5f7224 */ /* 0x000fe200078e005b */
[----:B------:R-:W-:Y:S01]  /*1c970*/  MOV R94, R90 ;  /* 0x0000005a005e7202 */ /* 0x000fe20000000f00 */
[----:B------:R-:W2:Y:S01]  /*1c980*/  LDL.LU R114, [R1+0x308] ;  /* 0x0003080001727983 */ /* 0x000ea20000300800 */
[----:B------:R-:W-:Y:S02]  /*1c990*/  IMAD.MOV.U32 R90, RZ, RZ, R86 ;  /* 0x000000ffff5a7224 */ /* 0x000fe400078e0056 */
[----:B------:R-:W-:Y:S01]  /*1c9a0*/  IMAD.MOV.U32 R91, RZ, RZ, R87 ;  /* 0x000000ffff5b7224 */ /* 0x000fe200078e0057 */
[----:B------:R-:W2:Y:S01]  /*1c9b0*/  LDL.LU R115, [R1+0x30c] ;  /* 0x00030c0001737983 */ /* 0x000ea20000300800 */
[----:B------:R-:W-:Y:S01]  /*1c9c0*/  IMAD.MOV.U32 R86, RZ, RZ, R82 ;  /* 0x000000ffff567224 */ /* 0x000fe200078e0052 */
[----:B------:R-:W-:-:S02]  /*1c9d0*/  MOV R87, R83 ;  /* 0x0000005300577202 */ /* 0x000fc40000000f00 */
[----:B------:R-:W3:Y:S04]  /*1c9e0*/  LDL.LU R82, [R1+0x100] ;  /* 0x0001000001527983 */ /* 0x000ee80000300800 */
[----:B------:R-:W4:Y:S01]  /*1c9f0*/  LDL.LU R83, [R1+0x104] ;  /* 0x0001040001537983 */ /* 0x000f220000300800 */
[----:B------:R-:W-:Y:S01]  /*1ca00*/  IMAD.MOV.U32 R104, RZ, RZ, R100 ;  /* 0x000000ffff687224 */ /* 0x000fe200078e0064 */
[----:B------:R-:W-:Y:S01]  /*1ca10*/  MOV R105, R101 ;  /* 0x0000006500697202 */ /* 0x000fe20000000f00 */
[----:B------:R-:W-:Y:S01]  /*1ca20*/  IMAD.MOV.U32 R101, RZ, RZ, R93 ;  /* 0x000000ffff657224 */ /* 0x000fe200078e005d */
[----:B------:R-:W-:Y:S01]  /*1ca30*/  MOV R100, R92 ;  /* 0x0000005c00647202 */ /* 0x000fe20000000f00 */
        /* <DEDUP_REMOVED lines=8> */
[----:B------:R-:W-:Y:S01]  /*1cac0*/  IMAD.MOV.U32 R81, RZ, RZ, R77 ;  /* 0x000000ffff517224 */ /* 0x000fe200078e004d */
[----:B------:R-:W-:Y:S01]  /*1cad0*/  STL.64 [R1+0xfc8], R42 ;  /* 0x000fc82a01007387 */ /* 0x000fe20000100a00 */
[----:B------:R-:W-:Y:S01]  /*1cae0*/  IMAD.MOV.U32 R77, RZ, RZ, R44 ;  /* 0x000000ffff4d7224 */ /* 0x000fe200078e002c */
[----:B------:R-:W-:Y:S01]  /*1caf0*/  MOV R117, R111 ;  /* 0x0000006f00757202 */ /* 0x000fe20000000f00 */
[----:B------:R-:W-:Y:S01]  /*1cb00*/  IMAD.MOV.U32 R116, RZ, RZ, R110 ;  /* 0x000000ffff747224 */ /* 0x000fe200078e006e */
[----:B------:R-:W-:Y:S01]  /*1cb10*/  STL.64 [R1+0xfc0], R40 ;  /* 0x000fc02801007387 */ /* 0x000fe20000100a00 */
[----:B------:R-:W-:Y:S01]  /*1cb20*/  IMAD.MOV.U32 R134, RZ, RZ, R84 ;  /* 0x000000ffff867224 */ /* 0x000fe200078e0054 */
[----:B------:R-:W-:Y:S01]  /*1cb30*/  MOV R110, R92 ;  /* 0x0000005c006e7202 */ /* 0x000fe20000000f00 */
[----:B------:R-:W-:Y:S01]  /*1cb40*/  IMAD.MOV.U32 R111, RZ, RZ, R93 ;  /* 0x000000ffff6f7224 */ /* 0x000fe200078e005d */
[----:B------:R-:W-:Y:S01]  /*1cb50*/  MOV R135, R85 ;  /* 0x0000005500877202 */ /* 0x000fe20000000f00 */
[----:B------:R-:W-:-:S02]  /*1cb60*/  IMAD.MOV.U32 R92, RZ, RZ, R86 ;  /* 0x000000ffff5c7224 */ /* 0x000fc400078e0056 */
[----:B------:R-:W-:Y:S02]  /*1cb70*/  IMAD.MOV.U32 R93, RZ, RZ, R87 ;  /* 0x000000ffff5d7224 */ /* 0x000fe400078e0057 */
[----:B------:R-:W-:Y:S02]  /*1cb80*/  IMAD.MOV.U32 R86, RZ, RZ, R76 ;  /* 0x000000ffff567224 */ /* 0x000fe400078e004c */
[----:B------:R-:W-:Y:S01]  /*1cb90*/  IMAD.MOV.U32 R87, RZ, RZ, R77 ;  /* 0x000000ffff577224 */ /* 0x000fe200078e004d */
[----:B--2---:R-:W-:Y:S01]  /*1cba0*/  HMMA.1688.F32.TF32 R44, R68, R12, R112 ;  /* 0x0000000c442c723c */ /* 0x004fe20000081070 */
[----:B------:R-:W-:Y:S01]  /*1cbb0*/  IMAD.MOV.U32 R114, RZ, RZ, R100 ;  /* 0x000000ffff727224 */ /* 0x000fe200078e0064 */
[----:B------:R-:W-:Y:S01]  /*1cbc0*/  MOV R115, R101 ;  /* 0x0000006500737202 */ /* 0x000fe20000000f00 */
[----:B---3--:R-:W-:Y:S02]  /*1cbd0*/  IMAD.MOV.U32 R84, RZ, RZ, R82 ;  /* 0x000000ffff547224 */ /* 0x008fe400078e0052 */
[----:B------:R-:W2:Y:S01]  /*1cbe0*/  LDL.LU R82, [R1+0x118] ;  /* 0x0001180001527983 */ /* 0x000ea20000300800 */
[----:B------:R-:W-:Y:S01]  /*1cbf0*/  IMAD.MOV.U32 R100, RZ, RZ, R94 ;  /* 0x000000ffff647224 */ /* 0x000fe200078e005e */
[----:B----4-:R-:W-:-:S02]  /*1cc00*/  MOV R85, R83 ;  /* 0x0000005300557202 */ /* 0x010fc40000000f00 */
[----:B------:R-:W2:Y:S01]  /*1cc10*/  LDL.LU R83, [R1+0x11c] ;  /* 0x00011c0001537983 */ /* 0x000ea20000300800 */
[----:B------:R-:W-:Y:S01]  /*1cc20*/  MOV R101, R95 ;  /* 0x0000005f00657202 */ /* 0x000fe20000000f00 */
[----:B------:R-:W-:Y:S01]  /*1cc30*/  IMAD.MOV.U32 R95, RZ, RZ, R81 ;  /* 0x000000ffff5f7224 */ /* 0x000fe200078e0051 */
[----:B------:R-:W-:Y:S01]  /*1cc40*/  MOV R94, R80 ;  /* 0x00000050005e7202 */ /* 0x000fe20000000f00 */
[----:B------:R-:W3:Y:S01]  /*1cc50*/  LDL.LU R76, [R1+0x120] ;  /* 0x00012000014c7983 */ /* 0x000ee20000300800 */
[----:B------:R-:W-:Y:S01]  /*1cc60*/  MOV R80, R78 ;  /* 0x0000004e00507202 */ /* 0x000fe20000000f00 */
[----:B------:R-:W-:Y:S02]  /*1cc70*/  IMAD.MOV.U32 R81, RZ, RZ, R79 ;  /* 0x000000ffff517224 */ /* 0x000fe400078e004f */
[----:B------:R-:W3:Y:S04]  /*1cc80*/  LDL.LU R77, [R1+0x124] ;  /* 0x00012400014d7983 */ /* 0x000ee80000300800 */
[----:B------:R-:W3:Y:S04]  /*1cc90*/  LDL.LU R78, [R1+0x128] ;  /* 0x00012800014e7983 */ /* 0x000ee80000300800 */
[----:B------:R-:W3:Y:S04]  /*1cca0*/  LDL.LU R79, [R1+0x12c] ;  /* 0x00012c00014f7983 */ /* 0x000ee80000300800 */
[----:B------:R-:W4:Y:S04]  /*1ccb0*/  LDL.LU R140, [R1+0x150] ;  /* 0x00015000018c7983 */ /* 0x000f280000300800 */
        /* <DEDUP_REMOVED lines=23> */
[----:B------:R-:W-:Y:S01]  /*1ce30*/  MOV R112, R106 ;  /* 0x0000006a00707202 */ /* 0x000fe20000000f00 */
[----:B------:R-:W-:Y:S01]  /*1ce40*/  IMAD.MOV.U32 R113, RZ, RZ, R107 ;  /* 0x000000ffff717224 */ /* 0x000fe200078e006b */
[----:B------:R-:W-:Y:S01]  /*1ce50*/  MOV R106, R57 ;  /* 0x00000039006a7202 */ /* 0x000fe20000000f00 */
[----:B------:R-:W-:Y:S01]  /*1ce60*/  IMAD.MOV.U32 R107, RZ, RZ, R56 ;  /* 0x000000ffff6b7224 */ /* 0x000fe200078e0038 */
[----:B------:R-:W-:Y:S01]  /*1ce70*/  MOV R132, R90 ;  /* 0x0000005a00847202 */ /* 0x000fe20000000f00 */
[----:B------:R-:W-:Y:S01]  /*1ce80*/  IMAD.MOV.U32 R118, RZ, RZ, R104 ;  /* 0x000000ffff767224 */ /* 0x000fe200078e0068 */
[----:B------:R-:W4:Y:S01]  /*1ce90*/  LDL.LU R136, [R1+0x130] ;  /* 0x0001300001887983 */ /* 0x000f220000300800 */
[----:B------:R-:W-:-:S02]  /*1cea0*/  IMAD.MOV.U32 R119, RZ, RZ, R105 ;  /* 0x000000ffff777224 */ /* 0x000fc400078e0069 */
[----:B------:R-:W-:Y:S01]  /*1ceb0*/  IMAD.MOV.U32 R104, RZ, RZ, R61 ;  /* 0x000000ffff687224 */ /* 0x000fe200078e003d */
[----:B------:R-:W4:Y:S01]  /*1cec0*/  LDL.LU R137, [R1+0x134] ;  /* 0x0001340001897983 */ /* 0x000f220000300800 */
[----:B------:R-:W-:Y:S02]  /*1ced0*/  IMAD.MOV.U32 R105, RZ, RZ, R60 ;  /* 0x000000ffff697224 */ /* 0x000fe400078e003c */
[----:B------:R-:W-:Y:S01]  /*1cee0*/  IMAD.MOV.U32 R133, RZ, RZ, R91 ;  /* 0x000000ffff857224 */ /* 0x000fe200078e005b */
[----:B------:R-:W-:Y:S01]  /*1cef0*/  MOV R91, R64 ;  /* 0x00000040005b7202 */ /* 0x000fe20000000f00 */
[----:B------:R-:W-:Y:S01]  /*1cf00*/  IMAD.MOV.U32 R90, RZ, RZ, R65 ;  /* 0x000000ffff5a7224 */ /* 0x000fe200078e0041 */
[----:B------:R-:W4:Y:S01]  /*1cf10*/  LDL.LU R138, [R1+0x138] ;  /* 0x00013800018a7983 */ /* 0x000f220000300800 */
[----:B------:R-:W-:Y:S02]  /*1cf20*/  IMAD.MOV.U32 R108, RZ, RZ, R102 ;  /* 0x000000ffff6c7224 */ /* 0x000fe400078e0066 */
[----:B------:R-:W-:Y:S01]  /*1cf30*/  IMAD.MOV.U32 R109, RZ, RZ, R103 ;  /* 0x000000ffff6d7224 */ /* 0x000fe200078e0067 */
[----:B------:R-:W4:Y:S01]  /*1cf40*/  LDL.LU R139, [R1+0x13c] ;  /* 0x00013c00018b7983 */ /* 0x000f220000300800 */
[----:B------:R-:W-:-:S02]  /*1cf50*/  IMAD.MOV.U32 R102, RZ, RZ, R88 ;  /* 0x000000ffff667224 */ /* 0x000fc400078e0058 */
[----:B------:R-:W-:Y:S01]  /*1cf60*/  IMAD.MOV.U32 R103, RZ, RZ, R89 ;  /* 0x000000ffff677224 */ /* 0x000fe200078e0059 */
[----:B------:R-:W4:Y:S04]  /*1cf70*/  LDL.LU R88, [R1+0xf0] ;  /* 0x0000f00001587983 */ /* 0x000f280000300800 */
[----:B------:R-:W4:Y:S04]  /*1cf80*/  LDL.LU R89, [R1+0xf4] ;  /* 0x0000f40001597983 */ /* 0x000f280000300800 */
[----:B------:R-:W-:Y:S04]  /*1cf90*/  STL.64 [R1+0xfd8], R46 ;  /* 0x000fd82e01007387 */ /* 0x000fe80000100a00 */
[----:B------:R-:W-:Y:S01]  /*1cfa0*/  STL.64 [R1+0xfd0], R44 ;  /* 0x000fd02c01007387 */ /* 0x000fe20000100a00 */
[C---:B--2---:R-:W-:Y:S08]  /*1cfb0*/  HMMA.1688.F32.TF32 R52, R68.reuse, R20, R156 ;  /* 0x000000144434723c */ /* 0x044ff0000008109c */
[C---:B---3--:R-:W-:Y:S08]  /*1cfc0*/  HMMA.1688.F32.TF32 R48, R68.reuse, R16, R160 ;  /* 0x000000104430723c */ /* 0x048ff000000810a0 */
[C---:B----4-:R-:W-:Y:S08]  /*1cfd0*/  HMMA.1688.F32.TF32 R56, R68.reuse, R24, R152 ;  /* 0x000000184438723c */ /* 0x050ff00000081098 */
[C---:B------:R-:W-:Y:S03]  /*1cfe0*/  HMMA.1688.F32.TF32 R60, R68.reuse, R28, R148 ;  /* 0x0000001c443c723c */ /* 0x040fe60000081094 */
[----:B------:R-:W-:Y:S05]  /*1cff0*/  STL.64 [R1+0xfe8], R50 ;  /* 0x000fe83201007387 */ /* 0x000fea0000100a00 */
[----:B------:R-:W-:Y:S01]  /*1d000*/  HMMA.1688.F32.TF32 R64, R68, R32, R144 ;  /* 0x000000204440723c */ /* 0x000fe20000081090 */
[----:B------:R-:W-:Y:S04]  /*1d010*/  STL.64 [R1+0xfe0], R48 ;  /* 0x000fe03001007387 */ /* 0x000fe80000100a00 */
[----:B------:R-:W-:Y:S04]  /*1d020*/  STL.64 [R1+0xff8], R54 ;  /* 0x000ff83601007387 */ /* 0x000fe80000100a00 */
[----:B------:R-:W-:Y:S04]  /*1d030*/  STL.64 [R1+0xff0], R52 ;  /* 0x000ff03401007387 */ /* 0x000fe80000100a00 */
[----:B------:R-:W-:Y:S04]  /*1d040*/  STL.64 [R1+0x1008], R58 ;  /* 0x0010083a01007387 */ /* 0x000fe80000100a00 */
[----:B------:R-:W-:Y:S01]  /*1d050*/  STL.64 [R1+0x1000], R56 ;  /* 0x0010003801007387 */ /* 0x000fe20000100a00 */
[----:B------:R-:W-:-:S03]  /*1d060*/  MOV R156, R237 ;  /* 0x000000ed009c7202 */ /* 0x000fc60000000f00 */
[----:B------:R-:W-:Y:S01]  /*1d070*/  STL.64 [R1+0x1018], R62 ;  /* 0x0010183e01007387 */ /* 0x000fe20000100a00 */
[----:B------:R-:W-:-:S03]  /*1d080*/  IMAD.MOV.U32 R157, RZ, RZ, R236 ;  /* 0x000000ffff9d7224 */ /* 0x000fc600078e00ec */
[----:B------:R-:W-:Y:S01]  /*1d090*/  STL.64 [R1+0x1010], R60 ;  /* 0x0010103c01007387 */ /* 0x000fe20000100a00 */
[----:B------:R-:W-:-:S03]  /*1d0a0*/  IMAD.MOV.U32 R158, RZ, RZ, R235 ;  /* 0x000000ffff9e7224 */ /* 0x000fc600078e00eb */
[----:B------:R-:W-:Y:S01]  /*1d0b0*/  STL.64 [R1+0x1028], R66 ;  /* 0x0010284201007387 */ /* 0x000fe20000100a00 */
[----:B------:R-:W-:-:S03]  /*1d0c0*/  MOV R159, R234 ;  /* 0x000000ea009f7202 */ /* 0x000fc60000000f00 */
[----:B------:R-:W-:Y:S01]  /*1d0d0*/  STL.64 [R1+0x1020], R64 ;  /* 0x0010204001007387 */ /* 0x000fe20000100a00 */
[----:B------:R-:W-:-:S03]  /*1d0e0*/  IMAD.MOV.U32 R152, RZ, RZ, R233 ;  /* 0x000000ffff987224 */ /* 0x000fc600078e00e9 */
[----:B------:R-:W2:Y:S01]  /*1d0f0*/  LDL.LU R237, [R1+0x10d8] ;  /* 0x0010d80001ed7983 */ /* 0x000ea20000300800 */
[----:B------:R-:W-:-:S03]  /*1d100*/  IMAD.MOV.U32 R153, RZ, RZ, R232 ;  /* 0x000000ffff997224 */ /* 0x000fc600078e00e8 */
[----:B------:R-:W3:Y:S04]  /*1d110*/  LDL.LU R236, [R1+0x10d4] ;  /* 0x0010d40001ec7983 */ /* 0x000ee80000300800 */
[----:B------:R-:W4:Y:S04]  /*1d120*/  LDL.LU R235, [R1+0x10d0] ;  /* 0x0010d00001eb7983 */ /* 0x000f280000300800 */
[----:B------:R-:W2:Y:S04]  /*1d130*/  LDL.LU R234, [R1+0x10cc] ;  /* 0x0010cc0001ea7983 */ /* 0x000ea80000300800 */
[----:B------:R-:W3:Y:S04]  /*1d140*/  LDL.LU R233, [R1+0x10c8] ;  /* 0x0010c80001e97983 */ /* 0x000ee80000300800 */
[----:B------:R-:W4:Y:S04]  /*1d150*/  LDL.LU R232, [R1+0x10c4] ;  /* 0x0010c40001e87983 */ /* 0x000f280000300800 */
[----:B------:R-:W4:Y:S04]  /*1d160*/  LDL.LU R154, [R1+0x368] ;  /* 0x00036800019a7983 */ /* 0x000f280000300800 */
[----:B------:R-:W4:Y:S04]  /*1d170*/  LDL.LU R155, [R1+0x36c] ;  /* 0x00036c00019b7983 */ /* 0x000f280000300800 */
[----:B------:R-:W4:Y:S01]  /*1d180*/  LDL.LU R144, [R1+0x380] ;  /* 0x0003800001907983 */ /* 0x000f220000300800 */
[C---:B------:R-:W-:Y:S03]  /*1d190*/  HMMA.1688.F32.TF32 R72, R96.reuse, R8, R136 ;  /* 0x000000086048723c */ /* 0x040fe60000081088 */
[----:B------:R-:W-:Y:S04]  /*1d1a0*/  LDS R160, [R0+UR17+0x8180] ;  /* 0x0081801100a07984 */ /* 0x000fe80008000800 */
[----:B------:R-:W-:Y:S01]  /*1d1b0*/  LDS R162, [R0+UR17+0x9180] ;  /* 0x0091801100a27984 */ /* 0x000fe20008000800 */
[----:B------:R-:W-:Y:S03]  /*1d1c0*/  HMMA.1688.F32.TF32 R76, R96, R12, R76 ;  /* 0x0000000c604c723c */ /* 0x000fe6000008104c */
[----:B------:R-:W-:Y:S04]  /*1d1d0*/  LDS R161, [R2+UR17+0x8180] ;  /* 0x0081801102a17984 */ /* 0x000fe80008000800 */
[----:B------:R-:W1:Y:S01]  /*1d1e0*/  LDS R163, [R2+UR17+0x9180] ;  /* 0x0091801102a37984 */ /* 0x000e620008000800 */
[----:B--2---:R-:W-:-:S03]  /*1d1f0*/  MOV R145, R234 ;  /* 0x000000ea00917202 */ /* 0x004fc60000000f00 */
[----:B------:R-:W2:Y:S01]  /*1d200*/  LDL.LU R234, [R1+0x10c0] ;  /* 0x0010c00001ea7983 */ /* 0x000ea20000300800 */
[----:B---3--:R-:W-:-:S03]  /*1d210*/  IMAD.MOV.U32 R146, RZ, RZ, R233 ;  /* 0x000000ffff927224 */ /* 0x008fc600078e00e9 */
[----:B------:R-:W3:Y:S01]  /*1d220*/  LDL.LU R233, [R1+0x10bc] ;  /* 0x0010bc0001e97983 */ /* 0x000ee20000300800 */
[----:B----4-:R-:W-:-:S03]  /*1d230*/  IMAD.MOV.U32 R147, RZ, RZ, R232 ;  /* 0x000000ffff937224 */ /* 0x010fc600078e00e8 */
[----:B------:R-:W4:Y:S01]  /*1d240*/  LDL.LU R232, [R1+0x10b8] ;  /* 0x0010b80001e87983 */ /* 0x000f220000300800 */
[C---:B------:R-:W-:Y:S03]  /*1d250*/  HMMA.1688.F32.TF32 R68, R96.reuse, R4, R140 ;  /* 0x000000046044723c */ /* 0x040fe6000008108c */
[----:B------:R-:W4:Y:S04]  /*1d260*/  LDL.LU R140, [R1+0x390] ;  /* 0x00039000018c7983 */ /* 0x000f280000300800 */
[----:B------:R-:W4:Y:S04]  /*1d270*/  LDL.LU R141, [R1+0x394] ;  /* 0x00039400018d7983 */ /* 0x000f280000300800 */
[----:B------:R-:W4:Y:S01]  /*1d280*/  LDL.LU R142, [R1+0x398] ;  /* 0x00039800018e7983 */ /* 0x000f220000300800 */
[C---:B------:R-:W-:Y:S03]  /*1d290*/  HMMA.1688.F32.TF32 R80, R96.reuse, R16, R80 ;  /* 0x000000106050723c */ /* 0x040fe60000081050 */
[----:B------:R-:W4:Y:S04]  /*1d2a0*/  LDL.LU R143, [R1+0x39c] ;  /* 0x00039c00018f7983 */ /* 0x000f280000300800 */
[----:B------:R-:W4:Y:S01]  /*1d2b0*/  LDL.LU R136, [R1+0x3a0] ;  /* 0x0003a00001887983 */ /* 0x000f220000300800 */
[----:B------:R-:W-:Y:S01]  /*1d2c0*/  HMMA.1688.F32.TF32 R84, R96, R20, R84 ;  /* 0x000000146054723c */ /* 0x000fe20000081054 */
[----:B------:R-:W-:Y:S01]  /*1d2d0*/  MOV R148, R235 ;  /* 0x000000eb00947202 */ /* 0x000fe20000000f00 */
[----:B------:R-:W-:-:S06]  /*1d2e0*/  IMAD.MOV.U32 R149, RZ, RZ, R236 ;  /* 0x000000ffff957224 */ /* 0x000fcc00078e00ec */
[----:B------:R-:W-:Y:S01]  /*1d2f0*/  HMMA.1688.F32.TF32 R88, R96, R24, R88 ;  /* 0x000000186058723c */ /* 0x000fe20000081058 */
[----:B------:R-:W-:-:S07]  /*1d300*/  IMAD.MOV.U32 R150, RZ, RZ, R237 ;  /* 0x000000ffff967224 */ /* 0x000fce00078e00ed */
[----:B------:R-:W-:Y:S01]  /*1d310*/  HMMA.1688.F32.TF32 R92, R96, R28, R92 ;  /* 0x0000001c605c723c */ /* 0x000fe2000008105c */
[----:B------:R-:W-:-:S07]  /*1d320*/  MOV R151, R238 ;  /* 0x000000ee00977202 */ /* 0x000fce0000000f00 */
[----:B------:R-:W-:Y:S01]  /*1d330*/  HMMA.1688.F32.TF32 R96, R96, R32, R132 ;  /* 0x000000206060723c */ /* 0x000fe20000081084 */
[----:B--2---:R-:W-:Y:S02]  /*1d340*/  IMAD.MOV.U32 R139, RZ, RZ, R234 ;  /* 0x000000ffff8b7224 */ /* 0x004fe400078e00ea */
[----:B---3--:R-:W-:Y:S01]  /*1d350*/  IMAD.MOV.U32 R138, RZ, RZ, R233 ;  /* 0x000000ffff8a7224 */ /* 0x008fe200078e00e9 */
[----:B----4-:R-:W-:Y:S02]  /*1d360*/  MOV R137, R232 ;  /* 0x000000e800897202 */ /* 0x010fe40000000f00 */
[----:B------:R-:W2:Y:S04]  /*1d370*/  LDL.LU R232, [R1+0x10b4] ;  /* 0x0010b40001e87983 */ /* 0x000ea80000300800 */
[----:B------:R-:W2:Y:S04]  /*1d380*/  LDL.LU R233, [R1+0x10b0] ;  /* 0x0010b00001e97983 */ /* 0x000ea80000300800 */
[----:B------:R-:W2:Y:S04]  /*1d390*/  LDL.LU R234, [R1+0x10ac] ;  /* 0x0010ac0001ea7983 */ /* 0x000ea80000300800 */
[----:B------:R-:W3:Y:S04]  /*1d3a0*/  LDL.LU R132, [R1+0x3b0] ;  /* 0x0003b00001847983 */ /* 0x000ee80000300800 */
[----:B------:R-:W3:Y:S04]  /*1d3b0*/  LDL.LU R133, [R1+0x3b4] ;  /* 0x0003b40001857983 */ /* 0x000ee80000300800 */
[----:B------:R-:W3:Y:S04]  /*1d3c0*/  LDL.LU R134, [R1+0x3b8] ;  /* 0x0003b80001867983 */ /* 0x000ee80000300800 */
[----:B------:R-:W3:Y:S04]  /*1d3d0*/  LDL.LU R135, [R1+0x3bc] ;  /* 0x0003bc0001877983 */ /* 0x000ee80000300800 */
[----:B------:R-:W2:Y:S04]  /*1d3e0*/  LDL.LU R235, [R1+0x10a8] ;  /* 0x0010a80001eb7983 */ /* 0x000ea80000300800 */
[----:B------:R-:W4:Y:S04]  /*1d3f0*/  LDL.LU R236, [R1+0x10a4] ;  /* 0x0010a40001ec7983 */ /* 0x000f280000300800 */
[----:B------:R-:W4:Y:S04]  /*1d400*/  LDL.LU R237, [R1+0x10a0] ;  /* 0x0010a00001ed7983 */ /* 0x000f280000300800 */
[----:B------:R-:W4:Y:S04]  /*1d410*/  LDL.LU R238, [R1+0x109c] ;  /* 0x00109c0001ee7983 */ /* 0x000f280000300800 */
[----:B------:R-:W4:Y:S04]  /*1d420*/  LDL.LU R239, [R1+0x1098] ;  /* 0x0010980001ef7983 */ /* 0x000f280000300800 */
[----:B------:R-:W2:Y:S04]  /*1d430*/  LDL.LU R213, [R1+0x2b4] ;  /* 0x0002b40001d57983 */ /* 0x000ea80000300800 */
[----:B------:R-:W2:Y:S04]  /*1d440*/  LDL.LU R214, [R1+0x2b8] ;  /* 0x0002b80001d67983 */ /* 0x000ea80000300800 */
[----:B------:R-:W2:Y:S01]  /*1d450*/  LDL.LU R215, [R1+0x2bc] ;  /* 0x0002bc0001d77983 */ /* 0x000ea20000300800 */
[C---:B-1----:R-:W-:Y:S08]  /*1d460*/  HMMA.1688.F32.TF32 R156, R160.reuse, R28, R156 ;  /* 0x0000001ca09c723c */ /* 0x042ff0000008109c */
[C---:B------:R-:W-:Y:S08]  /*1d470*/  HMMA.1688.F32.TF32 R136, R160.reuse, R8, R136 ;  /* 0x00000008a088723c */ /* 0x040ff00000081088 */
[C---:B------:R-:W-:Y:S08]  /*1d480*/  HMMA.1688.F32.TF32 R140, R160.reuse, R12, R140 ;  /* 0x0000000ca08c723c */ /* 0x040ff0000008108c */
[C---:B------:R-:W-:Y:S08]  /*1d490*/  HMMA.1688.F32.TF32 R144, R160.reuse, R16, R144 ;  /* 0x00000010a090723c */ /* 0x040ff00000081090 */
[C---:B------:R-:W-:Y:S08]  /*1d4a0*/  HMMA.1688.F32.TF32 R148, R160.reuse, R20, R148 ;  /* 0x00000014a094723c */ /* 0x040ff00000081094 */
[----:B------:R-:W-:Y:S01]  /*1d4b0*/  HMMA.1688.F32.TF32 R152, R160, R24, R152 ;  /* 0x00000018a098723c */ /* 0x000fe20000081098 */
[----:B------:R-:W-:Y:S04]  /*1d4c0*/  STL [R1+0xf7c], R156 ;  /* 0x000f7c9c01007387 */ /* 0x000fe80000100800 */
[----:B------:R-:W-:Y:S04]  /*1d4d0*/  STL [R1+0xf78], R157 ;  /* 0x000f789d01007387 */ /* 0x000fe80000100800 */
[----:B------:R-:W-:Y:S04]  /*1d4e0*/  STL [R1+0xf74], R158 ;  /* 0x000f749e01007387 */ /* 0x000fe80000100800 */
[----:B------:R-:W-:Y:S01]  /*1d4f0*/  STL [R1+0xf70], R159 ;  /* 0x000f709f01007387 */ /* 0x000fe20000100800 */
        /* <DEDUP_REMOVED lines=13> */
[----:B------:R-:W-:Y:S02]  /*1d5d0*/  IMAD.MOV.U32 R202, RZ, RZ, R173 ;  /* 0x000000ffffca7224 */ /* 0x000fe400078e00ad */
[----:B------:R-:W-:Y:S02]  /*1d5e0*/  IMAD.MOV.U32 R51, RZ, RZ, R200 ;  /* 0x000000ffff337224 */ /* 0x000fe400078e00c8 */
[----:B------:R-:W-:Y:S01]  /*1d5f0*/  IMAD.MOV.U32 R200, RZ, RZ, R175 ;  /* 0x000000ffffc87224 */ /* 0x000fe200078e00af */
[----:B------:R-:W-:Y:S01]  /*1d600*/  HMMA.1688.F32.TF32 R164, R192, R4, R164 ;  /* 0x00000004c0a4723c */ /* 0x000fe200000810a4 */
        /* <DEDUP_REMOVED lines=8> */
[----:B------:R-:W-:Y:S01]  /*1d690*/  MOV R43, R208 ;  /* 0x000000d0002b7202 */ /* 0x000fe20000000f00 */
[----:B------:R-:W-:Y:S01]  /*1d6a0*/  IMAD.MOV.U32 R42, RZ, RZ, R209 ;  /* 0x000000ffff2a7224 */ /* 0x000fe200078e00d1 */
[----:B------:R-:W-:Y:S01]  /*1d6b0*/  MOV R40, R211 ;  /* 0x000000d300287202 */ /* 0x000fe20000000f00 */
[----:B------:R-:W-:Y:S01]  /*1d6c0*/  IMAD.MOV.U32 R41, RZ, RZ, R210 ;  /* 0x000000ffff297224 */ /* 0x000fe200078e00d2 */
[C---:B---3--:R-:W-:Y:S08]  /*1d6d0*/  HMMA.1688.F32.TF32 R132, R160.reuse, R4, R132 ;  /* 0x00000004a084723c */ /* 0x048ff00000081084 */
[----:B--2---:R-:W-:-:S15]  /*1d6e0*/  HMMA.1688.F32.TF32 R160, R160, R32, R212 ;  /* 0x00000020a0a0723c */ /* 0x004fde00000810d4 */
[----:B------:R-:W-:-:S04]  /*1d6f0*/  NOP ;  /* 0x0000000000007918 */ /* 0x000fc80000000000 */
        /* <DEDUP_REMOVED lines=13> */
[----:B------:R-:W2:Y:S04]  /*1d7d0*/  LDL.LU R185, [R1+0x254] ;  /* 0x0002540001b97983 */ /* 0x000ea80000300800 */
[----:B------:R-:W2:Y:S04]  /*1d7e0*/  LDL.LU R186, [R1+0x258] ;  /* 0x0002580001ba7983 */ /* 0x000ea80000300800 */
[----:B------:R-:W2:Y:S01]  /*1d7f0*/  LDL.LU R187, [R1+0x25c] ;  /* 0x00025c0001bb7983 */ /* 0x000ea20000300800 */
[----:B------:R-:W-:-:S03]  /*1d800*/  MOV R215, R180 ;  /* 0x000000b400d77202 */ /* 0x000fc60000000f00 */
[----:B------:R-:W2:Y:S01]  /*1d810*/  LDL.LU R172, [R1+0x280] ;  /* 0x0002800001ac7983 */ /* 0x000ea20000300800 */
[----:B------:R-:W-:-:S03]  /*1d820*/  IMAD.MOV.U32 R214, RZ, RZ, R181 ;  /* 0x000000ffffd67224 */ /* 0x000fc600078e00b5 */
[----:B------:R-:W2:Y:S01]  /*1d830*/  LDL.LU R173, [R1+0x284] ;  /* 0x0002840001ad7983 */ /* 0x000ea20000300800 */
[----:B------:R-:W-:-:S03]  /*1d840*/  IMAD.MOV.U32 R213, RZ, RZ, R182 ;  /* 0x000000ffffd57224 */ /* 0x000fc600078e00b6 */
[----:B------:R-:W2:Y:S01]  /*1d850*/  LDL.LU R174, [R1+0x288] ;  /* 0x0002880001ae7983 */ /* 0x000ea20000300800 */
[----:B------:R-:W-:-:S03]  /*1d860*/  MOV R212, R183 ;  /* 0x000000b700d47202 */ /* 0x000fc60000000f00 */
        /* <DEDUP_REMOVED lines=21> */
[----:B------:R-:W-:Y:S04]  /*1d9c0*/  STL [R1+0xf90], R164 ;  /* 0x000f90a401007387 */ /* 0x000fe80000100800 */
[----:B------:R-:W-:Y:S04]  /*1d9d0*/  STL [R1+0xf8c], R165 ;  /* 0x000f8ca501007387 */ /* 0x000fe80000100800 */
[----:B------:R-:W-:Y:S04]  /*1d9e0*/  STL [R1+0xf88], R166 ;  /* 0x000f88a601007387 */ /* 0x000fe80000100800 */
[----:B------:R-:W-:Y:S04]  /*1d9f0*/  STL [R1+0xf84], R167 ;  /* 0x000f84a701007387 */ /* 0x000fe80000100800 */
[----:B------:R-:W2:Y:S04]  /*1da00*/  LDL.LU R36, [R1+0xb0] ;  /* 0x0000b00001247983 */ /* 0x000ea80000300800 */
[----:B------:R-:W2:Y:S04]  /*1da10*/  LDL.LU R37, [R1+0xb4] ;  /* 0x0000b40001257983 */ /* 0x000ea80000300800 */
[----:B------:R-:W2:Y:S04]  /*1da20*/  LDL.LU R38, [R1+0xb8] ;  /* 0x0000b80001267983 */ /* 0x000ea80000300800 */
[----:B------:R-:W2:Y:S01]  /*1da30*/  LDL.LU R39, [R1+0xbc] ;  /* 0x0000bc0001277983 */ /* 0x000ea20000300800 */
[----:B----4-:R-:W-:Y:S03]  /*1da40*/  HMMA.1688.F32.TF32 R124, R128, R28, R236 ;  /* 0x0000001c807c723c */ /* 0x010fe600000810ec */
[----:B------:R-:W-:Y:S04]  /*1da50*/  LDS R236, [R0+UR17+0x8300] ;  /* 0x0083001100ec7984 */ /* 0x000fe80008000800 */
[----:B------:R-:W-:Y:S04]  /*1da60*/  LDS R238, [R0+UR17+0x9300] ;  /* 0x0093001100ee7984 */ /* 0x000fe80008000800 */
[----:B------:R-:W-:Y:S04]  /*1da70*/  LDS R237, [R2+UR17+0x8300] ;  /* 0x0083001102ed7984 */ /* 0x000fe80008000800 */
[----:B------:R-:W1:Y:S02]  /*1da80*/  LDS R239, [R2+UR17+0x9300] ;  /* 0x0093001102ef7984 */ /* 0x000e640008000800 */
[C---:B-1----:R-:W-:Y:S08]  /*1da90*/  HMMA.1688.F32.TF32 R44, R236.reuse, R12, R44 ;  /* 0x0000000cec2c723c */ /* 0x042ff0000008102c */
[----:B------:R-:W-:-:S15]  /*1daa0*/  HMMA.1688.F32.TF32 R40, R236, R16, R40 ;  /* 0x00000010ec28723c */ /* 0x000fde0000081028 */
[----:B------:R-:W-:-:S04]  /*1dab0*/  NOP ;  /* 0x0000000000007918 */ /* 0x000fc80000000000 */
[----:B------:R-:W-:Y:S01]  /*1dac0*/  IMAD.MOV.U32 R157, RZ, RZ, R40 ;  /* 0x000000ffff9d7224 */ /* 0x000fe200078e0028 */
[----:B------:R-:W-:Y:S01]  /*1dad0*/  MOV R159, R42 ;  /* 0x0000002a009f7202 */ /* 0x000fe20000000f00 */
[----:B------:R-:W-:Y:S02]  /*1dae0*/  IMAD.MOV.U32 R158, RZ, RZ, R41 ;  /* 0x000000ffff9e7224 */ /* 0x000fe400078e0029 */
[----:B------:R-:W-:Y:S01]  /*1daf0*/  IMAD.MOV.U32 R40, RZ, RZ, R23 ;  /* 0x000000ffff287224 */ /* 0x000fe200078e0017 */
[----:B---3--:R-:W-:-:S15]  /*1db00*/  HMMA.1688.F32.TF32 R168, R192, R8, R168 ;  /* 0x00000008c0a8723c */ /* 0x008fde00000810a8 */
[----:B------:R-:W-:-:S04]  /*1db10*/  NOP ;  /* 0x0000000000007918 */ /* 0x000fc80000000000 */
[----:B------:R-:W-:Y:S04]  /*1db20*/  STL [R1+0xf9c], R168 ;  /* 0x000f9ca801007387 */ /* 0x000fe80000100800 */
[----:B------:R1:W-:Y:S04]  /*1db30*/  STL [R1+0xf98], R169 ;  /* 0x000f98a901007387 */ /* 0x0003e80000100800 */
[----:B------:R3:W-:Y:S01]  /*1db40*/  STL [R1+0xf94], R170 ;  /* 0x000f94aa01007387 */ /* 0x0007e20000100800 */
[----:B--2---:R-:W-:Y:S03]  /*1db50*/  HMMA.1688.F32.TF32 R172, R192, R12, R172 ;  /* 0x0000000cc0ac723c */ /* 0x004fe600000810ac */
[----:B------:R-:W-:-:S15]  /*1db60*/  STL [R1+0xf60], R171 ;  /* 0x000f60ab01007387 */ /* 0x000fde0000100800 */
[----:B------:R-:W-:Y:S01]  /*1db70*/  NOP ;  /* 0x0000000000007918 */ /* 0x000fe20000000000 */
[----:B------:R-:W-:Y:S04]  /*1db80*/  STL [R1+0xfa8], R172 ;  /* 0x000fa8ac01007387 */ /* 0x000fe80000100800 */
[----:B------:R-:W-:Y:S04]  /*1db90*/  STL [R1+0xfa4], R173 ;  /* 0x000fa4ad01007387 */ /* 0x000fe80000100800 */
[----:B------:R-:W-:Y:S04]  /*1dba0*/  STL [R1+0xfa0], R174 ;  /* 0x000fa0ae01007387 */ /* 0x000fe80000100800 */
[----:B------:R-:W-:Y:S01]  /*1dbb0*/  STL [R1+0xf5c], R175 ;  /* 0x000f5caf01007387 */ /* 0x000fe20000100800 */
[----:B------:R-:W-:-:S15]  /*1dbc0*/  HMMA.1688.F32.TF32 R36, R236, R20, R36 ;  /* 0x00000014ec24723c */ /* 0x000fde0000081024 */
[----:B------:R-:W-:-:S04]  /*1dbd0*/  NOP ;  /* 0x0000000000007918 */ /* 0x000fc80000000000 */
[----:B------:R-:W-:Y:S01]  /*1dbe0*/  IMAD.MOV.U32 R166, RZ, RZ, R36 ;  /* 0x000000ffffa67224 */ /* 0x000fe200078e0024 */
[----:B------:R-:W-:Y:S01]  /*1dbf0*/  MOV R167, R37 ;  /* 0x0000002500a77202 */ /* 0x000fe20000000f00 */
[----:B------:R-:W-:Y:S02]  /*1dc00*/  IMAD.MOV.U32 R160, RZ, RZ, R38 ;  /* 0x000000ffffa07224 */ /* 0x000fe400078e0026 */
[----:B------:R-:W-:Y:S02]  /*1dc10*/  IMAD.MOV.U32 R156, RZ, RZ, R39 ;  /* 0x000000ffff9c7224 */ /* 0x000fe400078e0027 */
[----:B------:R-:W-:Y:S01]  /*1dc20*/  HMMA.1688.F32.TF32 R36, R236, R24, R248 ;  /* 0x00000018ec24723c */ /* 0x000fe200000810f8 */
[----:B------:R2:W-:Y:S01]  /*1dc30*/  STL.64 [R1+0x40], R44 ;  /* 0x0000402c01007387 */ /* 0x0005e20000100a00 */
[----:B------:R-:W-:Y:S01]  /*1dc40*/  IMAD.MOV.U32 R41, RZ, RZ, R22 ;  /* 0x000000ffff297224 */ /* 0x000fe200078e0016 */
[----:B------:R-:W-:Y:S01]  /*1dc50*/  MOV R42, R27 ;  /* 0x0000001b002a7202 */ /* 0x000fe20000000f00 */
[----:B------:R-:W-:Y:S01]  /*1dc60*/  IMAD.MOV.U32 R161, RZ, RZ, R43 ;  /* 0x000000ffffa17224 */ /* 0x000fe200078e002b */
[----:B------:R-:W-:Y:S03]  /*1dc70*/  LDS R248, [R0+UR17+0xa100] ;  /* 0x00a1001100f87984 */ /* 0x000fe60008000800 */
[C---:B------:R-:W-:Y:S01]  /*1dc80*/  HMMA.1688.F32.TF32 R100, R128.reuse, R4, R100 ;  /* 0x000000048064723c */ /* 0x040fe20000081064 */
[----:B------:R-:W-:Y:S04]  /*1dc90*/  LDS R250, [R0+UR17+0xb100] ;  /* 0x00b1001100fa7984 */ /* 0x000fe80008000800 */
[----:B------:R-:W-:Y:S03]  /*1dca0*/  LDS R249, [R2+UR17+0xa100] ;  /* 0x00a1001102f97984 */ /* 0x000fe60008000800 */
[----:B------:R-:W-:Y:S01]  /*1dcb0*/  HMMA.1688.F32.TF32 R104, R128, R8, R104 ;  /* 0x000000088068723c */ /* 0x000fe20000081068 */
[----:B------:R-:W-:Y:S02]  /*1dcc0*/  LDS R251, [R2+UR17+0xb100] ;  /* 0x00b1001102fb7984 */ /* 0x000fe40008000800 */
[----:B-1----:R-:W-:Y:S01]  /*1dcd0*/  MOV R169, R36 ;  /* 0x0000002400a97202 */ /* 0x002fe20000000f00 */
[----:B---3--:R-:W-:Y:S01]  /*1dce0*/  IMAD.MOV.U32 R170, RZ, RZ, R37 ;  /* 0x000000ffffaa7224 */ /* 0x008fe200078e0025 */
[----:B------:R-:W-:Y:S01]  /*1dcf0*/  MOV R165, R39 ;  /* 0x0000002700a57202 */ /* 0x000fe20000000f00 */
[----:B------:R-:W-:-:S02]  /*1dd00*/  IMAD.MOV.U32 R164, RZ, RZ, R38 ;  /* 0x000000ffffa47224 */ /* 0x000fc400078e0026 */
[----:B------:R-:W-:Y:S01]  /*1dd10*/  HMMA.1688.F32.TF32 R36, R236, R28, R244 ;  /* 0x0000001cec24723c */ /* 0x000fe200000810f4 */
[----:B------:R1:W-:Y:S01]  /*1dd20*/  STL.64 [R1+0x48], R46 ;  /* 0x0000482e01007387 */ /* 0x0003e20000100a00 */
[----:B------:R-:W-:Y:S01]  /*1dd30*/  IMAD.MOV.U32 R43, RZ, RZ, R26 ;  /* 0x000000ffff2b7224 */ /* 0x000fe200078e001a */
[----:B--2---:R-:W-:Y:S01]  /*1dd40*/  MOV R45, R30 ;  /* 0x0000001e002d7202 */ /* 0x004fe20000000f00 */
[----:B------:R-:W-:Y:S01]  /*1dd50*/  IMAD.MOV.U32 R44, RZ, RZ, R31 ;  /* 0x000000ffff2c7224 */ /* 0x000fe200078e001f */
[----:B------:R-:W-:Y:S03]  /*1dd60*/  LDS R244, [R0+UR17+0xa080] ;  /* 0x00a0801100f47984 */ /* 0x000fe60008000800 */
[C---:B------:R-:W-:Y:S01]  /*1dd70*/  HMMA.1688.F32.TF32 R108, R128.reuse, R12, R108 ;  /* 0x0000000c806c723c */ /* 0x040fe2000008106c */
[----:B------:R-:W-:Y:S04]  /*1dd80*/  LDS R246, [R0+UR17+0xb080] ;  /* 0x00b0801100f67984 */ /* 0x000fe80008000800 */
[----:B------:R-:W-:Y:S03]  /*1dd90*/  LDS R245, [R2+UR17+0xa080] ;  /* 0x00a0801102f57984 */ /* 0x000fe60008000800 */
[----:B------:R-:W-:Y:S01]  /*1dda0*/  HMMA.1688.F32.TF32 R112, R128, R16, R112 ;  /* 0x000000108070723c */ /* 0x000fe20000081070 */
[----:B------:R-:W-:Y:S02]  /*1ddb0*/  LDS R247, [R2+UR17+0xb080] ;  /* 0x00b0801102f77984 */ /* 0x000fe40008000800 */
[----:B------:R-:W-:Y:S01]  /*1ddc0*/  IMAD.MOV.U32 R172, RZ, RZ, R36 ;  /* 0x000000ffffac7224 */ /* 0x000fe200078e0024 */
[----:B------:R-:W-:Y:S01]  /*1ddd0*/  MOV R174, R38 ;  /* 0x0000002600ae7202 */ /* 0x000fe20000000f00 */
[----:B------:R-:W-:-:S02]  /*1dde0*/  IMAD.MOV.U32 R173, RZ, RZ, R37 ;  /* 0x000000ffffad7224 */ /* 0x000fc400078e0025 */
[----:B------:R-:W-:Y:S02]  /*1ddf0*/  IMAD.MOV.U32 R168, RZ, RZ, R39 ;  /* 0x000000ffffa87224 */ /* 0x000fe400078e0027 */
[----:B------:R-:W-:Y:S01]  /*1de00*/  HMMA.1688.F32.TF32 R36, R236, R32, R240 ;  /* 0x00000020ec24723c */ /* 0x000fe200000810f0 */
[----:B-1----:R-:W-:Y:S01]  /*1de10*/  IMAD.MOV.U32 R46, RZ, RZ, R34 ;  /* 0x000000ffff2e7224 */ /* 0x002fe200078e0022 */
[----:B------:R-:W-:Y:S01]  /*1de20*/  LDS R240, [R0+UR17+0xa000] ;  /* 0x00a0001100f07984 */ /* 0x000fe20008000800 */
[----:B------:R-:W-:-:S03]  /*1de30*/  IMAD.MOV.U32 R47, RZ, RZ, R35 ;  /* 0x000000ffff2f7224 */ /* 0x000fc600078e0023 */
[----:B------:R-:W-:Y:S02]  /*1de40*/  LDS R242, [R0+UR17+0xb000] ;  /* 0x00b0001100f27984 */ /* 0x000fe40008000800 */
[C---:B------:R-:W-:Y:S02]  /*1de50*/  HMMA.1688.F32.TF32 R116, R128.reuse, R20, R116 ;  /* 0x000000148074723c */ /* 0x040fe40000081074 */
[----:B------:R-:W-:Y:S04]  /*1de60*/  LDS R241, [R2+UR17+0xa000] ;  /* 0x00a0001102f17984 */ /* 0x000fe80008000800 */
[----:B------:R-:W-:Y:S05]  /*1de70*/  LDS R243, [R2+UR17+0xb000] ;  /* 0x00b0001102f37984 */ /* 0x000fea0008000800 */
        /* <DEDUP_REMOVED lines=24> */
[----:B------:R-:W-:Y:S08]  /*1e000*/  HMMA.1688.F32.TF32 R128, R128, R32, R232 ;  /* 0x000000208080723c */ /* 0x000ff000000810e8 */
[C---:B------:R-:W-:Y:S08]  /*1e010*/  HMMA.1688.F32.TF32 R228, R236.reuse, R4, R228 ;  /* 0x00000004ece4723c */ /* 0x040ff000000810e4 */
[----:B------:R-:W-:Y:S01]  /*1e020*/  HMMA.1688.F32.TF32 R232, R236, R8, R48 ;  /* 0x00000008ece8723c */ /* 0x000fe20000081030 */
[----:B------:R-:W-:Y:S04]  /*1e030*/  LDS R236, [R0+UR17+0x8380] ;  /* 0x0083801100ec7984 */ /* 0x000fe80008000800 */
[----:B------:R-:W-:Y:S04]  /*1e040*/  LDS R238, [R0+UR17+0x9380] ;  /* 0x0093801100ee7984 */ /* 0x000fe80008000800 */
[----:B------:R-:W-:Y:S04]  /*1e050*/  LDS R237, [R2+UR17+0x8380] ;  /* 0x0083801102ed7984 */ /* 0x000fe80008000800 */
[----:B------:R-:W1:Y:S01]  /*1e060*/  LDS R239, [R2+UR17+0x9380] ;  /* 0x0093801102ef7984 */ /* 0x000e620008000800 */
[C---:B------:R-:W-:Y:S08]  /*1e070*/  HMMA.1688.F32.TF32 R176, R192.reuse, R16, R176 ;  /* 0x00000010c0b0723c */ /* 0x040ff000000810b0 */
[C---:B------:R-:W-:Y:S08]  /*1e080*/  HMMA.1688.F32.TF32 R180, R192.reuse, R20, R180 ;  /* 0x00000014c0b4723c */ /* 0x040ff000000810b4 */
[C---:B------:R-:W-:Y:S08]  /*1e090*/  HMMA.1688.F32.TF32 R184, R192.reuse, R24, R184 ;  /* 0x00000018c0b8723c */ /* 0x040ff000000810b8 */
[----:B------:R-:W-:Y:S01]  /*1e0a0*/  HMMA.1688.F32.TF32 R188, R192, R28, R188 ;  /* 0x0000001cc0bc723c */ /* 0x000fe200000810bc */
[----:B------:R-:W-:-:S07]  /*1e0b0*/  MOV R48, R6 ;  /* 0x0000000600307202 */ /* 0x000fce0000000f00 */
[----:B------:R-:W-:Y:S01]  /*1e0c0*/  HMMA.1688.F32.TF32 R192, R192, R32, R56 ;  /* 0x00000020c0c0723c */ /* 0x000fe20000081038 */
[----:B------:R-:W-:Y:S01]  /*1e0d0*/  IMAD.MOV.U32 R49, RZ, RZ, R7 ;  /* 0x000000ffff317224 */ /* 0x000fe200078e0007 */
[----:B------:R-:W-:Y:S01]  /*1e0e0*/  MOV R51, R3 ;  /* 0x0000000300337202 */ /* 0x000fe20000000f00 */
[----:B------:R-:W-:-:S05]  /*1e0f0*/  IMAD.MOV.U32 R50, RZ, RZ, R252 ;  /* 0x000000ffff327224 */ /* 0x000fca00078e00fc */
[C---:B------:R-:W-:Y:S08]  /*1e100*/  HMMA.1688.F32.TF32 R196, R224.reuse, R4, R196 ;  /* 0x00000004e0c4723c */ /* 0x040ff000000810c4 */
[C---:B------:R-:W-:Y:S08]  /*1e110*/  HMMA.1688.F32.TF32 R200, R224.reuse, R8, R200 ;  /* 0x00000008e0c8723c */ /* 0x040ff000000810c8 */
[C---:B------:R-:W-:Y:S08]  /*1e120*/  HMMA.1688.F32.TF32 R204, R224.reuse, R12, R204 ;  /* 0x0000000ce0cc723c */ /* 0x040ff000000810cc */
[C---:B------:R-:W-:Y:S08]  /*1e130*/  HMMA.1688.F32.TF32 R208, R224.reuse, R16, R208 ;  /* 0x00000010e0d0723c */ /* 0x040ff000000810d0 */
[C---:B------:R-:W-:Y:S08]  /*1e140*/  HMMA.1688.F32.TF32 R212, R224.reuse, R20, R212 ;  /* 0x00000014e0d4723c */ /* 0x040ff000000810d4 */
[C---:B------:R-:W-:Y:S08]  /*1e150*/  HMMA.1688.F32.TF32 R216, R224.reuse, R24, R216 ;  /* 0x00000018e0d8723c */ /* 0x040ff000000810d8 */
[C---:B------:R-:W-:Y:S08]  /*1e160*/  HMMA.1688.F32.TF32 R220, R224.reuse, R28, R220 ;  /* 0x0000001ce0dc723c */ /* 0x040ff000000810dc */
[----:B------:R-:W-:Y:S01]  /*1e170*/  HMMA.1688.F32.TF32 R224, R224, R32, R52 ;  /* 0x00000020e0e0723c */ /* 0x000fe20000081034 */
[----:B------:R-:W-:-:S02]  /*1e180*/  IMAD.MOV.U32 R54, RZ, RZ, R10 ;  /* 0x000000ffff367224 */ /* 0x000fc400078e000a */
[----:B------:R-:W-:-:S05]  /*1e190*/  IMAD.MOV.U32 R55, RZ, RZ, R11 ;  /* 0x000000ffff377224 */ /* 0x000fca00078e000b */
[C---:B-1----:R-:W-:Y:S08]  /*1e1a0*/  HMMA.1688.F32.TF32 R48, R236.reuse, R20, R48 ;  /* 0x00000014ec30723c */ /* 0x042ff00000081030 */
[C---:B------:R-:W-:Y:S08]  /*1e1b0*/  HMMA.1688.F32.TF32 R44, R236.reuse, R24, R44 ;  /* 0x00000018ec2c723c */ /* 0x040ff0000008102c */
[----:B------:R-:W-:Y:S01]  /*1e1c0*/  HMMA.1688.F32.TF32 R40, R236, R28, R40 ;  /* 0x0000001cec28723c */ /* 0x000fe20000081028 */
[----:B--2---:R-:W-:Y:S01]  /*1e1d0*/  MOV R53, R15 ;  /* 0x0000000f00357202 */ /* 0x004fe20000000f00 */
[----:B---3--:R-:W-:-:S02]  /*1e1e0*/  IMAD.MOV.U32 R52, RZ, RZ, R14 ;  /* 0x000000ffff347224 */ /* 0x008fc400078e000e */
[----:B----4-:R-:W-:Y:S01]  /*1e1f0*/  IMAD.MOV.U32 R59, RZ, RZ, R19 ;  /* 0x000000ffff3b7224 */ /* 0x010fe200078e0013 */
[----:B------:R-:W-:Y:S01]  /*1e200*/  MOV R58, R18 ;  /* 0x00000012003a7202 */ /* 0x000fe20000000f00 */
[----:B------:R-:W-:Y:S02]  /*1e210*/  IMAD.MOV.U32 R57, RZ, RZ, R23 ;  /* 0x000000ffff397224 */ /* 0x000fe400078e0017 */
[----:B------:R-:W-:Y:S01]  /*1e220*/  IMAD.MOV.U32 R56, RZ, RZ, R22 ;  /* 0x000000ffff387224 */ /* 0x000fe200078e0016 */
[----:B------:R-:W-:Y:S01]  /*1e230*/  MOV R63, R27 ;  /* 0x0000001b003f7202 */ /* 0x000fe20000000f00 */
[----:B------:R-:W-:Y:S02]  /*1e240*/  IMAD.MOV.U32 R62, RZ, RZ, R26 ;  /* 0x000000ffff3e7224 */ /* 0x000fe400078e001a */
[----:B------:R-:W-:Y:S01]  /*1e250*/  IMAD.MOV.U32 R61, RZ, RZ, R31 ;  /* 0x000000ffff3d7224 */ /* 0x000fe200078e001f */
[----:B------:R-:W-:Y:S02]  /*1e260*/  MOV R60, R30 ;  /* 0x0000001e003c7202 */ /* 0x000fe40000000f00 */
[----:B------:R-:W2:Y:S01]  /*1e270*/  LDL.LU R30, [R1+0x1064] ;  /* 0x00106400011e7983 */ /* 0x000ea20000300800 */
[C---:B------:R-:W-:Y:S03]  /*1e280*/  HMMA.1688.F32.TF32 R56, R236.reuse, R12, R56 ;  /* 0x0000000cec38723c */ /* 0x040fe60000081038 */
[----:B------:R-:W2:Y:S04]  /*1e290*/  LDL.LU R31, [R1+0x1060] ;  /* 0x00106000011f7983 */ /* 0x000ea80000300800 */
[----:B------:R-:W3:Y:S01]  /*1e2a0*/  LDL.LU R26, [R1+0x105c] ;  /* 0x00105c00011a7983 */ /* 0x000ee20000300800 */
[C---:B------:R-:W-:Y:S03]  /*1e2b0*/  HMMA.1688.F32.TF32 R60, R236.reuse, R8, R60 ;  /* 0x00000008ec3c723c */ /* 0x040fe6000008103c */
[----:B------:R-:W3:Y:S04]  /*1e2c0*/  LDL.LU R27, [R1+0x1058] ;  /* 0x00105800011b7983 */ /* 0x000ee80000300800 */
[----:B------:R-:W4:Y:S01]  /*1e2d0*/  LDL.LU R22, [R1+0x1054] ;  /* 0x0010540001167983 */ /* 0x000f220000300800 */
[C---:B------:R-:W-:Y:S03]  /*1e2e0*/  HMMA.1688.F32.TF32 R64, R236.reuse, R4, R64 ;  /* 0x00000004ec40723c */ /* 0x040fe60000081040 */
[----:B------:R-:W4:Y:S04]  /*1e2f0*/  LDL.LU R23, [R1+0x1050] ;  /* 0x0010500001177983 */ /* 0x000f280000300800 */
[----:B------:R-:W2:Y:S01]  /*1e300*/  LDL.LU R18, [R1+0x104c] ;  /* 0x00104c0001127983 */ /* 0x000ea20000300800 */
[----:B------:R-:W-:Y:S03]  /*1e310*/  HMMA.1688.F32.TF32 R52, R236, R16, R52 ;  /* 0x00000010ec34723c */ /* 0x000fe60000081034 */
[----:B------:R-:W2:Y:S04]  /*1e320*/  LDL.LU R19, [R1+0x1048] ;  /* 0x0010480001137983 */ /* 0x000ea80000300800 */
[----:B------:R-:W2:Y:S04]  /*1e330*/  LDL.LU R14, [R1+0x1044] ;  /* 0x00104400010e7983 */ /* 0x000ea80000300800 */
[----:B------:R-:W2:Y:S01]  /*1e340*/  LDL.LU R15, [R1+0x1040] ;  /* 0x00104000010f7983 */ /* 0x000ea20000300800 */
[----:B------:R-:W-:-:S03]  /*1e350*/  IMAD.MOV.U32 R252, RZ, RZ, R67 ;  /* 0x000000fffffc7224 */ /* 0x000fc600078e0043 */
[----:B------:R-:W2:Y:S01]  /*1e360*/  LDL.LU R10, [R1+0x103c] ;  /* 0x00103c00010a7983 */ /* 0x000ea20000300800 */
[----:B------:R-:W-:-:S03]  /*1e370*/  IMAD.MOV.U32 R3, RZ, RZ, R66 ;  /* 0x000000ffff037224 */ /* 0x000fc600078e0042 */
[----:B------:R-:W2:Y:S04]  /*1e380*/  LDL.LU R11, [R1+0x1038] ;  /* 0x00103800010b7983 */ /* 0x000ea80000300800 */
[----:B------:R-:W2:Y:S04]  /*1e390*/  LDL.LU R6, [R1+0x1034] ;  /* 0x0010340001067983 */ /* 0x000ea80000300800 */
[----:B------:R-:W2:Y:S04]  /*1e3a0*/  LDL.LU R7, [R1+0x1030] ;  /* 0x0010300001077983 */ /* 0x000ea80000300800 */
[----:B------:R1:W-:Y:S04]  /*1e3b0*/  STL.64 [R1+0x320], R64 ;  /* 0x0003204001007387 */ /* 0x0003e80000100a00 */
[----:B------:R-:W2:Y:S01]  /*1e3c0*/  LDL.LU.64 R66, [R1+0x1028] ;  /* 0x0010280001427983 */ /* 0x000ea20000300a00 */
[----:B------:R-:W-:Y:S01]  /*1e3d0*/  IMAD.MOV.U32 R13, RZ, RZ, R58 ;  /* 0x000000ffff0d7224 */ /* 0x000fe200078e003a */
[----:B------:R-:W-:-:S02]  /*1e3e0*/  MOV R12, R59 ;  /* 0x0000003b000c7202 */ /* 0x000fc40000000f00 */
[----:B-1----:R-:W2:Y:S04]  /*1e3f0*/  LDL.LU.64 R64, [R1+0x1020] ;  /* 0x0010200001407983 */ /* 0x002ea80000300a00 */
[----:B------:R1:W-:Y:S04]  /*1e400*/  STL [R1+0xf58], R252 ;  /* 0x000f58fc01007387 */ /* 0x0003e80000100800 */
[----:B------:R1:W-:Y:S04]  /*1e410*/  STL [R1+0xf54], R3 ;  /* 0x000f540301007387 */ /* 0x0003e80000100800 */
[----:B------:R-:W-:Y:S04]  /*1e420*/  STL.64 [R1+0x310], R60 ;  /* 0x0003103c01007387 */ /* 0x000fe80000100a00 */
[----:B------:R1:W-:Y:S02]  /*1e430*/  STL.64 [R1+0x318], R62 ;  /* 0x0003183e01007387 */ /* 0x0003e40000100a00 */
[----:B-1----:R-:W-:Y:S01]  /*1e440*/  MOV R252, R56 ;  /* 0x0000003800fc7202 */ /* 0x002fe20000000f00 */
[----:B------:R-:W-:-:S02]  /*1e450*/  IMAD.MOV.U32 R3, RZ, RZ, R57 ;  /* 0x000000ffff037224 */ /* 0x000fc400078e0039 */
[----:B------:R-:W-:Y:S02]  /*1e460*/  IMAD.MOV.U32 R17, RZ, RZ, R54 ;  /* 0x000000ffff117224 */ /* 0x000fe400078e0036 */
[----:B------:R-:W-:Y:S01]  /*1e470*/  IMAD.MOV.U32 R16, RZ, RZ, R55 ;  /* 0x000000ffff107224 */ /* 0x000fe200078e0037 */
[----:B------:R-:W2:Y:S04]  /*1e480*/  LDL.LU.64 R62, [R1+0x1018] ;  /* 0x00101800013e7983 */ /* 0x000ea80000300a00 */
[----:B------:R-:W2:Y:S04]  /*1e490*/  LDL.LU.64 R60, [R1+0x1010] ;  /* 0x00101000013c7983 */ /* 0x000ea80000300a00 */
[----:B------:R-:W3:Y:S04]  /*1e4a0*/  LDL.LU.64 R58, [R1+0x1008] ;  /* 0x00100800013a7983 */ /* 0x000ee80000300a00 */
[----:B------:R-:W3:Y:S04]  /*1e4b0*/  LDL.LU.64 R56, [R1+0x1000] ;  /* 0x0010000001387983 */ /* 0x000ee80000300a00 */
[----:B------:R1:W-:Y:S04]  /*1e4c0*/  STL.64 [R1+0x2f0], R52 ;  /* 0x0002f03401007387 */ /* 0x0003e80000100a00 */
[----:B------:R-:W4:Y:S04]  /*1e4d0*/  LDL.LU.64 R54, [R1+0xff8] ;  /* 0x000ff80001367983 */ /* 0x000f280000300a00 */
[----:B-1----:R-:W4:Y:S04]  /*1e4e0*/  LDL.LU.64 R52, [R1+0xff0] ;  /* 0x000ff00001347983 */ /* 0x002f280000300a00 */
[----:B------:R-:W-:Y:S04]  /*1e4f0*/  STL.64 [R1+0x2e0], R48 ;  /* 0x0002e03001007387 */ /* 0x000fe80000100a00 */
[----:B------:R1:W-:Y:S01]  /*1e500*/  STL.64 [R1+0x2e8], R50 ;  /* 0x0002e83201007387 */ /* 0x0003e20000100a00 */
[----:B------:R-:W-:Y:S03]  /*1e510*/  HMMA.1688.F32.TF32 R236, R236, R32, R36 ;  /* 0x00000020ecec723c */ /* 0x000fe60000081024 */
        /* <DEDUP_REMOVED lines=8> */
[----:B-1----:R-:W3:Y:S04]  /*1e5a0*/  LDL.LU.64 R42, [R1+0xfc8] ;  /* 0x000fc800012a7983 */ /* 0x002ee80000300a00 */
[----:B------:R-:W3:Y:S04]  /*1e5b0*/  LDL.LU.64 R40, [R1+0xfc0] ;  /* 0x000fc00001287983 */ /* 0x000ee80000300a00 */
[----:B------:R-:W3:Y:S04]  /*1e5c0*/  LDL.LU.64 R38, [R1+0xfb8] ;  /* 0x000fb80001267983 */ /* 0x000ee80000300a00 */
[----:B------:R-:W3:Y:S04]  /*1e5d0*/  LDL.LU.64 R36, [R1+0xfb0] ;  /* 0x000fb00001247983 */ /* 0x000ee80000300a00 */
[----:B------:R-:W-:Y:S04]  /*1e5e0*/  STL.64 [R1+0x240], R236 ;  /* 0x000240ec01007387 */ /* 0x000fe80000100a00 */
[----:B------:R3:W-:Y:S01]  /*1e5f0*/  STL.64 [R1+0x248], R238 ;  /* 0x000248ee01007387 */ /* 0x0007e20000100a00 */
[C---:B--2---:R-:W-:Y:S08]  /*1e600*/  HMMA.1688.F32.TF32 R44, R240.reuse, R14, R44 ;  /* 0x0000000ef02c723c */ /* 0x044ff0000008102c */
[C---:B---3--:R-:W-:Y:S08]  /*1e610*/  HMMA.1688.F32.TF32 R236, R240.reuse, R6, R36 ;  /* 0x00000006f0ec723c */ /* 0x048ff00000081024 */
[C---:B------:R-:W-:Y:S11]  /*1e620*/  HMMA.1688.F32.TF32 R36, R240.reuse, R10, R40 ;  /* 0x0000000af024723c */ /* 0x040ff60000081028 */
[----:B------:R-:W-:Y:S04]  /*1e630*/  STL.64 [R1+0x230], R236 ;  /* 0x000230ec01007387 */ /* 0x000fe80000100a00 */
[----:B------:R-:W-:Y:S01]  /*1e640*/  STL.64 [R1+0x238], R238 ;  /* 0x000238ee01007387 */ /* 0x000fe20000100a00 */
[C---:B------:R-:W-:Y:S03]  /*1e650*/  HMMA.1688.F32.TF32 R40, R240.reuse, R18, R48 ;  /* 0x00000012f028723c */ /* 0x040fe60000081030 */
[----:B------:R-:W-:Y:S04]  /*1e660*/  STL.64 [R1+0x220], R36 ;  /* 0x0002202401007387 */ /* 0x000fe80000100a00 */
[----:B------:R4:W-:Y:S02]  /*1e670*/  STL.64 [R1+0x228], R38 ;  /* 0x0002282601007387 */ /* 0x0009e40000100a00 */
[----:B----4-:R-:W-:Y:S02]  /*1e680*/  HMMA.1688.F32.TF32 R36, R240, R22, R52 ;  /* 0x00000016f024723c */ /* 0x010fe40000081034 */
[----:B------:R-:W-:Y:S04]  /*1e690*/  STL.64 [R1+0x210], R44 ;  /* 0x0002102c01007387 */ /* 0x000fe80000100a00 */
[----:B------:R-:W-:-:S13]  /*1e6a0*/  STL.64 [R1+0x218], R46 ;  /* 0x0002182e01007387 */ /* 0x000fda0000100a00 */
[----:B------:R-:W-:Y:S01]  /*1e6b0*/  STL [R1+0x1f4], R37 ;  /* 0x0001f42501007387 */ /* 0x000fe20000100800 */
[----:B------:R-:W-:-:S03]  /*1e6c0*/  MOV R52, R36 ;  /* 0x0000002400347202 */ /* 0x000fc60000000f00 */
[----:B------:R-:W-:Y:S04]  /*1e6d0*/  STL.64 [R1+0x200], R40 ;  /* 0x0002002801007387 */ /* 0x000fe80000100a00 */
[----:B------:R-:W-:Y:S04]  /*1e6e0*/  STL.64 [R1+0x208], R42 ;  /* 0x0002082a01007387 */ /* 0x000fe80000100a00 */
[----:B------:R1:W-:Y:S02]  /*1e6f0*/  STL.64 [R1+0x1f8], R38 ;  /* 0x0001f82601007387 */ /* 0x0003e40000100a00 */
[----:B-1----:R-:W-:Y:S02]  /*1e700*/  HMMA.1688.F32.TF32 R36, R240, R26, R56 ;  /* 0x0000001af024723c */ /* 0x002fe40000081038 */
[----:B------:R-:W-:Y:S04]  /*1e710*/  LDS R56, [R0+UR17+0xa300] ;  /* 0x00a3001100387984 */ /* 0x000fe80008000800 */
[----:B------:R-:W-:Y:S02]  /*1e720*/  LDS R58, [R0+UR17+0xb300] ;  /* 0x00b30011003a7984 */ /* 0x000fe40008000800 */
[----:B------:R-:W-:Y:S02]  /*1e730*/  HMMA.1688.F32.TF32 R40, R244, R10, R72 ;  /* 0x0000000af428723c */ /* 0x000fe40000081048 */
[----:B------:R-:W-:Y:S04]  /*1e740*/  LDS R57, [R2+UR17+0xa300] ;  /* 0x00a3001102397984 */ /* 0x000fe80008000800 */
[----:B------:R-:W1:Y:S05]  /*1e750*/  LDS R59, [R2+UR17+0xb300] ;  /* 0x00b30011023b7984 */ /* 0x000e6a0008000800 */
[----:B------:R-:W-:Y:S01]  /*1e760*/  IMAD.MOV.U32 R51, RZ, RZ, R38 ;  /* 0x000000ffff337224 */ /* 0x000fe200078e0026 */
[----:B------:R-:W-:Y:S01]  /*1e770*/  MOV R49, R36 ;  /* 0x0000002400317202 */ /* 0x000fe20000000f00 */
[----:B------:R-:W-:-:S02]  /*1e780*/  IMAD.MOV.U32 R50, RZ, RZ, R39 ;  /* 0x000000ffff327224 */ /* 0x000fc400078e0027 */
[----:B------:R-:W-:Y:S02]  /*1e790*/  IMAD.MOV.U32 R48, RZ, RZ, R37 ;  /* 0x000000ffff307224 */ /* 0x000fe400078e0025 */
[----:B------:R-:W-:-:S15]  /*1e7a0*/  HMMA.1688.F32.TF32 R36, R240, R30, R60 ;  /* 0x0000001ef024723c */ /* 0x000fde000008103c */
[----:B------:R-:W-:-:S04]  /*1e7b0*/  NOP ;  /* 0x0000000000007918 */ /* 0x000fc80000000000 */
[----:B------:R-:W-:Y:S01]  /*1e7c0*/  IMAD.MOV.U32 R21, RZ, RZ, R38 ;  /* 0x000000ffff157224 */ /* 0x000fe200078e0026 */
[----:B------:R2:W-:Y:S01]  /*1e7d0*/  STL.64 [R1+0x1d0], R36 ;  /* 0x0001d02401007387 */ /* 0x0005e20000100a00 */
[----:B------:R-:W-:Y:S02]  /*1e7e0*/  MOV R20, R39 ;  /* 0x0000002700147202 */ /* 0x000fe40000000f00 */
[----:B--2---:R-:W-:-:S15]  /*1e7f0*/  HMMA.1688.F32.TF32 R36, R240, R34, R64 ;  /* 0x00000022f024723c */ /* 0x004fde0000081040 */
[----:B------:R-:W-:-:S04]  /*1e800*/  NOP ;  /* 0x0000000000007918 */ /* 0x000fc80000000000 */
[----:B------:R-:W-:Y:S01]  /*1e810*/  IMAD.MOV.U32 R25, RZ, RZ, R38 ;  /* 0x000000ffff197224 */ /* 0x000fe200078e0026 */
[----:B------:R2:W-:Y:S01]  /*1e820*/  STL.64 [R1+0x1c0], R36 ;  /* 0x0001c02401007387 */ /* 0x0005e20000100a00 */
[----:B------:R-:W-:Y:S02]  /*1e830*/  IMAD.MOV.U32 R24, RZ, RZ, R39 ;  /* 0x000000ffff187224 */ /* 0x000fe400078e0027 */
[----:B--2---:R-:W-:-:S15]  /*1e840*/  HMMA.1688.F32.TF32 R36, R244, R6, R68 ;  /* 0x00000006f424723c */ /* 0x004fde0000081044 */
[----:B------:R-:W-:-:S04]  /*1e850*/  NOP ;  /* 0x0000000000007918 */ /* 0x000fc80000000000 */
[----:B------:R-:W-:Y:S01]  /*1e860*/  MOV R29, R38 ;  /* 0x00000026001d7202 */ /* 0x000fe20000000f00 */
[----:B------:R2:W-:Y:S01]  /*1e870*/  STL.64 [R1+0x1b0], R36 ;  /* 0x0001b02401007387 */ /* 0x0005e20000100a00 */
[----:B------:R-:W-:Y:S02]  /*1e880*/  IMAD.MOV.U32 R28, RZ, RZ, R39 ;  /* 0x000000ffff1c7224 */ /* 0x000fe400078e0027 */
[C---:B--2---:R-:W-:Y:S01]  /*1e890*/  HMMA.1688.F32.TF32 R36, R244.reuse, R14, R76 ;  /* 0x0000000ef424723c */ /* 0x044fe2000008104c */
[----:B------:R-:W-:Y:S04]  /*1e8a0*/  STL.64 [R1+0x1a0], R40 ;  /* 0x0001a02801007387 */ /* 0x000fe80000100a00 */
[----:B------:R-:W-:Y:S03]  /*1e8b0*/  STL.64 [R1+0x1a8], R42 ;  /* 0x0001a82a01007387 */ /* 0x000fe60000100a00 */
[----:B------:R-:W-:Y:S11]  /*1e8c0*/  HMMA.1688.F32.TF32 R44, R244, R22, R84 ;  /* 0x00000016f42c723c */ /* 0x000ff60000081054 */
[----:B------:R-:W-:Y:S01]  /*1e8d0*/  IMAD.MOV.U32 R33, RZ, RZ, R38 ;  /* 0x000000ffff217224 */ /* 0x000fe200078e0026 */
[----:B------:R2:W-:Y:S01]  /*1e8e0*/  STL.64 [R1+0x190], R36 ;  /* 0x0001902401007387 */ /* 0x0005e20000100a00 */
[----:B------:R-:W-:-:S02]  /*1e8f0*/  MOV R32, R39 ;  /* 0x0000002700207202 */ /* 0x000fc40000000f00 */
[C---:B--2---:R-:W-:Y:S04]  /*1e900*/  HMMA.1688.F32.TF32 R36, R244.reuse, R18, R80 ;  /* 0x00000012f424723c */ /* 0x044fe80000081050 */
[----:B------:R-:W-:Y:S04]  /*1e910*/  STL.64 [R1+0x170], R44 ;  /* 0x0001702c01007387 */ /* 0x000fe80000100a00 */
[----:B------:R2:W-:Y:S01]  /*1e920*/  STL.64 [R1+0x178], R46 ;  /* 0x0001782e01007387 */ /* 0x0005e20000100a00 */
[----:B------:R-:W-:Y:S10]  /*1e930*/  HMMA.1688.F32.TF32 R40, R244, R26, R88 ;  /* 0x0000001af428723c */ /* 0x000ff40000081058 */
[----:B------:R-:W-:Y:S01]  /*1e940*/  IMAD.MOV.U32 R9, RZ, RZ, R36 ;  /* 0x000000ffff097224 */ /* 0x000fe200078e0024 */
[----:B------:R-:W-:Y:S01]  /*1e950*/  MOV R5, R38 ;  /* 0x0000002600057202 */ /* 0x000fe20000000f00 */
[----:B------:R-:W-:-:S02]  /*1e960*/  IMAD.MOV.U32 R8, RZ, RZ, R37 ;  /* 0x000000ffff087224 */ /* 0x000fc400078e0025 */
[----:B------:R-:W-:Y:S02]  /*1e970*/  IMAD.MOV.U32 R4, RZ, RZ, R39 ;  /* 0x000000ffff047224 */ /* 0x000fe400078e0027 */
[-C--:B------:R-:W-:Y:S08]  /*1e980*/  HMMA.1688.F32.TF32 R36, R244, R30.reuse, R92 ;  /* 0x0000001ef424723c */ /* 0x080ff0000008105c */
[----:B------:R-:W-:Y:S08]  /*1e990*/  HMMA.1688.F32.TF32 R240, R248, R30, R124 ;  /* 0x0000001ef8f0723c */ /* 0x000ff0000008107c */
[----:B--2---:R-:W-:Y:S01]  /*1e9a0*/  HMMA.1688.F32.TF32 R44, R244, R34, R96 ;  /* 0x00000022f42c723c */ /* 0x004fe20000081060 */
[----:B------:R-:W-:Y:S04]  /*1e9b0*/  STL.64 [R1+0x160], R40 ;  /* 0x0001602801007387 */ /* 0x000fe80000100a00 */
[----:B------:R2:W-:Y:S04]  /*1e9c0*/  STL.64 [R1+0x168], R42 ;  /* 0x0001682a01007387 */ /* 0x0005e80000100a00 */
[----:B------:R-:W-:Y:S04]  /*1e9d0*/  STL.64 [R1+0x150], R36 ;  /* 0x0001502401007387 */ /* 0x000fe80000100a00 */
[----:B------:R3:W-:Y:S01]  /*1e9e0*/  STL.64 [R1+0x158], R38 ;  /* 0x0001582601007387 */ /* 0x0007e20000100a00 */
[C---:B--2---:R-:W-:Y:S08]  /*1e9f0*/  HMMA.1688.F32.TF32 R40, R248.reuse, R6, R100 ;  /* 0x00000006f828723c */ /* 0x044ff00000081064 */
[C---:B------:R-:W-:Y:S01]  /*1ea00*/  HMMA.1688.F32.TF32 R236, R248.reuse, R34, R128 ;  /* 0x00000022f8ec723c */ /* 0x040fe20000081080 */
[----:B------:R-:W-:Y:S04]  /*1ea10*/  STL.64 [R1+0x140], R44 ;  /* 0x0001402c01007387 */ /* 0x000fe80000100a00 */
[----:B------:R2:W-:Y:S03]  /*1ea20*/  STL.64 [R1+0x148], R46 ;  /* 0x0001482e01007387 */ /* 0x0005e60000100a00 */
[----:B---3--:R-:W-:Y:S01]  /*1ea30*/  HMMA.1688.F32.TF32 R36, R248, R10, R104 ;  /* 0x0000000af824723c */ /* 0x008fe20000081068 */
[----:B------:R-:W-:Y:S01]  /*1ea40*/  IMAD.MOV.U32 R72, RZ, RZ, R166 ;  /* 0x000000ffff487224 */ /* 0x000fe200078e00a6 */
[----:B------:R-:W-:Y:S01]  /*1ea50*/  MOV R74, R160 ;  /* 0x000000a0004a7202 */ /* 0x000fe20000000f00 */
[----:B------:R-:W-:-:S02]  /*1ea60*/  IMAD.MOV.U32 R73, RZ, RZ, R167 ;  /* 0x000000ffff497224 */ /* 0x000fc400078e00a7 */
[----:B------:R-:W-:Y:S01]  /*1ea70*/  IMAD.MOV.U32 R75, RZ, RZ, R156 ;  /* 0x000000ffff4b7224 */ /* 0x000fe200078e009c */
[----:B------:R-:W-:Y:S01]  /*1ea80*/  MOV R77, R158 ;  /* 0x0000009e004d7202 */ /* 0x000fe20000000f00 */
[----:B------:R-:W-:Y:S01]  /*1ea90*/  IMAD.MOV.U32 R76, RZ, RZ, R157 ;  /* 0x000000ffff4c7224 */ /* 0x000fe200078e009d */
[----:B------:R-:W-:Y:S01]  /*1eaa0*/  MOV R68, R162 ;  /* 0x000000a200447202 */ /* 0x000fe20000000f00 */
[C---:B--2---:R-:W-:Y:S01]  /*1eab0*/  HMMA.1688.F32.TF32 R44, R248.reuse, R14, R108 ;  /* 0x0000000ef82c723c */ /* 0x044fe2000008106c */
[----:B------:R-:W-:Y:S04]  /*1eac0*/  STL.64 [R1+0x130], R40 ;  /* 0x0001302801007387 */ /* 0x000fe80000100a00 */
[----:B------:R2:W-:Y:S03]  /*1ead0*/  STL.64 [R1+0x138], R42 ;  /* 0x0001382a01007387 */ /* 0x0005e60000100a00 */
[----:B------:R-:W-:Y:S01]  /*1eae0*/  HMMA.1688.F32.TF32 R244, R248, R26, R120 ;  /* 0x0000001af8f4723c */ /* 0x000fe20000081078 */
[----:B------:R-:W-:Y:S01]  /*1eaf0*/  IMAD.MOV.U32 R78, RZ, RZ, R159 ;  /* 0x000000ffff4e7224 */ /* 0x000fe200078e009f */
[----:B------:R-:W-:Y:S04]  /*1eb00*/  STL.64 [R1+0x120], R36 ;  /* 0x0001202401007387 */ /* 0x000fe80000100a00 */
[----:B------:R3:W-:Y:S01]  /*1eb10*/  STL.64 [R1+0x128], R38 ;  /* 0x0001282601007387 */ /* 0x0007e20000100a00 */
[----:B------:R-:W-:-:S02]  /*1eb20*/  IMAD.MOV.U32 R79, RZ, RZ, R161 ;  /* 0x000000ffff4f7224 */ /* 0x000fc400078e00a1 */
[----:B------:R-:W-:Y:S02]  /*1eb30*/  IMAD.MOV.U32 R69, RZ, RZ, R163 ;  /* 0x000000ffff457224 */ /* 0x000fe400078e00a3 */
[----:B------:R-:W-:Y:S01]  /*1eb40*/  IMAD.MOV.U32 R70, RZ, RZ, R171 ;  /* 0x000000ffff467224 */ /* 0x000fe200078e00ab */
[----:B------:R-:W-:Y:S04]  /*1eb50*/  STL.64 [R1+0x110], R44 ;  /* 0x0001102c01007387 */ /* 0x000fe80000100a00 */
[----:B------:R-:W-:Y:S04]  /*1eb60*/  STL.64 [R1+0x118], R46 ;  /* 0x0001182e01007387 */ /* 0x000fe80000100a00 */
[----:B------:R-:W-:Y:S04]  /*1eb70*/  LDS R44, [R0+UR17+0xa180] ;  /* 0x00a18011002c7984 */ /* 0x000fe80008000800 */
[----:B------:R-:W-:Y:S04]  /*1eb80*/  LDS R46, [R0+UR17+0xb180] ;  /* 0x00b18011002e7984 */ /* 0x000fe80008000800 */
[----:B------:R-:W-:Y:S04]  /*1eb90*/  LDS R45, [R2+UR17+0xa180] ;  /* 0x00a18011022d7984 */ /* 0x000fe80008000800 */
[----:B------:R-:W4:Y:S01]  /*1eba0*/  LDS R47, [R2+UR17+0xb180] ;  /* 0x00b18011022f7984 */ /* 0x000f220008000800 */
[----:B--2---:R-:W-:Y:S01]  /*1ebb0*/  HMMA.1688.F32.TF32 R40, R248, R18, R112 ;  /* 0x00000012f828723c */ /* 0x004fe20000081070 */
[----:B------:R-:W-:-:S07]  /*1ebc0*/  MOV R71, R175 ;  /* 0x000000af00477202 */ /* 0x000fce0000000f00 */
[C---:B-1----:R-:W-:Y:S08]  /*1ebd0*/  HMMA.1688.F32.TF32 R228, R56.reuse, R6, R228 ;  /* 0x0000000638e4723c */ /* 0x042ff000000810e4 */
[----:B------:R-:W-:Y:S01]  /*1ebe0*/  HMMA.1688.F32.TF32 R232, R56, R10, R232 ;  /* 0x0000000a38e8723c */ /* 0x000fe200000810e8 */
[----:B------:R-:W-:Y:S01]  /*1ebf0*/  IMAD.MOV.U32 R106, RZ, RZ, R17 ;  /* 0x000000ffff6a7224 */ /* 0x000fe200078e0011 */
[----:B------:R-:W-:Y:S01]  /*1ec00*/  LDS R108, [R0+UR17+0xc000] ;  /* 0x00c00011006c7984 */ /* 0x000fe20008000800 */
[----:B------:R-:W-:-:S03]  /*1ec10*/  IMAD.MOV.U32 R107, RZ, RZ, R16 ;  /* 0x000000ffff6b7224 */ /* 0x000fc600078e0010 */
[----:B------:R-:W-:Y:S02]  /*1ec20*/  LDS R110, [R0+UR17+0xd000] ;  /* 0x00d00011006e7984 */ /* 0x000fe40008000800 */
[----:B---3--:R-:W-:Y:S02]  /*1ec30*/  HMMA.1688.F32.TF32 R36, R248, R22, R116 ;  /* 0x00000016f824723c */ /* 0x008fe40000081074 */
[----:B------:R-:W-:Y:S04]  /*1ec40*/  STL.64 [R1+0x100], R40 ;  /* 0x0001002801007387 */ /* 0x000fe80000100a00 */
[----:B------:R-:W-:Y:S04]  /*1ec50*/  STL.64 [R1+0x108], R42 ;  /* 0x0001082a01007387 */ /* 0x000fe80000100a00 */
[----:B------:R-:W-:Y:S04]  /*1ec60*/  STL [R1+0xf10], R244 ;  /* 0x000f10f401007387 */ /* 0x000fe80000100800 */
[----:B------:R-:W-:Y:S01]  /*1ec70*/  LDS R40, [R0+UR17+0xa200] ;  /* 0x00a2001100287984 */ /* 0x000fe20008000800 */
[C---:B----4-:R-:W-:Y:S03]  /*1ec80*/  HMMA.1688.F32.TF32 R64, R44.reuse, R6, R132 ;  /* 0x000000062c40723c */ /* 0x050fe60000081084 */
[----:B------:R-:W-:Y:S04]  /*1ec90*/  LDS R42, [R0+UR17+0xb200] ;  /* 0x00b20011002a7984 */ /* 0x000fe80008000800 */
[----:B------:R-:W-:Y:S01]  /*1eca0*/  STL.64 [R1+0xf0], R36 ;  /* 0x0000f02401007387 */ /* 0x000fe20000100a00 */
[----:B------:R-:W-:Y:S03]  /*1ecb0*/  HMMA.1688.F32.TF32 R60, R44, R10, R136 ;  /* 0x0000000a2c3c723c */ /* 0x000fe60000081088 */
[----:B------:R-:W-:Y:S04]  /*1ecc0*/  STL.64 [R1+0xf8], R38 ;  /* 0x0000f82601007387 */ /* 0x000fe80000100a00 */
[----:B------:R-:W-:Y:S04]  /*1ecd0*/  STL [R1+0xf0c], R245 ;  /* 0x000f0cf501007387 */ /* 0x000fe80000100800 */
[----:B------:R-:W-:Y:S04]  /*1ece0*/  STL [R1+0xf08], R246 ;  /* 0x000f08f601007387 */ /* 0x000fe80000100800 */
[----:B------:R-:W-:Y:S04]  /*1ecf0*/  STL [R1+0xf04], R247 ;  /* 0x000f04f701007387 */ /* 0x000fe80000100800 */
[----:B------:R-:W-:Y:S04]  /*1ed00*/  STL [R1+0xf20], R240 ;  /* 0x000f20f001007387 */ /* 0x000fe80000100800 */
[----:B------:R1:W-:Y:S04]  /*1ed10*/  STL [R1+0xf1c], R241 ;  /* 0x000f1cf101007387 */ /* 0x0003e80000100800 */
[----:B------:R2:W-:Y:S04]  /*1ed20*/  STL [R1+0xf18], R242 ;  /* 0x000f18f201007387 */ /* 0x0005e80000100800 */
[----:B------:R3:W-:Y:S04]  /*1ed30*/  STL [R1+0xf14], R243 ;  /* 0x000f14f301007387 */ /* 0x0007e80000100800 */
[----:B------:R-:W-:Y:S04]  /*1ed40*/  STL [R1+0xf2c], R236 ;  /* 0x000f2cec01007387 */ /* 0x000fe80000100800 */
[----:B------:R-:W-:Y:S04]  /*1ed50*/  STL [R1+0xf28], R237 ;  /* 0x000f28ed01007387 */ /* 0x000fe80000100800 */
[----:B------:R-:W-:Y:S04]  /*1ed60*/  STL [R1+0xf24], R238 ;  /* 0x000f24ee01007387 */ /* 0x000fe80000100800 */
[----:B------:R-:W-:Y:S04]  /*1ed70*/  STL [R1+0xf00], R239 ;  /* 0x000f00ef01007387 */ /* 0x000fe80000100800 */
[----:B------:R-:W-:Y:S04]  /*1ed80*/  STL.64 [R1+0x2b0], R64 ;  /* 0x0002b04001007387 */ /* 0x000fe80000100a00 */
[----:B------:R4:W-:Y:S01]  /*1ed90*/  STL.64 [R1+0x2b8], R66 ;  /* 0x0002b84201007387 */ /* 0x0009e20000100a00 */
[----:B-1----:R-:W-:Y:S01]  /*1eda0*/  IMAD.MOV.U32 R241, RZ, RZ, R60 ;  /* 0x000000fffff17224 */ /* 0x002fe200078e003c */
[----:B--2---:R-:W-:Y:S01]  /*1edb0*/  MOV R242, R61 ;  /* 0x0000003d00f27202 */ /* 0x004fe20000000f00 */
[----:B---3--:R-:W-:Y:S01]  /*1edc0*/  IMAD.MOV.U32 R243, RZ, RZ, R62 ;  /* 0x000000fffff37224 */ /* 0x008fe200078e003e */
[----:B------:R-:W-:Y:S01]  /*1edd0*/  LDS R41, [R2+UR17+0xa200] ;  /* 0x00a2001102297984 */ /* 0x000fe20008000800 */
[----:B------:R-:W-:-:S02]  /*1ede0*/  IMAD.MOV.U32 R244, RZ, RZ, R63 ;  /* 0x000000fffff47224 */ /* 0x000fc400078e003f */
[----:B------:R-:W-:Y:S01]  /*1edf0*/  HMMA.1688.F32.TF32 R60, R44, R14, R140 ;  /* 0x0000000e2c3c723c */ /* 0x000fe2000008108c */
[----:B------:R-:W1:Y:S01]  /*1ee00*/  LDS R43, [R2+UR17+0xb200] ;  /* 0x00b20011022b7984 */ /* 0x000e620008000800 */
[----:B----4-:R-:W-:-:S03]  /*1ee10*/  IMAD.MOV.U32 R67, RZ, RZ, R52 ;  /* 0x000000ffff437224 */ /* 0x010fc600078e0034 */
[----:B------:R2:W-:Y:S03]  /*1ee20*/  STL [R1+0xf3c], R244 ;  /* 0x000f3cf401007387 */ /* 0x0005e60000100800 */
[C---:B------:R-:W-:Y:S01]  /*1ee30*/  HMMA.1688.F32.TF32 R52, R44.reuse, R22, R148 ;  /* 0x000000162c34723c */ /* 0x040fe20000081094 */
[----:B------:R-:W-:Y:S01]  /*1ee40*/  MOV R112, R252 ;  /* 0x000000fc00707202 */ /* 0x000fe20000000f00 */
[----:B------:R-:W-:Y:S01]  /*1ee50*/  IMAD.MOV.U32 R113, RZ, RZ, R3 ;  /* 0x000000ffff717224 */ /* 0x000fe200078e0003 */
[----:B------:R-:W-:Y:S04]  /*1ee60*/  LDS R36, [R0+UR17+0xa280] ;  /* 0x00a2801100247984 */ /* 0x000fe80008000800 */
[----:B------:R-:W-:Y:S04]  /*1ee70*/  LDS R38, [R0+UR17+0xb280] ;  /* 0x00b2801100267984 */ /* 0x000fe80008000800 */
[----:B------:R-:W-:Y:S01]  /*1ee80*/  MOV R236, R60 ;  /* 0x0000003c00ec7202 */ /* 0x000fe20000000f00 */
[----:B------:R-:W-:Y:S01]  /*1ee90*/  IMAD.MOV.U32 R237, RZ, RZ, R61 ;  /* 0x000000ffffed7224 */ /* 0x000fe200078e003d */
[----:B------:R-:W-:Y:S01]  /*1eea0*/  MOV R240, R63 ;  /* 0x0000003f00f07202 */ /* 0x000fe20000000f00 */
[----:B------:R-:W-:Y:S01]  /*1eeb0*/  IMAD.MOV.U32 R238, RZ, RZ, R62 ;  /* 0x000000ffffee7224 */ /* 0x000fe200078e003e */
[----:B------:R-:W-:Y:S04]  /*1eec0*/  LDS R37, [R2+UR17+0xa280] ;  /* 0x00a2801102257984 */ /* 0x000fe80008000800 */
[----:B------:R-:W-:Y:S01]  /*1eed0*/  MOV R245, R52 ;  /* 0x0000003400f57202 */ /* 0x000fe20000000f00 */
[----:B------:R-:W-:Y:S01]  /*1eee0*/  IMAD.MOV.U32 R246, RZ, RZ, R53 ;  /* 0x000000fffff67224 */ /* 0x000fe200078e0035 */
[----:B------:R-:W-:Y:S01]  /*1eef0*/  MOV R239, R55 ;  /* 0x0000003700ef7202 */ /* 0x000fe20000000f00 */
[----:B------:R-:W-:Y:S01]  /*1ef00*/  IMAD.MOV.U32 R247, RZ, RZ, R54 ;  /* 0x000000fffff77224 */ /* 0x000fe200078e0036 */
[----:B------:R-:W3:Y:S01]  /*1ef10*/  LDS R39, [R2+UR17+0xb280] ;  /* 0x00b2801102277984 */ /* 0x000ee20008000800 */
[C---:B------:R-:W-:Y:S01]  /*1ef20*/  HMMA.1688.F32.TF32 R52, R44.reuse, R26, R152 ;  /* 0x0000001a2c34723c */ /* 0x040fe20000081098 */
[----:B------:R-:W-:Y:S01]  /*1ef30*/  IMAD.MOV.U32 R114, RZ, RZ, R13 ;  /* 0x000000ffff727224 */ /* 0x000fe200078e000d */
[----:B------:R-:W-:Y:S01]  /*1ef40*/  MOV R115, R12 ;  /* 0x0000000c00737202 */ /* 0x000fe20000000f00 */
[----:B------:R-:W-:Y:S04]  /*1ef50*/  LDS R109, [R2+UR17+0xc000] ;  /* 0x00c00011026d7984 */ /* 0x000fe80008000800 */
[----:B------:R-:W-:Y:S01]  /*1ef60*/  LDS R111, [R2+UR17+0xd000] ;  /* 0x00d00011026f7984 */ /* 0x000fe20008000800 */
[----:B------:R-:W-:Y:S03]  /*1ef70*/  HMMA.1688.F32.TF32 R60, R44, R18, R144 ;  /* 0x000000122c3c723c */ /* 0x000fe60000081090 */
[----:B------:R-:W-:Y:S04]  /*1ef80*/  STL [R1+0xf38], R243 ;  /* 0x000f38f301007387 */ /* 0x000fe80000100800 */
[----:B------:R-:W-:Y:S04]  /*1ef90*/  STL [R1+0xf34], R242 ;  /* 0x000f34f201007387 */ /* 0x000fe80000100800 */
[----:B------:R4:W-:Y:S04]  /*1efa0*/  STL [R1+0xf30], R241 ;  /* 0x000f30f101007387 */ /* 0x0009e80000100800 */
[----:B------:R-:W-:Y:S04]  /*1efb0*/  STL [R1+0xf4c], R240 ;  /* 0x000f4cf001007387 */ /* 0x000fe80000100800 */
[----:B------:R-:W-:Y:S04]  /*1efc0*/  STL [R1+0xf48], R238 ;  /* 0x000f48ee01007387 */ /* 0x000fe80000100800 */
[----:B------:R-:W-:Y:S04]  /*1efd0*/  STL [R1+0xf44], R236 ;  /* 0x000f44ec01007387 */ /* 0x000fe80000100800 */
[----:B------:R-:W-:Y:S01]  /*1efe0*/  STL [R1+0xf40], R237 ;  /* 0x000f40ed01007387 */ /* 0x000fe20000100800 */
[----:B--2---:R-:W-:-:S03]  /*1eff0*/  IMAD.MOV.U32 R244, RZ, RZ, R60 ;  /* 0x000000fffff47224 */ /* 0x004fc600078e003c */
[----:B------:R2:W-:Y:S01]  /*1f000*/  STL.64 [R1+0x260], R52 ;  /* 0x0002603401007387 */ /* 0x0005e20000100a00 */
[----:B----4-:R-:W-:-:S03]  /*1f010*/  IMAD.MOV.U32 R241, RZ, RZ, R63 ;  /* 0x000000fffff17224 */ /* 0x010fc600078e003f */
[----:B------:R4:W-:Y:S01]  /*1f020*/  STL.64 [R1+0x268], R54 ;  /* 0x0002683601007387 */ /* 0x0009e20000100a00 */
[----:B------:R-:W-:Y:S01]  /*1f030*/  IMAD.MOV.U32 R60, RZ, RZ, R48 ;  /* 0x000000ffff3c7224 */ /* 0x000fe200078e0030 */
[----:B------:R-:W-:Y:S01]  /*1f040*/  MOV R242, R62 ;  /* 0x0000003e00f27202 */ /* 0x000fe20000000f00 */
[----:B------:R-:W-:Y:S01]  /*1f050*/  IMAD.MOV.U32 R243, RZ, RZ, R61 ;  /* 0x000000fffff37224 */ /* 0x000fe200078e003d */
[----:B------:R-:W-:Y:S01]  /*1f060*/  MOV R63, R49 ;  /* 0x00000031003f7202 */ /* 0x000fe20000000f00 */
[----:B------:R-:W-:Y:S01]  /*1f070*/  LDS R140, [R0+UR17+0xc080] ;  /* 0x00c08011008c7984 */ /* 0x000fe20008000800 */
[----:B--2---:R-:W-:Y:S01]  /*1f080*/  IMAD.MOV.U32 R52, RZ, RZ, R172 ;  /* 0x000000ffff347224 */ /* 0x004fe200078e00ac */
[----:B------:R-:W-:Y:S02]  /*1f090*/  MOV R53, R173 ;  /* 0x000000ad00357202 */ /* 0x000fe40000000f00 */
[----:B------:R-:W2:Y:S01]  /*1f0a0*/  LDL.LU R172, [R1+0xfa8] ;  /* 0x000fa80001ac7983 */ /* 0x000ea20000300800 */
[----:B----4-:R-:W-:-:S03]  /*1f0b0*/  IMAD.MOV.U32 R54, RZ, RZ, R174 ;  /* 0x000000ffff367224 */ /* 0x010fc600078e00ae */
[----:B------:R-:W2:Y:S01]  /*1f0c0*/  LDL.LU R173, [R1+0xfa4] ;  /* 0x000fa40001ad7983 */ /* 0x000ea20000300800 */
[----:B------:R-:W-:Y:S01]  /*1f0d0*/  IMAD.MOV.U32 R55, RZ, RZ, R168 ;  /* 0x000000ffff377224 */ /* 0x000fe200078e00a8 */
[----:B------:R-:W-:Y:S02]  /*1f0e0*/  MOV R48, R169 ;  /* 0x000000a900307202 */ /* 0x000fe40000000f00 */
[----:B------:R-:W2:Y:S01]  /*1f0f0*/  LDL.LU R174, [R1+0xfa0] ;  /* 0x000fa00001ae7983 */ /* 0x000ea20000300800 */
[----:B------:R-:W-:Y:S02]  /*1f100*/  IMAD.MOV.U32 R62, RZ, RZ, R50 ;  /* 0x000000ffff3e7224 */ /* 0x000fe400078e0032 */
[----:B------:R-:W-:Y:S01]  /*1f110*/  IMAD.MOV.U32 R49, RZ, RZ, R170 ;  /* 0x000000ffff317224 */ /* 0x000fe200078e00aa */
[----:B------:R-:W4:Y:S01]  /*1f120*/  LDL.LU R168, [R1+0xf9c] ;  /* 0x000f9c0001a87983 */ /* 0x000f220000300800 */
[----:B------:R-:W-:Y:S01]  /*1f130*/  IMAD.MOV.U32 R61, RZ, RZ, R51 ;  /* 0x000000ffff3d7224 */ /* 0x000fe200078e0033 */
[----:B------:R-:W-:Y:S01]  /*1f140*/  MOV R51, R165 ;  /* 0x000000a500337202 */ /* 0x000fe20000000f00 */
[----:B------:R-:W-:Y:S01]  /*1f150*/  IMAD.MOV.U32 R50, RZ, RZ, R164 ;  /* 0x000000ffff327224 */ /* 0x000fe200078e00a4 */
[----:B------:R-:W4:Y:S04]  /*1f160*/  LDL.LU R169, [R1+0xf98] ;  /* 0x000f980001a97983 */ /* 0x000f280000300800 */
[----:B------:R-:W4:Y:S04]  /*1f170*/  LDL.LU R170, [R1+0xf94] ;  /* 0x000f940001aa7983 */ /* 0x000f280000300800 */
[----:B------:R-:W1:Y:S04]  /*1f180*/  LDL.LU R164, [R1+0xf90] ;  /* 0x000f900001a47983 */ /* 0x000e680000300800 */
[----:B------:R-:W1:Y:S04]  /*1f190*/  LDL.LU R165, [R1+0xf8c] ;  /* 0x000f8c0001a57983 */ /* 0x000e680000300800 */
[----:B------:R-:W1:Y:S04]  /*1f1a0*/  LDL.LU R166, [R1+0xf88] ;  /* 0x000f880001a67983 */ /* 0x000e680000300800 */
[----:B------:R-:W1:Y:S04]  /*1f1b0*/  LDL.LU R167, [R1+0xf84] ;  /* 0x000f840001a77983 */ /* 0x000e680000300800 */
        /* <DEDUP_REMOVED lines=12> */
[----:B------:R-:W4:Y:S04]  /*1f280*/  LDL.LU R171, [R1+0xf60] ;  /* 0x000f600001ab7983 */ /* 0x000f280000300800 */
[----:B------:R-:W3:Y:S04]  /*1f290*/  LDL.LU R175, [R1+0xf5c] ;  /* 0x000f5c0001af7983 */ /* 0x000ee80000300800 */
[----:B------:R-:W-:Y:S04]  /*1f2a0*/  LDS R142, [R0+UR17+0xd080] ;  /* 0x00d08011008e7984 */ /* 0x000fe80008000800 */
[----:B------:R-:W-:Y:S04]  /*1f2b0*/  LDS R141, [R2+UR17+0xc080] ;  /* 0x00c08011028d7984 */ /* 0x000fe80008000800 */
[----:B------:R-:W-:Y:S04]  /*1f2c0*/  LDS R143, [R2+UR17+0xd080] ;  /* 0x00d08011028f7984 */ /* 0x000fe80008000800 */
[----:B------:R-:W-:Y:S04]  /*1f2d0*/  LDS R92, [R0+UR17+0xc100] ;  /* 0x00c10011005c7984 */ /* 0x000fe80008000800 */
[----:B------:R-:W-:Y:S04]  /*1f2e0*/  LDS R94, [R0+UR17+0xd100] ;  /* 0x00d10011005e7984 */ /* 0x000fe80008000800 */
[----:B------:R-:W-:Y:S04]  /*1f2f0*/  LDS R93, [R2+UR17+0xc100] ;  /* 0x00c10011025d7984 */ /* 0x000fe80008000800 */
[----:B------:R-:W-:Y:S01]  /*1f300*/  LDS R95, [R2+UR17+0xd100] ;  /* 0x00d10011025f7984 */ /* 0x000fe20008000800 */
[----:B--2---:R-:W-:-:S15]  /*1f310*/  HMMA.1688.F32.TF32 R84, R44, R30, R156 ;  /* 0x0000001e2c54723c */ /* 0x004fde000008109c */
[----:B------:R-:W-:-:S04]  /*1f320*/  NOP ;  /* 0x0000000000007918 */ /* 0x000fc80000000000 */
[----:B------:R-:W-:Y:S01]  /*1f330*/  IMAD.MOV.U32 R240, RZ, RZ, R84 ;  /* 0x000000fffff07224 */ /* 0x000fe200078e0054 */
[----:B------:R-:W-:Y:S01]  /*1f340*/  MOV R236, R86 ;  /* 0x0000005600ec7202 */ /* 0x000fe20000000f00 */
[----:B------:R-:W-:Y:S02]  /*1f350*/  IMAD.MOV.U32 R238, RZ, RZ, R85 ;  /* 0x000000ffffee7224 */ /* 0x000fe400078e0055 */
[----:B------:R-:W-:Y:S02]  /*1f360*/  IMAD.MOV.U32 R237, RZ, RZ, R87 ;  /* 0x000000ffffed7224 */ /* 0x000fe400078e0057 */
[----:B---3--:R-:W-:Y:S08]  /*1f370*/  HMMA.1688.F32.TF32 R84, R44, R34, R160 ;  /* 0x000000222c54723c */ /* 0x008ff000000810a0 */
[C---:B-1----:R-:W-:Y:S08]  /*1f380*/  HMMA.1688.F32.TF32 R44, R40.reuse, R6, R164 ;  /* 0x00000006282c723c */ /* 0x042ff000000810a4 */
[C---:B----4-:R-:W-:Y:S03]  /*1f390*/  HMMA.1688.F32.TF32 R88, R40.reuse, R10, R168 ;  /* 0x0000000a2858723c */ /* 0x050fe600000810a8 */
[----:B------:R-:W-:Y:S04]  /*1f3a0*/  STL.64 [R1+0xe0], R84 ;  /* 0x0000e05401007387 */ /* 0x000fe80000100a00 */
[----:B------:R1:W-:Y:S04]  /*1f3b0*/  STL.64 [R1+0xe8], R86 ;  /* 0x0000e85601007387 */ /* 0x0003e80000100a00 */
[----:B------:R-:W-:Y:S04]  /*1f3c0*/  STL.64 [R1+0xd0], R44 ;  /* 0x0000d02c01007387 */ /* 0x000fe80000100a00 */
[----:B------:R2:W-:Y:S01]  /*1f3d0*/  STL.64 [R1+0xd8], R46 ;  /* 0x0000d82e01007387 */ /* 0x0005e20000100a00 */
[C---:B-1----:R-:W-:Y:S08]  /*1f3e0*/  HMMA.1688.F32.TF32 R84, R40.reuse, R14, R172 ;  /* 0x0000000e2854723c */ /* 0x042ff000000810ac */
[C---:B--2---:R-:W-:Y:S01]  /*1f3f0*/  HMMA.1688.F32.TF32 R44, R40.reuse, R18, R176 ;  /* 0x00000012282c723c */ /* 0x044fe200000810b0 */
[----:B------:R-:W-:Y:S04]  /*1f400*/  STL.64 [R1+0xc0], R88 ;  /* 0x0000c05801007387 */ /* 0x000fe80000100a00 */
[----:B------:R1:W-:Y:S04]  /*1f410*/  STL.64 [R1+0xc8], R90 ;  /* 0x0000c85a01007387 */ /* 0x0003e80000100a00 */
[----:B------:R-:W-:Y:S04]  /*1f420*/  LDS R172, [R0+UR17+0xa380] ;  /* 0x00a3801100ac7984 */ /* 0x000fe80008000800 */
[----:B------:R-:W-:Y:S01]  /*1f430*/  STL.64 [R1+0xb0], R84 ;  /* 0x0000b05401007387 */ /* 0x000fe20000100a00 */
[C---:B-1----:R-:W-:Y:S03]  /*1f440*/  HMMA.1688.F32.TF32 R88, R40.reuse, R22, R180 ;  /* 0x000000162858723c */ /* 0x042fe600000810b4 */
[----:B------:R1:W-:Y:S04]  /*1f450*/  STL.64 [R1+0xb8], R86 ;  /* 0x0000b85601007387 */ /* 0x0003e80000100a00 */
[----:B------:R-:W-:Y:S04]  /*1f460*/  STL.64 [R1+0xa0], R44 ;  /* 0x0000a02c01007387 */ /* 0x000fe80000100a00 */
[----:B------:R2:W-:Y:S01]  /*1f470*/  STL.64 [R1+0xa8], R46 ;  /* 0x0000a82e01007387 */ /* 0x0005e20000100a00 */
[C---:B-1----:R-:W-:Y:S03]  /*1f480*/  HMMA.1688.F32.TF32 R84, R40.reuse, R26, R184 ;  /* 0x0000001a2854723c */ /* 0x042fe600000810b8 */
[----:B------:R-:W-:Y:S04]  /*1f490*/  LDS R174, [R0+UR17+0xb380] ;  /* 0x00b3801100ae7984 */ /* 0x000fe80008000800 */
[----:B------:R-:W-:Y:S01]  /*1f4a0*/  LDS R173, [R2+UR17+0xa380] ;  /* 0x00a3801102ad7984 */ /* 0x000fe20008000800 */
[C---:B--2---:R-:W-:Y:S03]  /*1f4b0*/  HMMA.1688.F32.TF32 R44, R40.reuse, R30, R188 ;  /* 0x0000001e282c723c */ /* 0x044fe600000810bc */
[----:B------:R-:W-:Y:S04]  /*1f4c0*/  STL.64 [R1+0x30], R88 ;  /* 0x0000305801007387 */ /* 0x000fe80000100a00 */
[----:B------:R-:W1:Y:S01]  /*1f4d0*/  LDS R175, [R2+UR17+0xb380] ;  /* 0x00b3801102af7984 */ /* 0x000e620008000800 */
[----:B------:R-:W-:Y:S03]  /*1f4e0*/  HMMA.1688.F32.TF32 R40, R40, R34, R192 ;  /* 0x000000222828723c */ /* 0x000fe600000810c0 */
[----:B------:R-:W-:Y:S04]  /*1f4f0*/  STL.64 [R1+0x38], R90 ;  /* 0x0000385a01007387 */ /* 0x000fe80000100a00 */
[----:B------:R-:W-:Y:S04]  /*1f500*/  STL.64 [R1+0x20], R84 ;  /* 0x0000205401007387 */ /* 0x000fe80000100a00 */
[----:B------:R-:W-:Y:S04]  /*1f510*/  STL.64 [R1+0x28], R86 ;  /* 0x0000285601007387 */ /* 0x000fe80000100a00 */
[----:B------:R-:W-:Y:S04]  /*1f520*/  STL.64 [R1+0x10], R44 ;  /* 0x0000102c01007387 */ /* 0x000fe80000100a00 */
[----:B------:R2:W-:Y:S04]  /*1f530*/  STL.64 [R1+0x18], R46 ;  /* 0x0000182e01007387 */ /* 0x0005e80000100a00 */
[----:B------:R-:W-:Y:S04]  /*1f540*/  STL.64 [R1], R40 ;  /* 0x0000002801007387 */ /* 0x000fe80000100a00 */
[----:B------:R3:W-:Y:S04]  /*1f550*/  STL.64 [R1+0x8], R42 ;  /* 0x0000082a01007387 */ /* 0x0007e80000100a00 */
[----:B------:R-:W4:Y:S04]  /*1f560*/  LDL.LU R104, [R1+0x2f0] ;  /* 0x0002f00001687983 */ /* 0x000f280000300800 */
[----:B------:R-:W4:Y:S04]  /*1f570*/  LDL.LU R105, [R1+0x2f4] ;  /* 0x0002f40001697983 */ /* 0x000f280000300800 */
[----:B------:R-:W2:Y:S04]  /*1f580*/  LDL.LU R252, [R1+0xf58] ;  /* 0x000f580001fc7983 */ /* 0x000ea80000300800 */
[----:B------:R-:W2:Y:S04]  /*1f590*/  LDL.LU R3, [R1+0xf54] ;  /* 0x000f540001037983 */ /* 0x000ea80000300800 */
[----:B------:R-:W3:Y:S04]  /*1f5a0*/  LDL.LU R116, [R1+0x310] ;  /* 0x0003100001747983 */ /* 0x000ee80000300800 */
[----:B------:R-:W3:Y:S04]  /*1f5b0*/  LDL.LU R117, [R1+0x314] ;  /* 0x0003140001757983 */ /* 0x000ee80000300800 */
[----:B------:R-:W3:Y:S04]  /*1f5c0*/  LDL.LU R118, [R1+0x318] ;  /* 0x0003180001767983 */ /* 0x000ee80000300800 */
[----:B------:R-:W3:Y:S04]  /*1f5d0*/  LDL.LU R119, [R1+0x31c] ;  /* 0x00031c0001777983 */ /* 0x000ee80000300800 */
[----:B------:R-:W1:Y:S04]  /*1f5e0*/  LDL.LU R120, [R1+0x320] ;  /* 0x0003200001787983 */ /* 0x000e680000300800 */
[----:B------:R-:W1:Y:S01]  /*1f5f0*/  LDL.LU R121, [R1+0x324] ;  /* 0x0003240001797983 */ /* 0x000e620000300800 */
[----:B------:R-:W-:Y:S01]  /*1f600*/  HMMA.1688.F32.TF32 R248, R36, R6, R196 ;  /* 0x0000000624f8723c */ /* 0x000fe200000810c4 */
[----:B------:R-:W-:Y:S01]  /*1f610*/  IMAD.MOV.U32 R99, RZ, RZ, R67 ;  /* 0x000000ffff637224 */ /* 0x000fe200078e0043 */
[----:B------:R-:W-:-:S06]  /*1f620*/  MOV R96, R60 ;  /* 0x0000003c00607202 */ /* 0x000fcc0000000f00 */
[----:B------:R-:W-:Y:S01]  /*1f630*/  HMMA.1688.F32.TF32 R200, R36, R10, R200 ;  /* 0x0000000a24c8723c */ /* 0x000fe200000810c8 */
[----:B------:R-:W-:Y:S01]  /*1f640*/  IMAD.MOV.U32 R97, RZ, RZ, R61 ;  /* 0x000000ffff617224 */ /* 0x000fe200078e003d */
[----:B------:R-:W-:-:S06]  /*1f650*/  MOV R103, R63 ;  /* 0x0000003f00677202 */ /* 0x000fcc0000000f00 */
[C---:B------:R-:W-:Y:S01]  /*1f660*/  HMMA.1688.F32.TF32 R204, R36.reuse, R14, R204 ;  /* 0x0000000e24cc723c */ /* 0x040fe200000810cc */
[----:B------:R-:W-:Y:S01]  /*1f670*/  IMAD.MOV.U32 R98, RZ, RZ, R62 ;  /* 0x000000ffff627224 */ /* 0x000fe200078e003e */
[----:B------:R-:W-:Y:S04]  /*1f680*/  LDS R180, [R0+UR17+0xc180] ;  /* 0x00c1801100b47984 */ /* 0x000fe80008000800 */
[----:B------:R-:W-:Y:S02]  /*1f690*/  LDS R182, [R0+UR17+0xd180] ;  /* 0x00d1801100b67984 */ /* 0x000fe40008000800 */
[C---:B------:R-:W-:Y:S02]  /*1f6a0*/  HMMA.1688.F32.TF32 R208, R36.reuse, R18, R208 ;  /* 0x0000001224d0723c */ /* 0x040fe400000810d0 */
        /* <DEDUP_REMOVED lines=11> */
[----:B------:R-:W-:Y:S02]  /*1f760*/  HMMA.1688.F32.TF32 R224, R36, R34, R224 ;  /* 0x0000002224e0723c */ /* 0x000fe400000810e0 */
[----:B------:R-:W-:Y:S04]  /*1f770*/  LDS R189, [R2+UR17+0xc280] ;  /* 0x00c2801102bd7984 */ /* 0x000fe80008000800 */
[----:B------:R-:W-:Y:S02]  /*1f780*/  LDS R191, [R2+UR17+0xd280] ;  /* 0x00d2801102bf7984 */ /* 0x000fe40008000800 */
[C---:B------:R-:W-:Y:S02]  /*1f790*/  HMMA.1688.F32.TF32 R48, R56.reuse, R26, R48 ;  /* 0x0000001a3830723c */ /* 0x040fe40000081030 */
[----:B------:R-:W-:Y:S04]  /*1f7a0*/  LDS R192, [R0+UR17+0xc300] ;  /* 0x00c3001100c07984 */ /* 0x000fe80008000800 */
[----:B------:R-:W-:Y:S02]  /*1f7b0*/  LDS R194, [R0+UR17+0xd300] ;  /* 0x00d3001100c27984 */ /* 0x000fe40008000800 */
[----:B------:R-:W-:Y:S02]  /*1f7c0*/  HMMA.1688.F32.TF32 R52, R56, R30, R52 ;  /* 0x0000001e3834723c */ /* 0x000fe40000081034 */
[----:B------:R-:W-:Y:S04]  /*1f7d0*/  LDS R193, [R2+UR17+0xc300] ;  /* 0x00c3001102c17984 */ /* 0x000fe80008000800 */
[----:B------:R-:W-:Y:S01]  /*1f7e0*/  LDS R195, [R2+UR17+0xd300] ;  /* 0x00d3001102c37984 */ /* 0x000fe20008000800 */
[----:B--2---:R-:W-:-:S03]  /*1f7f0*/  IMAD.MOV.U32 R122, RZ, RZ, R3 ;  /* 0x000000ffff7a7224 */ /* 0x004fc600078e0003 */
[----:B------:R-:W2:Y:S01]  /*1f800*/  LDL.LU R3, [R1+0xf50] ;  /* 0x000f500001037983 */ /* 0x000ea20000300800 */
[C---:B------:R-:W-:Y:S08]  /*1f810*/  HMMA.1688.F32.TF32 R44, R56.reuse, R22, R72 ;  /* 0x00000016382c723c */ /* 0x040ff00000081048 */
[C---:B------:R-:W-:Y:S08]  /*1f820*/  HMMA.1688.F32.TF32 R36, R56.reuse, R14, R80 ;  /* 0x0000000e3824723c */ /* 0x040ff00000081050 */
[C---:B---3--:R-:W-:Y:S08]  /*1f830*/  HMMA.1688.F32.TF32 R40, R56.reuse, R18, R76 ;  /* 0x000000123828723c */ /* 0x048ff0000008104c */
[----:B------:R-:W-:Y:S01]  /*1f840*/  HMMA.1688.F32.TF32 R56, R56, R34, R68 ;  /* 0x000000223838723c */ /* 0x000fe20000081044 */
[----:B------:R-:W-:-:S07]  /*1f850*/  IMAD.MOV.U32 R123, RZ, RZ, R252 ;  /* 0x000000ffff7b7224 */ /* 0x000fce00078e00fc */
[C---:B-1----:R-:W-:Y:S08]  /*1f860*/  HMMA.1688.F32.TF32 R120, R172.reuse, R6, R120 ;  /* 0x00000006ac78723c */ /* 0x042ff00000081078 */
[----:B------:R-:W-:Y:S01]  /*1f870*/  HMMA.1688.F32.TF32 R12, R172, R14, R112 ;  /* 0x0000000eac0c723c */ /* 0x000fe20000081070 */
[----:B------:R-:W-:Y:S01]  /*1f880*/  IMAD.MOV.U32 R100, RZ, RZ, R103 ;  /* 0x000000ffff647224 */ /* 0x000fe200078e0067 */
[----:B------:R-:W-:Y:S01]  /*1f890*/  MOV R101, R96 ;  /* 0x0000006000657202 */ /* 0x000fe20000000f00 */
[----:B------:R-:W-:-:S05]  /*1f8a0*/  IMAD.MOV.U32 R102, RZ, RZ, R97 ;  /* 0x000000ffff667224 */ /* 0x000fca00078e0061 */
[C---:B------:R-:W-:Y:S01]  /*1f8b0*/  HMMA.1688.F32.TF32 R116, R172.reuse, R10, R116 ;  /* 0x0000000aac74723c */ /* 0x040fe20000081074 */
[----:B------:R-:W-:Y:S01]  /*1f8c0*/  IMAD.MOV.U32 R103, RZ, RZ, R98 ;  /* 0x000000ffff677224 */ /* 0x000fe200078e0062 */
[----:B------:R-:W-:Y:S02]  /*1f8d0*/  MOV R96, R99 ;  /* 0x0000006300607202 */ /* 0x000fe40000000f00 */
[----:B------:R-:W-:Y:S01]  /*1f8e0*/  MOV R252, R123 ;  /* 0x0000007b00fc7202 */ /* 0x000fe20000000f00 */
[----:B--2---:R-:W1:Y:S04]  /*1f8f0*/  LDSM.16.M88.4 R72, [R3+UR12+0x20080] ;  /* 0x0200800c0348783b */ /* 0x004e680008000200 */
[----:B------:R-:W2:Y:S04]  /*1f900*/  LDSM.16.M88.4 R68, [R3+UR12+0x20880] ;  /* 0x0208800c0344783b */ /* 0x000ea80008000200 */
[----:B------:R-:W3:Y:S04]  /*1f910*/  LDSM.16.M88.4 R64, [R3+UR12+0x23080] ;  /* 0x0230800c0340783b */ /* 0x000ee80008000200 */
[----:B------:R-:W3:Y:S01]  /*1f920*/  LDSM.16.M88.4 R60, [R3+UR12+0x23880] ;  /* 0x0238800c033c783b */ /* 0x000ee20008000200 */
[----:B----4-:R-:W-:Y:S03]  /*1f930*/  HMMA.1688.F32.TF32 R16, R172, R18, R104 ;  /* 0x00000012ac10723c */ /* 0x010fe60000081068 */
[----:B------:R-:W-:Y:S04]  /*1f940*/  LDSM.16.M88.4 R80, [R3+UR12+0x21080] ;  /* 0x0210800c0350783b */ /* 0x000fe80008000200 */
[----:B------:R-:W-:Y:S04]  /*1f950*/  LDSM.16.M88.4 R76, [R3+UR12+0x21880] ;  /* 0x0218800c034c783b */ /* 0x000fe80008000200 */
[----:B------:R-:W4:Y:S04]  /*1f960*/  LDSM.16.M88.4 R88, [R3+UR12+0x22080] ;  /* 0x0220800c0358783b */ /* 0x000f280008000200 */
[----:B------:R-:W4:Y:S04]  /*1f970*/  LDSM.16.M88.4 R84, [R3+UR12+0x22880] ;  /* 0x0228800c0354783b */ /* 0x000f280008000200 */
[----:B-1----:R-:W-:Y:S04]  /*1f980*/  STL [R1+0xef4], R74 ;  /* 0x000ef44a01007387 */ /* 0x002fe80000100800 */
[----:B------:R-:W-:Y:S04]  /*1f990*/  STL [R1+0xef0], R75 ;  /* 0x000ef04b01007387 */ /* 0x000fe80000100800 */
[----:B--2---:R1:W-:Y:S04]  /*1f9a0*/  STL [R1+0xefc], R70 ;  /* 0x000efc4601007387 */ /* 0x0043e80000100800 */
[----:B------:R2:W-:Y:S04]  /*1f9b0*/  STL [R1+0xef8], R71 ;  /* 0x000ef84701007387 */ /* 0x0005e80000100800 */
[----:B---3--:R-:W-:Y:S04]  /*1f9c0*/  STL [R1+0xea4], R66 ;  /* 0x000ea44201007387 */ /* 0x008fe80000100800 */
[----:B------:R-:W-:Y:S04]  /*1f9d0*/  STL [R1+0xea0], R67 ;  /* 0x000ea04301007387 */ /* 0x000fe80000100800 */
[----:B------:R-:W-:Y:S04]  /*1f9e0*/  STL [R1+0xeac], R62 ;  /* 0x000eac3e01007387 */ /* 0x000fe80000100800 */
[----:B------:R-:W-:Y:S04]  /*1f9f0*/  STL [R1+0xea8], R63 ;  /* 0x000ea83f01007387 */ /* 0x000fe80000100800 */
[----:B------:R3:W-:Y:S04]  /*1fa00*/  STL.64 [R1+0x40], R120 ;  /* 0x0000407801007387 */ /* 0x0007e80000100a00 */
[----:B------:R1:W-:Y:S04]  /*1fa10*/  STL [R1+0x48], R122 ;  /* 0x0000487a01007387 */ /* 0x0003e80000100800 */
[----:B------:R-:W-:Y:S04]  /*1fa20*/  STL.64 [R1+0xee8], R14 ;  /* 0x000ee80e01007387 */ /* 0x000fe80000100a00 */
[----:B------:R-:W-:Y:S04]  /*1fa30*/  STL.64 [R1+0xee0], R12 ;  /* 0x000ee00c01007387 */ /* 0x000fe80000100a00 */
        /* <DEDUP_REMOVED lines=11> */
[----:B-1----:R-:W-:-:S03]  /*1faf0*/  IMAD.MOV.U32 R70, RZ, RZ, R116 ;  /* 0x000000ffff467224 */ /* 0x002fc600078e0074 */
[----:B------:R-:W4:Y:S01]  /*1fb00*/  LDL.LU R132, [R1+0x200] ;  /* 0x0002000001847983 */ /* 0x000f220000300800 */
[----:B--2---:R-:W-:-:S03]  /*1fb10*/  IMAD.MOV.U32 R71, RZ, RZ, R117 ;  /* 0x000000ffff477224 */ /* 0x004fc600078e0075 */
[----:B------:R-:W2:Y:S01]  /*1fb20*/  LDL.LU R133, [R1+0x204] ;  /* 0x0002040001857983 */ /* 0x000ea20000300800 */
[----:B------:R-:W-:-:S03]  /*1fb30*/  MOV R74, R118 ;  /* 0x00000076004a7202 */ /* 0x000fc60000000f00 */
[----:B------:R-:W2:Y:S01]  /*1fb40*/  LDL.LU R134, [R1+0x208] ;  /* 0x0002080001867983 */ /* 0x000ea20000300800 */
[----:B------:R-:W-:-:S03]  /*1fb50*/  IMAD.MOV.U32 R75, RZ, RZ, R119 ;  /* 0x000000ffff4b7224 */ /* 0x000fc600078e0077 */
[----:B------:R-:W2:Y:S04]  /*1fb60*/  LDL.LU R135, [R1+0x20c] ;  /* 0x00020c0001877983 */ /* 0x000ea80000300800 */
[----:B------:R-:W2:Y:S04]  /*1fb70*/  LDL.LU R116, [R1+0x2c0] ;  /* 0x0002c00001747983 */ /* 0x000ea80000300800 */
[----:B------:R-:W2:Y:S04]  /*1fb80*/  LDL.LU R117, [R1+0x2c4] ;  /* 0x0002c40001757983 */ /* 0x000ea80000300800 */
[----:B------:R-:W2:Y:S04]  /*1fb90*/  LDL.LU R118, [R1+0x2c8] ;  /* 0x0002c80001767983 */ /* 0x000ea80000300800 */
[----:B------:R-:W2:Y:S04]  /*1fba0*/  LDL.LU R119, [R1+0x2cc] ;  /* 0x0002cc0001777983 */ /* 0x000ea80000300800 */
[----:B---3--:R-:W3:Y:S04]  /*1fbb0*/  LDL.LU R120, [R1+0x240] ;  /* 0x0002400001787983 */ /* 0x008ee80000300800 */
        /* <DEDUP_REMOVED lines=14> */
[----:B------:R-:W-:-:S03]  /*1fca0*/  IMAD.MOV.U32 R106, RZ, RZ, R21 ;  /* 0x000000ffff6a7224 */ /* 0x000fc600078e0015 */
[----:B------:R-:W3:Y:S01]  /*1fcb0*/  LDL.LU R139, [R1+0x21c] ;  /* 0x00021c00018b7983 */ /* 0x000ee20000300800 */
[----:B------:R-:W-:-:S03]  /*1fcc0*/  IMAD.MOV.U32 R107, RZ, RZ, R20 ;  /* 0x000000ffff6b7224 */ /* 0x000fc600078e0014 */
[----:B------:R-:W3:Y:S04]  /*1fcd0*/  LDL.LU R104, [R1+0x1d0] ;  /* 0x0001d00001687983 */ /* 0x000ee80000300800 */
[----:B------:R-:W3:Y:S01]  /*1fce0*/  LDL.LU R105, [R1+0x1d4] ;  /* 0x0001d40001697983 */ /* 0x000ee20000300800 */
[----:B----4-:R-:W-:Y:S03]  /*1fcf0*/  HMMA.1688.F32.TF32 R20, R172, R22, R128 ;  /* 0x00000016ac14723c */ /* 0x010fe60000081080 */
[----:B------:R-:W4:Y:S01]  /*1fd00*/  LDL.LU R128, [R1+0x1c0] ;  /* 0x0001c00001807983 */ /* 0x000f220000300800 */
[----:B------:R-:W-:Y:S01]  /*1fd10*/  MOV R130, R25 ;  /* 0x0000001900827202 */ /* 0x000fe20000000f00 */
[----:B------:R-:W-:-:S02]  /*1fd20*/  IMAD.MOV.U32 R131, RZ, RZ, R24 ;  /* 0x000000ffff837224 */ /* 0x000fc400078e0018 */
[----:B------:R-:W4:Y:S01]  /*1fd30*/  LDL.LU R129, [R1+0x1c4] ;  /* 0x0001c40001817983 */ /* 0x000f220000300800 */
[C---:B------:R-:W-:Y:S03]  /*1fd40*/  HMMA.1688.F32.TF32 R24, R172.reuse, R26, R112 ;  /* 0x0000001aac18723c */ /* 0x040fe60000081070 */
[----:B------:R-:W4:Y:S01]  /*1fd50*/  LDL.LU R112, [R1+0x1b0] ;  /* 0x0001b00001707983 */ /* 0x000f220000300800 */
[----:B------:R-:W-:Y:S01]  /*1fd60*/  IMAD.MOV.U32 R114, RZ, RZ, R29 ;  /* 0x000000ffff727224 */ /* 0x000fe200078e001d */
[----:B------:R-:W-:Y:S02]  /*1fd70*/  MOV R115, R28 ;  /* 0x0000001c00737202 */ /* 0x000fe40000000f00 */
[----:B------:R-:W4:Y:S01]  /*1fd80*/  LDL.LU R113, [R1+0x1b4] ;  /* 0x0001b40001717983 */ /* 0x000f220000300800 */
[C---:B--2---:R-:W-:Y:S03]  /*1fd90*/  HMMA.1688.F32.TF32 R28, R172.reuse, R30, R116 ;  /* 0x0000001eac1c723c */ /* 0x044fe60000081074 */
[----:B------:R-:W2:Y:S04]  /*1fda0*/  LDL.LU R116, [R1+0x1a0] ;  /* 0x0001a00001747983 */ /* 0x000ea80000300800 */
[----:B------:R-:W2:Y:S04]  /*1fdb0*/  LDL.LU R117, [R1+0x1a4] ;  /* 0x0001a40001757983 */ /* 0x000ea80000300800 */
[----:B------:R-:W2:Y:S04]  /*1fdc0*/  LDL.LU R118, [R1+0x1a8] ;  /* 0x0001a80001767983 */ /* 0x000ea80000300800 */
[----:B------:R-:W2:Y:S01]  /*1fdd0*/  LDL.LU R119, [R1+0x1ac] ;  /* 0x0001ac0001777983 */ /* 0x000ea20000300800 */
[----:B---3--:R-:W-:Y:S03]  /*1fde0*/  HMMA.1688.F32.TF32 R172, R172, R34, R120 ;  /* 0x00000022acac723c */ /* 0x008fe60000081078 */
[----:B------:R-:W3:Y:S04]  /*1fdf0*/  LDL.LU R120, [R1+0x190] ;  /* 0x0001900001787983 */ /* 0x000ee80000300800 */
[----:B------:R-:W3:Y:S01]  /*1fe00*/  LDL.LU R121, [R1+0x194] ;  /* 0x0001940001797983 */ /* 0x000ee20000300800 */
[----:B------:R-:W-:-:S02]  /*1fe10*/  IMAD.MOV.U32 R122, RZ, RZ, R33 ;  /* 0x000000ffff7a7224 */ /* 0x000fc400078e0021 */
[----:B------:R-:W-:Y:S01]  /*1fe20*/  IMAD.MOV.U32 R123, RZ, RZ, R32 ;  /* 0x000000ffff7b7224 */ /* 0x000fe200078e0020 */
[C---:B------:R-:W-:Y:S08]  /*1fe30*/  HMMA.1688.F32.TF32 R96, R108.reuse, R88, R96 ;  /* 0x000000586c60723c */ /* 0x040ff00000081060 */
[----:B------:R-:W-:Y:S01]  /*1fe40*/  HMMA.1688.F32.TF32 R176, R108, R72, R124 ;  /* 0x000000486cb0723c */ /* 0x000fe2000008107c */
[----:B------:R-:W-:Y:S01]  /*1fe50*/  MOV R124, R9 ;  /* 0x00000009007c7202 */ /* 0x000fe20000000f00 */
[----:B------:R-:W-:Y:S01]  /*1fe60*/  IMAD.MOV.U32 R125, RZ, RZ, R8 ;  /* 0x000000ffff7d7224 */ /* 0x000fe200078e0008 */
[----:B------:R-:W-:Y:S01]  /*1fe70*/  MOV R127, R4 ;  /* 0x00000004007f7202 */ /* 0x000fe20000000f00 */
[----:B------:R-:W-:-:S04]  /*1fe80*/  IMAD.MOV.U32 R126, RZ, RZ, R5 ;  /* 0x000000ffff7e7224 */ /* 0x000fc800078e0005 */
[C---:B------:R-:W-:Y:S08]  /*1fe90*/  HMMA.1688.F32.TF32 R32, R108.reuse, R76, R132 ;  /* 0x0000004c6c20723c */ /* 0x040ff00000081084 */
[C---:B------:R-:W-:Y:S08]  /*1fea0*/  HMMA.1688.F32.TF32 R4, R108.reuse, R68, R144 ;  /* 0x000000446c04723c */ /* 0x040ff00000081090 */
[C---:B------:R-:W-:Y:S08]  /*1feb0*/  HMMA.1688.F32.TF32 R100, R108.reuse, R84, R100 ;  /* 0x000000546c64723c */ /* 0x040ff00000081064 */
[C---:B------:R-:W-:Y:S08]  /*1fec0*/  HMMA.1688.F32.TF32 R8, R108.reuse, R80, R136 ;  /* 0x000000506c08723c */ /* 0x040ff00000081088 */
[----:B------:R-:W-:-:S15]  /*1fed0*/  HMMA.1688.F32.TF32 R104, R108, R64, R104 ;  /* 0x000000406c68723c */ /* 0x000fde0000081068 */
[----:B------:R-:W-:-:S04]  /*1fee0*/  NOP ;  /* 0x0000000000007918 */ /* 0x000fc80000000000 */
[----:B------:R1:W-:Y:S04]  /*1fef0*/  STL [R1+0xebc], R104 ;  /* 0x000ebc6801007387 */ /* 0x0003e80000100800 */
[----:B------:R-:W-:Y:S04]  /*1ff00*/  STL [R1+0xeb8], R105 ;  /* 0x000eb86901007387 */ /* 0x000fe80000100800 */
[----:B------:R1:W-:Y:S04]  /*1ff10*/  STL [R1+0xeb4], R106 ;  /* 0x000eb46a01007387 */ /* 0x0003e80000100800 */
[----:B------:R1:W-:Y:S01]  /*1ff20*/  STL [R1+0xeb0], R107 ;  /* 0x000eb06b01007387 */ /* 0x0003e20000100800 */
[----:B----4-:R-:W-:Y:S08]  /*1ff30*/  HMMA.1688.F32.TF32 R108, R108, R60, R128 ;  /* 0x0000003c6c6c723c */ /* 0x010ff00000081080 */
[C---:B------:R-:W-:Y:S11]  /*1ff40*/  HMMA.1688.F32.TF32 R112, R140.reuse, R72, R112 ;  /* 0x000000488c70723c */ /* 0x040ff60000081070 */
[----:B------:R-:W-:Y:S04]  /*1ff50*/  STL [R1+0xecc], R108 ;  /* 0x000ecc6c01007387 */ /* 0x000fe80000100800 */
[----:B------:R-:W-:Y:S04]  /*1ff60*/  STL [R1+0xec8], R109 ;  /* 0x000ec86d01007387 */ /* 0x000fe80000100800 */
[----:B------:R-:W-:Y:S04]  /*1ff70*/  STL [R1+0xec4], R110 ;  /* 0x000ec46e01007387 */ /* 0x000fe80000100800 */
[----:B------:R-:W-:Y:S04]  /*1ff80*/  STL [R1+0xec0], R111 ;  /* 0x000ec06f01007387 */ /* 0x000fe80000100800 */
[----:B------:R-:W-:Y:S04]  /*1ff90*/  STL [R1+0xe60], R112 ;  /* 0x000e607001007387 */ /* 0x000fe80000100800 */
[----:B------:R4:W-:Y:S01]  /*1ffa0*/  STL [R1+0xe5c], R113 ;  /* 0x000e5c7101007387 */ /* 0x0009e20000100800 */
[C---:B--2---:R-:W-:Y:S08]  /*1ffb0*/  HMMA.1688.F32.TF32 R116, R140.reuse, R68, R116 ;  /* 0x000000448c74723c */ /* 0x044ff00000081074 */
[C---:B---3--:R-:W-:Y:S01]  /*1ffc0*/  HMMA.1688.F32.TF32 R120, R140.reuse, R80, R120 ;  /* 0x000000508c78723c */ /* 0x048fe20000081078 */
[----:B------:R2:W-:Y:S04]  /*1ffd0*/  STL [R1+0xe58], R114 ;  /* 0x000e587201007387 */ /* 0x0005e80000100800 */
[----:B------:R3:W-:Y:S06]  /*1ffe0*/  STL [R1+0xe54], R115 ;  /* 0x000e547301007387 */ /* 0x0007ec0000100800 */
[----:B------:R-:W-:Y:S04]  /*1fff0*/  STL [R1+0xe70], R116 ;  /* 0x000e707401007387 */ /* 0x000fe80000100800 */
[----:B------:R-:W-:Y:S04]  /*20000*/  STL [R1+0xe6c], R117 ;  /* 0x000e6c7501007387 */ /* 0x000fe80000100800 */
[----:B------:R-:W-:Y:S04]  /*20010*/  STL [R1+0xe68], R118 ;  /* 0x000e687601007387 */ /* 0x000fe80000100800 */
[----:B------:R1:W-:Y:S04]  /*20020*/  STL [R1+0xe64], R119 ;  /* 0x000e647701007387 */ /* 0x0003e80000100800 */
[----:B------:R-:W-:Y:S04]  /*20030*/  STL [R1+0xe7c], R120 ;  /* 0x000e7c7801007387 */ /* 0x000fe80000100800 */
        /* <DEDUP_REMOVED lines=35> */
[----:B------:R-:W-:Y:S03]  /*20270*/  HMMA.1688.F32.TF32 R124, R140, R76, R124 ;  /* 0x0000004c8c7c723c */ /* 0x000fe6000008107c */
[----:B------:R-:W3:Y:S04]  /*20280*/  LDL.LU R156, [R1+0x100] ;  /* 0x00010000019c7983 */ /* 0x000ee80000300800 */
[----:B------:R-:W3:Y:S04]  /*20290*/  LDL.LU R157, [R1+0x104] ;  /* 0x00010400019d7983 */ /* 0x000ee80000300800 */
[----:B------:R-:W3:Y:S04]  /*202a0*/  LDL.LU R158, [R1+0x108] ;  /* 0x00010800019e7983 */ /* 0x000ee80000300800 */
[----:B------:R-:W3:Y:S04]  /*202b0*/  LDL.LU R159, [R1+0x10c] ;  /* 0x00010c00019f7983 */ /* 0x000ee80000300800 */
[----:B------:R-:W-:Y:S04]  /*202c0*/  STL [R1+0xe8c], R124 ;  /* 0x000e8c7c01007387 */ /* 0x000fe80000100800 */
[----:B------:R-:W-:Y:S04]  /*202d0*/  STL [R1+0xe88], R125 ;  /* 0x000e887d01007387 */ /* 0x000fe80000100800 */
[----:B------:R-:W-:Y:S04]  /*202e0*/  STL [R1+0xe84], R126 ;  /* 0x000e847e01007387 */ /* 0x000fe80000100800 */
[----:B------:R-:W-:Y:S01]  /*202f0*/  STL [R1+0xe80], R127 ;  /* 0x000e807f01007387 */ /* 0x000fe20000100800 */
[----:B-1----:R-:W-:Y:S01]  /*20300*/  IMAD.MOV.U32 R104, RZ, RZ, R240 ;  /* 0x000000ffff687224 */ /* 0x002fe200078e00f0 */
[----:B------:R-:W-:Y:S01]  /*20310*/  MOV R106, R236 ;  /* 0x000000ec006a7202 */ /* 0x000fe20000000f00 */
[----:B------:R-:W-:-:S02]  /*20320*/  IMAD.MOV.U32 R105, RZ, RZ, R238 ;  /* 0x000000ffff697224 */ /* 0x000fc400078e00ee */
[----:B------:R-:W-:Y:S01]  /*20330*/  IMAD.MOV.U32 R107, RZ, RZ, R237 ;  /* 0x000000ffff6b7224 */ /* 0x000fe200078e00ed */
[----:B----4-:R-:W-:Y:S01]  /*20340*/  MOV R113, R243 ;  /* 0x000000f300717202 */ /* 0x010fe20000000f00 */
[----:B------:R-:W-:Y:S02]  /*20350*/  IMAD.MOV.U32 R112, RZ, RZ, R244 ;  /* 0x000000ffff707224 */ /* 0x000fe400078e00f4 */
[----:B--2---:R-:W-:Y:S02]  /*20360*/  IMAD.MOV.U32 R114, RZ, RZ, R242 ;  /* 0x000000ffff727224 */ /* 0x004fe400078e00f2 */
[----:B---3--:R-:W-:Y:S01]  /*20370*/  IMAD.MOV.U32 R115, RZ, RZ, R241 ;  /* 0x000000ffff737224 */ /* 0x008fe200078e00f1 */
[----:B------:R-:W-:Y:S08]  /*20380*/  HMMA.1688.F32.TF32 R144, R92, R72, R144 ;  /* 0x000000485c90723c */ /* 0x000ff00000081090 */
[C---:B------:R-:W-:Y:S08]  /*20390*/  HMMA.1688.F32.TF32 R128, R140.reuse, R88, R128 ;  /* 0x000000588c80723c */ /* 0x040ff00000081080 */
[C---:B------:R-:W-:Y:S11]  /*203a0*/  HMMA.1688.F32.TF32 R132, R140.reuse, R84, R132 ;  /* 0x000000548c84723c */ /* 0x040ff60000081084 */
[----:B------:R-:W-:Y:S04]  /*203b0*/  STL [R1+0xe98], R128 ;  /* 0x000e988001007387 */ /* 0x000fe80000100800 */
[----:B------:R-:W-:Y:S04]  /*203c0*/  STL [R1+0xe94], R129 ;  /* 0x000e948101007387 */ /* 0x000fe80000100800 */
[----:B------:R-:W-:Y:S04]  /*203d0*/  STL [R1+0xe90], R130 ;  /* 0x000e908201007387 */ /* 0x000fe80000100800 */
[----:B------:R-:W-:Y:S01]  /*203e0*/  STL [R1+0xe4c], R131 ;  /* 0x000e4c8301007387 */ /* 0x000fe20000100800 */
[----:B------:R-:W-:Y:S03]  /*203f0*/  HMMA.1688.F32.TF32 R136, R140, R64, R136 ;  /* 0x000000408c88723c */ /* 0x000fe60000081088 */
[----:B------:R-:W-:Y:S04]  /*20400*/  STL [R1+0xed8], R132 ;  /* 0x000ed88401007387 */ /* 0x000fe80000100800 */
[----:B------:R-:W-:Y:S04]  /*20410*/  STL [R1+0xed4], R133 ;  /* 0x000ed48501007387 */ /* 0x000fe80000100800 */
[----:B------:R-:W-:Y:S04]  /*20420*/  STL [R1+0xed0], R134 ;  /* 0x000ed08601007387 */ /* 0x000fe80000100800 */
[----:B------:R-:W-:Y:S01]  /*20430*/  STL [R1+0xe9c], R135 ;  /* 0x000e9c8701007387 */ /* 0x000fe20000100800 */
[C---:B------:R-:W-:Y:S03]  /*20440*/  HMMA.1688.F32.TF32 R148, R92.reuse, R68, R148 ;  /* 0x000000445c94723c */ /* 0x040fe60000081094 */
        /* <DEDUP_REMOVED lines=12> */
[----:B------:R-:W2:Y:S04]  /*20510*/  LDL.LU R240, [R1+0xf4c] ;  /* 0x000f4c0001f07983 */ /* 0x000ea80000300800 */
[----:B------:R-:W3:Y:S04]  /*20520*/  LDL.LU R238, [R1+0xf48] ;  /* 0x000f480001ee7983 */ /* 0x000ee80000300800 */
[----:B------:R-:W4:Y:S04]  /*20530*/  LDL.LU R236, [R1+0xf44] ;  /* 0x000f440001ec7983 */ /* 0x000f280000300800 */
[----:B------:R-:W4:Y:S04]  /*20540*/  LDL.LU R237, [R1+0xf40] ;  /* 0x000f400001ed7983 */ /* 0x000f280000300800 */
[----:B------:R-:W4:Y:S04]  /*20550*/  LDL.LU R244, [R1+0xf3c] ;  /* 0x000f3c0001f47983 */ /* 0x000f280000300800 */
[----:B------:R-:W4:Y:S04]  /*20560*/  LDL.LU R243, [R1+0xf38] ;  /* 0x000f380001f37983 */ /* 0x000f280000300800 */
[----:B------:R-:W4:Y:S04]  /*20570*/  LDL.LU R242, [R1+0xf34] ;  /* 0x000f340001f27983 */ /* 0x000f280000300800 */
[----:B------:R-:W4:Y:S01]  /*20580*/  LDL.LU R241, [R1+0xf30] ;  /* 0x000f300001f17983 */ /* 0x000f220000300800 */
[----:B------:R-:W-:Y:S01]  /*20590*/  IMAD.MOV.U32 R12, RZ, RZ, R245 ;  /* 0x000000ffff0c7224 */ /* 0x000fe200078e00f5 */
[----:B------:R-:W-:Y:S01]  /*205a0*/  MOV R13, R246 ;  /* 0x000000f6000d7202 */ /* 0x000fe20000000f00 */
[----:B------:R-:W-:Y:S01]  /*205b0*/  IMAD.MOV.U32 R14, RZ, RZ, R247 ;  /* 0x000000ffff0e7224 */ /* 0x000fe200078e00f7 */
[----:B--2---:R-:W-:Y:S01]  /*205c0*/  MOV R119, R240 ;  /* 0x000000f000777202 */ /* 0x004fe20000000f00 */
[----:B---3--:R-:W-:Y:S01]  /*205d0*/  IMAD.MOV.U32 R118, RZ, RZ, R238 ;  /* 0x000000ffff767224 */ /* 0x008fe200078e00ee */
[----:B----4-:R-:W-:-:S02]  /*205e0*/  MOV R116, R236 ;  /* 0x000000ec00747202 */ /* 0x010fc40000000f00 */
[----:B------:R-:W2:Y:S01]  /*205f0*/  LDL.LU R236, [R1+0xf2c] ;  /* 0x000f2c0001ec7983 */ /* 0x000ea20000300800 */
[----:B------:R-:W-:-:S03]  /*20600*/  IMAD.MOV.U32 R117, RZ, RZ, R237 ;  /* 0x000000ffff757224 */ /* 0x000fc600078e00ed */
[----:B------:R-:W2:Y:S04]  /*20610*/  LDL.LU R237, [R1+0xf28] ;  /* 0x000f280001ed7983 */ /* 0x000ea80000300800 */
[----:B------:R-:W2:Y:S04]  /*20620*/  LDL.LU R238, [R1+0xf24] ;  /* 0x000f240001ee7983 */ /* 0x000ea80000300800 */
[----:B------:R-:W3:Y:S04]  /*20630*/  LDL.LU R240, [R1+0xf20] ;  /* 0x000f200001f07983 */ /* 0x000ee80000300800 */
        /* <DEDUP_REMOVED lines=8> */
[----:B------:R-:W3:Y:S04]  /*206c0*/  LDL.LU R241, [R1+0xf1c] ;  /* 0x000f1c0001f17983 */ /* 0x000ee80000300800 */
[----:B------:R-:W3:Y:S04]  /*206d0*/  LDL.LU R242, [R1+0xf18] ;  /* 0x000f180001f27983 */ /* 0x000ee80000300800 */
[----:B------:R-:W3:Y:S04]  /*206e0*/  LDL.LU R243, [R1+0xf14] ;  /* 0x000f140001f37983 */ /* 0x000ee80000300800 */
[----:B------:R-:W2:Y:S04]  /*206f0*/  LDL.LU R244, [R1+0xf10] ;  /* 0x000f100001f47983 */ /* 0x000ea80000300800 */
[----:B------:R-:W2:Y:S04]  /*20700*/  LDL.LU R245, [R1+0xf0c] ;  /* 0x000f0c0001f57983 */ /* 0x000ea80000300800 */
[----:B------:R-:W2:Y:S04]  /*20710*/  LDL.LU R246, [R1+0xf08] ;  /* 0x000f080001f67983 */ /* 0x000ea80000300800 */
[----:B------:R-:W2:Y:S01]  /*20720*/  LDL.LU R247, [R1+0xf04] ;  /* 0x000f040001f77983 */ /* 0x000ea20000300800 */
[----:B------:R-:W-:Y:S01]  /*20730*/  IMAD.MOV.U32 R15, RZ, RZ, R239 ;  /* 0x000000ffff0f7224 */ /* 0x000fe200078e00ef */
[----:B------:R-:W-:Y:S02]  /*20740*/  HMMA.1688.F32.TF32 R140, R140, R60, R164 ;  /* 0x0000003c8c8c723c */ /* 0x000fe400000810a4 */
[----:B------:R-:W3:Y:S04]  /*20750*/  LDL.LU R239, [R1+0xf00] ;  /* 0x000f000001ef7983 */ /* 0x000ee80000300800 */
[----:B------:R-:W3:Y:S04]  /*20760*/  LDL.LU R108, [R1+0x260] ;  /* 0x00026000016c7983 */ /* 0x000ee80000300800 */
[----:B------:R-:W3:Y:S04]  /*20770*/  LDL.LU R109, [R1+0x264] ;  /* 0x00026400016d7983 */ /* 0x000ee80000300800 */
[----:B------:R-:W3:Y:S04]  /*20780*/  LDL.LU R110, [R1+0x268] ;  /* 0x00026800016e7983 */ /* 0x000ee80000300800 */
[----:B------:R-:W3:Y:S01]  /*20790*/  LDL.LU R111, [R1+0x26c] ;  /* 0x00026c00016f7983 */ /* 0x000ee20000300800 */
[----:B----4-:R-:W-:Y:S08]  /*207a0*/  HMMA.1688.F32.TF32 R196, R180, R72, R196 ;  /* 0x00000048b4c4723c */ /* 0x010ff000000810c4 */
[----:B--2---:R-:W-:Y:S08]  /*207b0*/  HMMA.1688.F32.TF32 R164, R92, R84, R244 ;  /* 0x000000545ca4723c */ /* 0x004ff000000810f4 */
[C---:B------:R-:W-:Y:S08]  /*207c0*/  HMMA.1688.F32.TF32 R244, R180.reuse, R76, R112 ;  /* 0x0000004cb4f4723c */ /* 0x040ff00000081070 */
[----:B------:R-:W-:Y:S01]  /*207d0*/  HMMA.1688.F32.TF32 R112, R180, R88, R12 ;  /* 0x00000058b470723c */ /* 0x000fe2000008100c */
[----:B------:R-:W-:Y:S04]  /*207e0*/  STL [R1+0xe1c], R197 ;  /* 0x000e1cc501007387 */ /* 0x000fe80000100800 */
[----:B------:R-:W-:Y:S04]  /*207f0*/  STL [R1+0xe18], R198 ;  /* 0x000e18c601007387 */ /* 0x000fe80000100800 */
[----:B------:R-:W-:Y:S04]  /*20800*/  STL [R1+0xe14], R199 ;  /* 0x000e14c701007387 */ /* 0x000fe80000100800 */
[----:B------:R-:W2:Y:S06]  /*20810*/  LDL.LU R12, [R1+0xe0] ;  /* 0x0000e000010c7983 */ /* 0x000eac0000300800 */
[----:B------:R1:W-:Y:S04]  /*20820*/  STL.64 [R1+0x110], R112 ;  /* 0x0001107001007387 */ /* 0x0003e80000100a00 */
[----:B------:R4:W-:Y:S04]  /*20830*/  STL.64 [R1+0x118], R114 ;  /* 0x0001187201007387 */ /* 0x0009e80000100a00 */
[----:B------:R-:W2:Y:S04]  /*20840*/  LDL.LU R13, [R1+0xe4] ;  /* 0x0000e400010d7983 */ /* 0x000ea80000300800 */
[----:B------:R-:W2:Y:S04]  /*20850*/  LDL.LU R14, [R1+0xe8] ;  /* 0x0000e800010e7983 */ /* 0x000ea80000300800 */
[----:B------:R-:W2:Y:S01]  /*20860*/  LDL.LU R15, [R1+0xec] ;  /* 0x0000ec00010f7983 */ /* 0x000ea20000300800 */
[C---:B------:R-:W-:Y:S08]  /*20870*/  HMMA.1688.F32.TF32 R156, R92.reuse, R76, R156 ;  /* 0x0000004c5c9c723c */ /* 0x040ff0000008109c */
[C---:B------:R-:W-:Y:S08]  /*20880*/  HMMA.1688.F32.TF32 R160, R92.reuse, R88, R160 ;  /* 0x000000585ca0723c */ /* 0x040ff000000810a0 */
[C---:B---3--:R-:W-:Y:S08]  /*20890*/  HMMA.1688.F32.TF32 R168, R92.reuse, R64, R240 ;  /* 0x000000405ca8723c */ /* 0x048ff000000810f0 */
[----:B------:R-:W-:Y:S08]  /*208a0*/  HMMA.1688.F32.TF32 R92, R92, R60, R236 ;  /* 0x0000003c5c5c723c */ /* 0x000ff000000810ec */
[C---:B------:R-:W-:Y:S01]  /*208b0*/  HMMA.1688.F32.TF32 R236, R180.reuse, R68, R120 ;  /* 0x00000044b4ec723c */ /* 0x040fe20000081078 */
[----:B------:R-:W3:Y:S04]  /*208c0*/  LDL.LU R120, [R1+0xd0] ;  /* 0x0000d00001787983 */ /* 0x000ee80000300800 */
[----:B------:R-:W3:Y:S03]  /*208d0*/  LDL.LU R121, [R1+0xd4] ;  /* 0x0000d40001797983 */ /* 0x000ee60000300800 */
[C---:B------:R-:W-:Y:S01]  /*208e0*/  HMMA.1688.F32.TF32 R108, R180.reuse, R84, R108 ;  /* 0x00000054b46c723c */ /* 0x040fe2000008106c */
[----:B------:R-:W3:Y:S04]  /*208f0*/  LDL.LU R122, [R1+0xd8] ;  /* 0x0000d800017a7983 */ /* 0x000ee80000300800 */
[----:B------:R-:W3:Y:S03]  /*20900*/  LDL.LU R123, [R1+0xdc] ;  /* 0x0000dc00017b7983 */ /* 0x000ee60000300800 */
[C---:B------:R-:W-:Y:S01]  /*20910*/  HMMA.1688.F32.TF32 R240, R180.reuse, R80, R116 ;  /* 0x00000050b4f0723c */ /* 0x040fe20000081074 */
[----:B------:R-:W3:Y:S04]  /*20920*/  LDL.LU R116, [R1+0xa0] ;  /* 0x0000a00001747983 */ /* 0x000ee80000300800 */
[----:B------:R-:W3:Y:S03]  /*20930*/  LDL.LU R117, [R1+0xa4] ;  /* 0x0000a40001757983 */ /* 0x000ee60000300800 */
[----:B------:R-:W-:Y:S01]  /*20940*/  HMMA.1688.F32.TF32 R104, R180, R64, R104 ;  /* 0x00000040b468723c */ /* 0x000fe20000081068 */
[----:B------:R-:W3:Y:S04]  /*20950*/  LDL.LU R118, [R1+0xa8] ;  /* 0x0000a80001767983 */ /* 0x000ee80000300800 */
[----:B------:R-:W3:Y:S04]  /*20960*/  LDL.LU R119, [R1+0xac] ;  /* 0x0000ac0001777983 */ /* 0x000ee80000300800 */
[----:B-1----:R-:W3:Y:S04]  /*20970*/  LDL.LU R112, [R1+0xc0] ;  /* 0x0000c00001707983 */ /* 0x002ee80000300800 */
[----:B------:R-:W3:Y:S04]  /*20980*/  LDL.LU R113, [R1+0xc4] ;  /* 0x0000c40001717983 */ /* 0x000ee80000300800 */
[----:B----4-:R-:W4:Y:S04]  /*20990*/  LDL.LU R114, [R1+0xc8] ;  /* 0x0000c80001727983 */ /* 0x010f280000300800 */
[----:B------:R-:W4:Y:S04]  /*209a0*/  LDL.LU R115, [R1+0xcc] ;  /* 0x0000cc0001737983 */ /* 0x000f280000300800 */
[----:B------:R-:W4:Y:S04]  /*209b0*/  LDL.LU R132, [R1+0xb0] ;  /* 0x0000b00001847983 */ /* 0x000f280000300800 */
[----:B------:R-:W4:Y:S04]  /*209c0*/  LDL.LU R133, [R1+0xb4] ;  /* 0x0000b40001857983 */ /* 0x000f280000300800 */
[----:B------:R-:W4:Y:S04]  /*209d0*/  LDL.LU R134, [R1+0xb8] ;  /* 0x0000b80001867983 */ /* 0x000f280000300800 */
        /* <DEDUP_REMOVED lines=16> */
[----:B------:R-:W4:Y:S04]  /*20ae0*/  LDL.LU R111, [R1+0x2c] ;  /* 0x00002c00016f7983 */ /* 0x000f280000300800 */
[----:B------:R-:W4:Y:S04]  /*20af0*/  LDL.LU R104, [R1+0x10] ;  /* 0x0000100001687983 */ /* 0x000f280000300800 */
[----:B------:R-:W4:Y:S04]  /*20b00*/  LDL.LU R105, [R1+0x14] ;  /* 0x0000140001697983 */ /* 0x000f280000300800 */
[----:B------:R-:W4:Y:S04]  /*20b10*/  LDL.LU R106, [R1+0x18] ;  /* 0x00001800016a7983 */ /* 0x000f280000300800 */
[----:B------:R-:W4:Y:S01]  /*20b20*/  LDL.LU R107, [R1+0x1c] ;  /* 0x00001c00016b7983 */ /* 0x000f220000300800 */
[----:B--2---:R-:W-:-:S15]  /*20b30*/  HMMA.1688.F32.TF32 R12, R180, R60, R12 ;  /* 0x0000003cb40c723c */ /* 0x004fde000008100c */
[----:B------:R-:W-:-:S04]  /*20b40*/  NOP ;  /* 0x0000000000007918 */ /* 0x000fc80000000000 */
[----:B------:R-:W-:Y:S01]  /*20b50*/  IMAD.MOV.U32 R149, RZ, RZ, R12 ;  /* 0x000000ffff957224 */ /* 0x000fe200078e000c */
[----:B------:R-:W-:Y:S01]  /*20b60*/  MOV R150, R13 ;  /* 0x0000000d00967202 */ /* 0x000fe20000000f00 */
[----:B------:R-:W2:Y:S01]  /*20b70*/  LDL.LU R12, [R1] ;  /* 0x00000000010c7983 */ /* 0x000ea20000300800 */
[----:B------:R-:W-:Y:S02]  /*20b80*/  IMAD.MOV.U32 R151, RZ, RZ, R14 ;  /* 0x000000ffff977224 */ /* 0x000fe400078e000e */
[----:B------:R-:W-:Y:S01]  /*20b90*/  IMAD.MOV.U32 R144, RZ, RZ, R15 ;  /* 0x000000ffff907224 */ /* 0x000fe200078e000f */
[----:B------:R-:W2:Y:S04]  /*20ba0*/  LDL.LU R13, [R1+0x4] ;  /* 0x00000400010d7983 */ /* 0x000ea80000300800 */
[----:B------:R-:W2:Y:S04]  /*20bb0*/  LDL.LU R14, [R1+0x8] ;  /* 0x00000800010e7983 */ /* 0x000ea80000300800 */
[----:B------:R-:W2:Y:S01]  /*20bc0*/  LDL.LU R15, [R1+0xc] ;  /* 0x00000c00010f7983 */ /* 0x000ea20000300800 */
[----:B---3--:R-:W-:-:S15]  /*20bd0*/  HMMA.1688.F32.TF32 R120, R184, R72, R120 ;  /* 0x00000048b878723c */ /* 0x008fde0000081078 */
[----:B------:R-:W-:-:S04]  /*20be0*/  NOP ;  /* 0x0000000000007918 */ /* 0x000fc80000000000 */
[----:B------:R-:W-:Y:S01]  /*20bf0*/  MOV R131, R120 ;  /* 0x0000007800837202 */ /* 0x000fe20000000f00 */
[----:B------:R-:W-:Y:S01]  /*20c00*/  IMAD.MOV.U32 R139, RZ, RZ, R121 ;  /* 0x000000ffff8b7224 */ /* 0x000fe200078e0079 */
[----:B------:R-:W-:Y:S01]  /*20c10*/  MOV R148, R123 ;  /* 0x0000007b00947202 */ /* 0x000fe20000000f00 */
[----:B------:R-:W-:Y:S02]  /*20c20*/  IMAD.MOV.U32 R154, RZ, RZ, R122 ;  /* 0x000000ffff9a7224 */ /* 0x000fe400078e007a */
[C---:B----4-:R-:W-:Y:S08]  /*20c30*/  HMMA.1688.F32.TF32 R120, R184.reuse, R68, R112 ;  /* 0x00000044b878723c */ /* 0x050ff00000081070 */
[C---:B------:R-:W-:Y:S08]  /*20c40*/  HMMA.1688.F32.TF32 R180, R184.reuse, R80, R132 ;  /* 0x00000050b8b4723c */ /* 0x040ff00000081084 */
[C---:B------:R-:W-:Y:S08]  /*20c50*/  HMMA.1688.F32.TF32 R132, R184.reuse, R76, R116 ;  /* 0x0000004cb884723c */ /* 0x040ff00000081074 */
[C---:B------:R-:W-:Y:S08]  /*20c60*/  HMMA.1688.F32.TF32 R124, R184.reuse, R88, R124 ;  /* 0x00000058b87c723c */ /* 0x040ff0000008107c */
[C---:B------:R-:W-:Y:S08]  /*20c70*/  HMMA.1688.F32.TF32 R108, R184.reuse, R84, R108 ;  /* 0x00000054b86c723c */ /* 0x040ff0000008106c */
[----:B------:R-:W-:Y:S01]  /*20c80*/  HMMA.1688.F32.TF32 R104, R184, R64, R104 ;  /* 0x00000040b868723c */ /* 0x000fe20000081068 */
[----:B------:R-:W-:-:S15]  /*20c90*/  IMAD.MOV.U32 R112, RZ, RZ, R135 ;  /* 0x000000ffff707224 */ /* 0x000fde00078e0087 */
[----:B------:R-:W-:-:S03]  /*20ca0*/  NOP ;  /* 0x0000000000007918 */ /* 0x000fc60000000000 */
        /* <DEDUP_REMOVED lines=12> */
[----:B--2---:R-:W-:-:S15]  /*20d70*/  HMMA.1688.F32.TF32 R12, R184, R60, R12 ;  /* 0x0000003cb80c723c */ /* 0x004fde000008100c */
        /* <DEDUP_REMOVED lines=42> */
[----:B------:R-:W-:Y:S01]  /*21020*/  IMAD.MOV.U32 R125, RZ, RZ, R109 ;  /* 0x000000ffff7d7224 */ /* 0x000fe200078e006d */
[----:B------:R-:W-:Y:S01]  /*21030*/  MOV R127, R111 ;  /* 0x0000006f007f7202 */ /* 0x000fe20000000f00 */
[----:B------:R-:W-:-:S15]  /*21040*/  IMAD.MOV.U32 R126, RZ, RZ, R110 ;  /* 0x000000ffff7e7224 */ /* 0x000fde00078e006e */
[----:B------:R-:W-:Y:S01]  /*21050*/  NOP ;  /* 0x0000000000007918 */ /* 0x000fe20000000000 */
        /* <DEDUP_REMOVED lines=8> */
[----:B------:R-:W-:Y:S01]  /*210e0*/  IMAD.MOV.U32 R190, RZ, RZ, R13 ;  /* 0x000000ffffbe7224 */ /* 0x000fe200078e000d */
[----:B------:R-:W2:Y:S04]  /*210f0*/  LDL.LU R12, [R1+0x40] ;  /* 0x00004000010c7983 */ /* 0x000ea80000300800 */
[----:B------:R-:W2:Y:S04]  /*21100*/  LDL.LU R13, [R1+0x44] ;  /* 0x00004400010d7983 */ /* 0x000ea80000300800 */
[----:B------:R-:W2:Y:S01]  /*21110*/  LDL.LU R14, [R1+0x48] ;  /* 0x00004800010e7983 */ /* 0x000ea20000300800 */
[C---:B------:R-:W-:Y:S03]  /*21120*/  HMMA.1688.F32.TF32 R220, R192.reuse, R84, R48 ;  /* 0x00000054c0dc723c */ /* 0x040fe60000081030 */
[----:B------:R-:W-:Y:S04]  /*21130*/  LDS R48, [R0+UR17+0xc380] ;  /* 0x00c3801100307984 */ /* 0x000fe80008000800 */
[----:B------:R-:W-:Y:S04]  /*21140*/  LDS R50, [R0+UR17+0xd380] ;  /* 0x00d3801100327984 */ /* 0x000fe80008000800 */
[----:B------:R-:W-:Y:S04]  /*21150*/  LDS R49, [R2+UR17+0xc380] ;  /* 0x00c3801102317984 */ /* 0x000fe80008000800 */
[----:B------:R-:W2:Y:S01]  /*21160*/  LDS R51, [R2+UR17+0xd380] ;  /* 0x00d3801102337984 */ /* 0x000ea20008000800 */
[----:B------:R-:W-:Y:S01]  /*21170*/  HMMA.1688.F32.TF32 R216, R192, R72, R228 ;  /* 0x00000048c0d8723c */ /* 0x000fe200000810e4 */
[----:B------:R-:W-:Y:S01]  /*21180*/  IMAD.MOV.U32 R117, RZ, RZ, R132 ;  /* 0x000000ffff757224 */ /* 0x000fe200078e0084 */
[----:B------:R-:W-:Y:S01]  /*21190*/  MOV R119, R134 ;  /* 0x0000008600777202 */ /* 0x000fe20000000f00 */
[----:B------:R-:W-:-:S02]  /*211a0*/  IMAD.MOV.U32 R118, RZ, RZ, R133 ;  /* 0x000000ffff767224 */ /* 0x000fc400078e0085 */
[----:B------:R-:W-:Y:S02]  /*211b0*/  IMAD.MOV.U32 R188, RZ, RZ, R15 ;  /* 0x000000ffffbc7224 */ /* 0x000fe400078e000f */
[----:B------:R-:W-:-:S12]  /*211c0*/  IMAD.MOV.U32 R15, RZ, RZ, R252 ;  /* 0x000000ffff0f7224 */ /* 0x000fd800078e00fc */
[----:B------:R-:W-:Y:S01]  /*211d0*/  MOV R211, R216 ;  /* 0x000000d800d37202 */ /* 0x000fe20000000f00 */
[----:B------:R-:W-:Y:S01]  /*211e0*/  IMAD.MOV.U32 R132, RZ, RZ, R217 ;  /* 0x000000ffff847224 */ /* 0x000fe200078e00d9 */
[----:B------:R-:W-:Y:S01]  /*211f0*/  MOV R134, R219 ;  /* 0x000000db00867202 */ /* 0x000fe20000000f00 */
[----:B------:R-:W-:Y:S02]  /*21200*/  IMAD.MOV.U32 R133, RZ, RZ, R218 ;  /* 0x000000ffff857224 */ /* 0x000fe400078e00da */
[C---:B------:R-:W-:Y:S08]  /*21210*/  HMMA.1688.F32.TF32 R216, R192.reuse, R68, R232 ;  /* 0x00000044c0d8723c */ /* 0x040ff000000810e8 */
[C---:B------:R-:W-:Y:S01]  /*21220*/  HMMA.1688.F32.TF32 R232, R192.reuse, R80, R36 ;  /* 0x00000050c0e8723c */ /* 0x040fe20000081024 */
[----:B------:R-:W-:Y:S04]  /*21230*/  LDS R36, [R0+UR17+0xe100] ;  /* 0x00e1001100247984 */ /* 0x000fe80008000800 */
[----:B------:R-:W-:Y:S03]  /*21240*/  LDS R38, [R0+UR17+0xf100] ;  /* 0x00f1001100267984 */ /* 0x000fe60008000800 */
[----:B------:R-:W-:Y:S01]  /*21250*/  HMMA.1688.F32.TF32 R228, R192, R76, R40 ;  /* 0x0000004cc0e4723c */ /* 0x000fe20000081028 */
[----:B------:R-:W-:Y:S02]  /*21260*/  LDS R40, [R0+UR17+0xe080] ;  /* 0x00e0801100287984 */ /* 0x000fe40008000800 */
[----:B------:R-:W-:Y:S01]  /*21270*/  IMAD.MOV.U32 R210, RZ, RZ, R217 ;  /* 0x000000ffffd27224 */ /* 0x000fe200078e00d9 */
[----:B------:R-:W-:Y:S01]  /*21280*/  MOV R208, R219 ;  /* 0x000000db00d07202 */ /* 0x000fe20000000f00 */
[----:B------:R-:W-:Y:S01]  /*21290*/  IMAD.MOV.U32 R209, RZ, RZ, R218 ;  /* 0x000000ffffd17224 */ /* 0x000fe200078e00da */
[----:B------:R-:W-:Y:S01]  /*212a0*/  LDS R42, [R0+UR17+0xf080] ;  /* 0x00f08011002a7984 */ /* 0x000fe20008000800 */
[----:B------:R-:W-:-:S02]  /*212b0*/  IMAD.MOV.U32 R252, RZ, RZ, R216 ;  /* 0x000000fffffc7224 */ /* 0x000fc400078e00d8 */
[----:B------:R-:W-:Y:S01]  /*212c0*/  HMMA.1688.F32.TF32 R216, R192, R64, R52 ;  /* 0x00000040c0d8723c */ /* 0x000fe20000081034 */
[----:B------:R-:W-:Y:S01]  /*212d0*/  IMAD.MOV.U32 R55, RZ, RZ, R211 ;  /* 0x000000ffff377224 */ /* 0x000fe200078e00d3 */
[----:B------:R-:W-:Y:S01]  /*212e0*/  MOV R52, R210 ;  /* 0x000000d200347202 */ /* 0x000fe20000000f00 */
[----:B------:R-:W-:Y:S01]  /*212f0*/  IMAD.MOV.U32 R53, RZ, RZ, R209 ;  /* 0x000000ffff357224 */ /* 0x000fe200078e00d1 */
[----:B------:R-:W-:Y:S01]  /*21300*/  LDS R41, [R2+UR17+0xe080] ;  /* 0x00e0801102297984 */ /* 0x000fe20008000800 */
[----:B------:R-:W-:-:S03]  /*21310*/  IMAD.MOV.U32 R54, RZ, RZ, R208 ;  /* 0x000000ffff367224 */ /* 0x000fc600078e00d0 */
[C---:B------:R-:W-:Y:S01]  /*21320*/  HMMA.1688.F32.TF32 R224, R192.reuse, R88, R44 ;  /* 0x00000058c0e0723c */ /* 0x040fe2000008102c */
[----:B------:R-:W-:Y:S04]  /*21330*/  LDS R44, [R0+UR17+0xe000] ;  /* 0x00e00011002c7984 */ /* 0x000fe80008000800 */
[----:B------:R-:W-:Y:S03]  /*21340*/  LDS R46, [R0+UR17+0xf000] ;  /* 0x00f00011002e7984 */ /* 0x000fe60008000800 */
[----:B------:R-:W-:Y:S01]  /*21350*/  HMMA.1688.F32.TF32 R208, R192, R60, R56 ;  /* 0x0000003cc0d0723c */ /* 0x000fe20000081038 */
[----:B------:R-:W-:Y:S01]  /*21360*/  MOV R192, R70 ;  /* 0x0000004600c07202 */ /* 0x000fe20000000f00 */
[----:B------:R-:W-:Y:S01]  /*21370*/  IMAD.MOV.U32 R193, RZ, RZ, R71 ;  /* 0x000000ffffc17224 */ /* 0x000fe200078e0047 */
[----:B------:R-:W3:Y:S01]  /*21380*/  LDL.LU R70, [R1+0xefc] ;  /* 0x000efc0001467983 */ /* 0x000ee20000300800 */
[----:B------:R-:W-:Y:S01]  /*21390*/  IMAD.MOV.U32 R194, RZ, RZ, R74 ;  /* 0x000000ffffc27224 */ /* 0x000fe200078e004a */
[----:B------:R-:W-:-:S02]  /*213a0*/  MOV R195, R75 ;  /* 0x0000004b00c37202 */ /* 0x000fc40000000f00 */
[----:B------:R-:W3:Y:S04]  /*213b0*/  LDL.LU R71, [R1+0xef8] ;  /* 0x000ef80001477983 */ /* 0x000ee80000300800 */
[----:B------:R-:W4:Y:S04]  /*213c0*/  LDL.LU R74, [R1+0xef4] ;  /* 0x000ef400014a7983 */ /* 0x000f280000300800 */
[----:B------:R-:W4:Y:S01]  /*213d0*/  LDL.LU R75, [R1+0xef0] ;  /* 0x000ef000014b7983 */ /* 0x000f220000300800 */
[C---:B--2---:R-:W-:Y:S03]  /*213e0*/  HMMA.1688.F32.TF32 R12, R48.reuse, R72, R12 ;  /* 0x00000048300c723c */ /* 0x044fe6000008100c */
[----:B------:R-:W-:Y:S04]  /*213f0*/  LDS R45, [R2+UR17+0xe000] ;  /* 0x00e00011022d7984 */ /* 0x000fe80008000800 */
[----:B------:R-:W-:Y:S04]  /*21400*/  LDS R47, [R2+UR17+0xf000] ;  /* 0x00f00011022f7984 */ /* 0x000fe80008000800 */
[----:B------:R-:W-:Y:S04]  /*21410*/  LDS R43, [R2+UR17+0xf080] ;  /* 0x00f08011022b7984 */ /* 0x000fe80008000800 */
[----:B------:R-:W-:Y:S04]  /*21420*/  LDS R37, [R2+UR17+0xe100] ;  /* 0x00e1001102257984 */ /* 0x000fe80008000800 */
[----:B------:R-:W1:Y:S04]  /*21430*/  LDS R39, [R2+UR17+0xf100] ;  /* 0x00f1001102277984 */ /* 0x000e680008000800 */
[----:B------:R-:W-:Y:S04]  /*21440*/  STL.64 [R1+0x40], R12 ;  /* 0x0000400c01007387 */ /* 0x000fe80000100a00 */
[----:B------:R2:W-:Y:S04]  /*21450*/  STL.64 [R1+0x48], R14 ;  /* 0x0000480e01007387 */ /* 0x0005e80000100a00 */
[----:B--2---:R-:W2:Y:S04]  /*21460*/  LDL.LU.64 R14, [R1+0xee8] ;  /* 0x000ee800010e7983 */ /* 0x004ea80000300a00 */
[----:B------:R-:W2:Y:S01]  /*21470*/  LDL.LU.64 R12, [R1+0xee0] ;  /* 0x000ee000010c7983 */ /* 0x000ea20000300a00 */
[----:B------:R-:W-:-:S15]  /*21480*/  HMMA.1688.F32.TF32 R192, R48, R68, R192 ;  /* 0x0000004430c0723c */ /* 0x000fde00000810c0 */
[----:B------:R-:W-:-:S04]  /*21490*/  NOP ;  /* 0x0000000000007918 */ /* 0x000fc80000000000 */
[----:B------:R-:W-:Y:S04]  /*214a0*/  STL.64 [R1+0x1d0], R192 ;  /* 0x0001d0c001007387 */ /* 0x000fe80000100a00 */
[----:B------:R1:W-:Y:S02]  /*214b0*/  STL.64 [R1+0x1d8], R194 ;  /* 0x0001d8c201007387 */ /* 0x0003e40000100a00 */
[C---:B-1----:R-:W-:Y:S08]  /*214c0*/  HMMA.1688.F32.TF32 R192, R48.reuse, R76, R16 ;  /* 0x0000004c30c0723c */ /* 0x042ff00000081010 */
[----:B------:R-:W-:Y:S01]  /*214d0*/  HMMA.1688.F32.TF32 R16, R48, R88, R20 ;  /* 0x000000583010723c */ /* 0x000fe20000081014 */
[----:B------:R-:W-:-:S07]  /*214e0*/  IMAD.MOV.U32 R59, RZ, RZ, R252 ;  /* 0x000000ffff3b7224 */ /* 0x000fce00078e00fc */
[----:B--2---:R-:W-:-:S15]  /*214f0*/  HMMA.1688.F32.TF32 R12, R48, R80, R12 ;  /* 0x00000050300c723c */ /* 0x004fde000008100c */
[----:B------:R-:W-:-:S04]  /*21500*/  NOP ;  /* 0x0000000000007918 */ /* 0x000fc80000000000 */
[----:B------:R-:W-:Y:S04]  /*21510*/  STL.64 [R1+0x130], R12 ;  /* 0x0001300c01007387 */ /* 0x000fe80000100a00 */
[----:B------:R1:W-:Y:S02]  /*21520*/  STL.64 [R1+0x138], R14 ;  /* 0x0001380e01007387 */ /* 0x0003e40000100a00 */
[----:B-1----:R-:W-:Y:S02]  /*21530*/  HMMA.1688.F32.TF32 R12, R48, R84, R24 ;  /* 0x00000054300c723c */ /* 0x002fe40000081018 */
[----:B------:R-:W-:Y:S04]  /*21540*/  STL.64 [R1+0x1e0], R192 ;  /* 0x0001e0c001007387 */ /* 0x000fe80000100a00 */
[----:B------:R-:W-:Y:S01]  /*21550*/  STL.64 [R1+0x1e8], R194 ;  /* 0x0001e8c201007387 */ /* 0x000fe20000100a00 */
        /* <DEDUP_REMOVED lines=11> */
[----:B------:R-:W-:Y:S01]  /*21610*/  STL.64 [R1+0x220], R12 ;  /* 0x0002200c01007387 */ /* 0x000fe20000100a00 */
[----:B------:R-:W-:-:S03]  /*21620*/  IMAD.MOV.U32 R77, RZ, RZ, R15 ;  /* 0x000000ffff4d7224 */ /* 0x000fc600078e000f */
[----:B------:R-:W-:Y:S04]  /*21630*/  STL.64 [R1+0x210], R16 ;  /* 0x0002101001007387 */ /* 0x000fe80000100a00 */
[----:B------:R-:W-:Y:S04]  /*21640*/  STL.64 [R1+0x218], R18 ;  /* 0x0002181201007387 */ /* 0x000fe80000100a00 */
[----:B------:R1:W-:Y:S01]  /*21650*/  STL [R1+0x228], R14 ;  /* 0x0002280e01007387 */ /* 0x0003e20000100800 */
[----:B------:R-:W-:Y:S03]  /*21660*/  HMMA.1688.F32.TF32 R156, R36, R78, R156 ;  /* 0x0000004e249c723c */ /* 0x000fe6000008109c */
[----:B------:R-:W-:Y:S04]  /*21670*/  LDS R192, [R0+UR17+0xe180] ;  /* 0x00e1801100c07984 */ /* 0x000fe80008000800 */
[----:B------:R-:W-:Y:S01]  /*21680*/  LDS R194, [R0+UR17+0xf180] ;  /* 0x00f1801100c27984 */ /* 0x000fe20008000800 */
[----:B-1----:R-:W-:Y:S01]  /*21690*/  HMMA.1688.F32.TF32 R12, R48, R64, R28 ;  /* 0x00000040300c723c */ /* 0x002fe2000008101c */
[----:B------:R-:W-:Y:S01]  /*216a0*/  IMAD.MOV.U32 R188, RZ, RZ, R131 ;  /* 0x000000ffffbc7224 */ /* 0x000fe200078e0083 */
[----:B------:R-:W-:Y:S01]  /*216b0*/  MOV R189, R139 ;  /* 0x0000008b00bd7202 */ /* 0x000fe20000000f00 */
[----:B------:R-:W-:Y:S01]  /*216c0*/  IMAD.MOV.U32 R190, RZ, RZ, R154 ;  /* 0x000000ffffbe7224 */ /* 0x000fe200078e009a */
[----:B------:R-:W-:Y:S04]  /*216d0*/  LDS R193, [R2+UR17+0xe180] ;  /* 0x00e1801102c17984 */ /* 0x000fe80008000800 */
[----:B---3--:R-:W-:Y:S01]  /*216e0*/  HMMA.1688.F32.TF32 R16, R44, R70, R4 ;  /* 0x000000462c10723c */ /* 0x008fe20000081004 */
[----:B------:R-:W-:Y:S01]  /*216f0*/  IMAD.MOV.U32 R191, RZ, RZ, R148 ;  /* 0x000000ffffbf7224 */ /* 0x000fe200078e0094 */
[----:B------:R-:W1:Y:S04]  /*21700*/  LDS R195, [R2+UR17+0xf180] ;  /* 0x00f1801102c37984 */ /* 0x000e680008000800 */
[----:B------:R-:W-:Y:S02]  /*21710*/  LDS R28, [R0+UR17+0xe280] ;  /* 0x00e28011001c7984 */ /* 0x000fe40008000800 */
[----:B------:R-:W-:Y:S02]  /*21720*/  HMMA.1688.F32.TF32 R160, R36, R90, R160 ;  /* 0x0000005a24a0723c */ /* 0x000fe400000810a0 */
[----:B------:R-:W-:Y:S01]  /*21730*/  LDS R30, [R0+UR17+0xf280] ;  /* 0x00f28011001e7984 */ /* 0x000fe20008000800 */
[----:B------:R-:W-:Y:S01]  /*21740*/  MOV R252, R13 ;  /* 0x0000000d00fc7202 */ /* 0x000fe20000000f00 */
[----:B------:R-:W-:-:S02]  /*21750*/  IMAD.MOV.U32 R81, RZ, RZ, R14 ;  /* 0x000000ffff517224 */ /* 0x000fc400078e000e */
[----:B------:R2:W-:Y:S01]  /*21760*/  STL [R1+0x230], R12 ;  /* 0x0002300c01007387 */ /* 0x0005e20000100800 */
[----:B------:R-:W-:Y:S01]  /*21770*/  IMAD.MOV.U32 R80, RZ, RZ, R15 ;  /* 0x000000ffff507224 */ /* 0x000fe200078e000f */
[----:B------:R-:W-:Y:S02]  /*21780*/  HMMA.1688.F32.TF32 R164, R36, R86, R164 ;  /* 0x0000005624a4723c */ /* 0x000fe400000810a4 */
[----:B------:R-:W-:Y:S04]  /*21790*/  LDS R29, [R2+UR17+0xe280] ;  /* 0x00e28011021d7984 */ /* 0x000fe80008000800 */
[----:B------:R-:W3:Y:S02]  /*217a0*/  LDS R31, [R2+UR17+0xf280] ;  /* 0x00f28011021f7984 */ /* 0x000ee40008000800 */
[----:B--2---:R-:W-:Y:S08]  /*217b0*/  HMMA.1688.F32.TF32 R12, R48, R60, R172 ;  /* 0x0000003c300c723c */ /* 0x004ff000000810ac */
[----:B------:R-:W-:Y:S11]  /*217c0*/  HMMA.1688.F32.TF32 R4, R44, R82, R8 ;  /* 0x000000522c04723c */ /* 0x000ff60000081008 */
[----:B------:R-:W-:Y:S01]  /*217d0*/  MOV R89, R12 ;  /* 0x0000000c00597202 */ /* 0x000fe20000000f00 */
[----:B------:R-:W-:Y:S01]  /*217e0*/  IMAD.MOV.U32 R88, RZ, RZ, R13 ;  /* 0x000000ffff587224 */ /* 0x000fe200078e000d */
[----:B------:R-:W-:Y:S01]  /*217f0*/  MOV R84, R15 ;  /* 0x0000000f00547202 */ /* 0x000fe20000000f00 */
[----:B------:R-:W-:-:S02]  /*21800*/  IMAD.MOV.U32 R85, RZ, RZ, R14 ;  /* 0x000000ffff557224 */ /* 0x000fc400078e000e */
[C---:B----4-:R-:W-:Y:S08]  /*21810*/  HMMA.1688.F32.TF32 R12, R44.reuse, R74, R176 ;  /* 0x0000004a2c0c723c */ /* 0x050ff000000810b0 */
[----:B------:R-:W-:Y:S01]  /*21820*/  HMMA.1688.F32.TF32 R8, R44, R90, R96 ;  /* 0x0000005a2c08723c */ /* 0x000fe20000081060 */
        /* <DEDUP_REMOVED lines=8> */
[----:B------:R-:W-:Y:S01]  /*218b0*/  MOV R49, R206 ;  /* 0x000000ce00317202 */ /* 0x000fe20000000f00 */
[----:B------:R-:W-:Y:S04]  /*218c0*/  STL.64 [R1+0x120], R12 ;  /* 0x0001200c01007387 */ /* 0x000fe80000100a00 */
[----:B------:R2:W-:Y:S04]  /*218d0*/  STL.64 [R1+0x128], R14 ;  /* 0x0001280e01007387 */ /* 0x0005e80000100a00 */
[----:B------:R-:W-:Y:S04]  /*218e0*/  STL.64 [R1+0xc0], R16 ;  /* 0x0000c01001007387 */ /* 0x000fe80000100a00 */
[----:B------:R-:W-:Y:S01]  /*218f0*/  STL.64 [R1+0xc8], R18 ;  /* 0x0000c81201007387 */ /* 0x000fe20000100a00 */
[----:B--2---:R-:W-:Y:S03]  /*21900*/  HMMA.1688.F32.TF32 R12, R44, R78, R32 ;  /* 0x0000004e2c0c723c */ /* 0x004fe60000081020 */
[----:B------:R-:W-:Y:S04]  /*21910*/  STL.64 [R1+0x80], R4 ;  /* 0x0000800401007387 */ /* 0x000fe80000100a00 */
[----:B------:R2:W-:Y:S01]  /*21920*/  STL.64 [R1+0x88], R6 ;  /* 0x0000880601007387 */ /* 0x0005e20000100a00 */
[----:B------:R-:W-:-:S02]  /*21930*/  IMAD.MOV.U32 R51, RZ, RZ, R204 ;  /* 0x000000ffff337224 */ /* 0x000fc400078e00cc */
[----:B------:R-:W-:Y:S01]  /*21940*/  IMAD.MOV.U32 R50, RZ, RZ, R205 ;  /* 0x000000ffff327224 */ /* 0x000fe200078e00cd */
[----:B------:R-:W-:Y:S01]  /*21950*/  LDS R96, [R0+UR17+0xe200] ;  /* 0x00e2001100607984 */ /* 0x000fe20008000800 */
[----:B------:R-:W-:-:S03]  /*21960*/  IMAD.MOV.U32 R48, RZ, RZ, R207 ;  /* 0x000000ffff307224 */ /* 0x000fc600078e00cf */
[----:B------:R-:W-:Y:S01]  /*21970*/  LDS R98, [R0+UR17+0xf200] ;  /* 0x00f2001100627984 */ /* 0x000fe20008000800 */
[----:B--2---:R-:W-:Y:S03]  /*21980*/  HMMA.1688.F32.TF32 R4, R44, R86, R100 ;  /* 0x000000562c04723c */ /* 0x004fe60000081064 */
[----:B------:R-:W-:Y:S04]  /*21990*/  LDS R97, [R2+UR17+0xe200] ;  /* 0x00e2001102617984 */ /* 0x000fe80008000800 */
[----:B------:R-:W-:Y:S04]  /*219a0*/  STL.64 [R1+0x70], R12 ;  /* 0x0000700c01007387 */ /* 0x000fe80000100a00 */
[----:B------:R-:W-:Y:S01]  /*219b0*/  STL.64 [R1+0x78], R14 ;  /* 0x0000780e01007387 */ /* 0x000fe20000100a00 */
[----:B------:R-:W-:-:S03]  /*219c0*/  MOV R17, R132 ;  /* 0x0000008400117202 */ /* 0x000fc60000000f00 */
[----:B------:R-:W-:Y:S01]  /*219d0*/  STL.64 [R1+0x60], R8 ;  /* 0x0000600801007387 */ /* 0x000fe20000100a00 */
[----:B------:R-:W-:-:S03]  /*219e0*/  IMAD.MOV.U32 R18, RZ, RZ, R133 ;  /* 0x000000ffff127224 */ /* 0x000fc600078e0085 */
[----:B------:R-:W-:Y:S01]  /*219f0*/  STL.64 [R1+0x68], R10 ;  /* 0x0000680a01007387 */ /* 0x000fe20000100a00 */
[----:B------:R-:W-:-:S03]  /*21a00*/  IMAD.MOV.U32 R19, RZ, RZ, R134 ;  /* 0x000000ffff137224 */ /* 0x000fc600078e0086 */
[----:B------:R2:W-:Y:S04]  /*21a10*/  STL.64 [R1], R4 ;  /* 0x0000000401007387 */ /* 0x0005e80000100a00 */
[----:B------:R4:W-:Y:S04]  /*21a20*/  STL.64 [R1+0x8], R6 ;  /* 0x0000080601007387 */ /* 0x0009e80000100a00 */
[----:B------:R-:W3:Y:S04]  /*21a30*/  LDL.LU R132, [R1+0xed8] ;  /* 0x000ed80001847983 */ /* 0x000ee80000300800 */
[----:B------:R-:W3:Y:S04]  /*21a40*/  LDL.LU R133, [R1+0xed4] ;  /* 0x000ed40001857983 */ /* 0x000ee80000300800 */
[----:B------:R-:W3:Y:S01]  /*21a50*/  LDL.LU R134, [R1+0xed0] ;  /* 0x000ed00001867983 */ /* 0x000ee20000300800 */
[----:B--2---:R-:W-:-:S03]  /*21a60*/  IMAD.MOV.U32 R4, RZ, RZ, R104 ;  /* 0x000000ffff047224 */ /* 0x004fc600078e0068 */
[----:B------:R-:W2:Y:S01]  /*21a70*/  LDL.LU R108, [R1+0xecc] ;  /* 0x000ecc00016c7983 */ /* 0x000ea20000300800 */
[----:B------:R-:W-:-:S03]  /*21a80*/  MOV R5, R105 ;  /* 0x0000006900057202 */ /* 0x000fc60000000f00 */
[----:B------:R-:W2:Y:S01]  /*21a90*/  LDL.LU R109, [R1+0xec8] ;  /* 0x000ec800016d7983 */ /* 0x000ea20000300800 */
[----:B----4-:R-:W-:-:S03]  /*21aa0*/  IMAD.MOV.U32 R6, RZ, RZ, R106 ;  /* 0x000000ffff067224 */ /* 0x010fc600078e006a */
[----:B------:R-:W2:Y:S01]  /*21ab0*/  LDL.LU R110, [R1+0xec4] ;  /* 0x000ec400016e7983 */ /* 0x000ea20000300800 */
[----:B------:R-:W-:-:S03]  /*21ac0*/  IMAD.MOV.U32 R7, RZ, RZ, R107 ;  /* 0x000000ffff077224 */ /* 0x000fc600078e006b */
[----:B------:R-:W2:Y:S01]  /*21ad0*/  LDL.LU R111, [R1+0xec0] ;  /* 0x000ec000016f7983 */ /* 0x000ea20000300800 */
        /* <DEDUP_REMOVED lines=8> */
[----:B------:R-:W2:Y:S04]  /*21b60*/  LDL.LU R62, [R1+0xeac] ;  /* 0x000eac00013e7983 */ /* 0x000ea80000300800 */
[----:B------:R-:W2:Y:S04]  /*21b70*/  LDL.LU R63, [R1+0xea8] ;  /* 0x000ea800013f7983 */ /* 0x000ea80000300800 */
[----:B------:R-:W4:Y:S04]  /*21b80*/  LDL.LU R66, [R1+0xea4] ;  /* 0x000ea40001427983 */ /* 0x000f280000300800 */
[----:B------:R-:W4:Y:S01]  /*21b90*/  LDL.LU R67, [R1+0xea0] ;  /* 0x000ea00001437983 */ /* 0x000f220000300800 */
[----:B------:R-:W-:Y:S01]  /*21ba0*/  MOV R100, R135 ;  /* 0x0000008700647202 */ /* 0x000fe20000000f00 */
[----:B------:R-:W-:-:S02]  /*21bb0*/  IMAD.MOV.U32 R12, RZ, RZ, R59 ;  /* 0x000000ffff0c7224 */ /* 0x000fc400078e003b */
[----:B------:R-:W3:Y:S01]  /*21bc0*/  LDL.LU R135, [R1+0xe9c] ;  /* 0x000e9c0001877983 */ /* 0x000ee20000300800 */
[----:B------:R-:W-:Y:S01]  /*21bd0*/  IMAD.MOV.U32 R101, RZ, RZ, R128 ;  /* 0x000000ffff657224 */ /* 0x000fe200078e0080 */
[----:B------:R-:W-:Y:S01]  /*21be0*/  MOV R103, R130 ;  /* 0x0000008200677202 */ /* 0x000fe20000000f00 */
[----:B------:R-:W-:Y:S01]  /*21bf0*/  IMAD.MOV.U32 R59, RZ, RZ, R248 ;  /* 0x000000ffff3b7224 */ /* 0x000fe200078e00f8 */
[----:B------:R-:W2:Y:S01]  /*21c00*/  LDL.LU R128, [R1+0xe98] ;  /* 0x000e980001807983 */ /* 0x000ea20000300800 */
[----:B------:R-:W-:-:S03]  /*21c10*/  IMAD.MOV.U32 R102, RZ, RZ, R129 ;  /* 0x000000ffff667224 */ /* 0x000fc600078e0081 */
[----:B------:R-:W2:Y:S04]  /*21c20*/  LDL.LU R129, [R1+0xe94] ;  /* 0x000e940001817983 */ /* 0x000ea80000300800 */
[----:B------:R-:W2:Y:S04]  /*21c30*/  LDL.LU R130, [R1+0xe90] ;  /* 0x000e900001827983 */ /* 0x000ea80000300800 */
[----:B------:R-:W-:Y:S01]  /*21c40*/  LDS R99, [R2+UR17+0xf200] ;  /* 0x00f2001102637984 */ /* 0x000fe20008000800 */
[----:B----4-:R-:W-:Y:S01]  /*21c50*/  HMMA.1688.F32.TF32 R248, R44, R66, R104 ;  /* 0x000000422cf8723c */ /* 0x010fe20000081068 */
        /* <DEDUP_REMOVED lines=8> */
[----:B------:R-:W4:Y:S04]  /*21ce0*/  LDL.LU R120, [R1+0xe7c] ;  /* 0x000e7c0001787983 */ /* 0x000f280000300800 */
[----:B------:R-:W4:Y:S01]  /*21cf0*/  LDL.LU R121, [R1+0xe78] ;  /* 0x000e780001797983 */ /* 0x000f220000300800 */
[----:B--2---:R-:W-:Y:S03]  /*21d00*/  HMMA.1688.F32.TF32 R108, R44, R62, R108 ;  /* 0x0000003e2c6c723c */ /* 0x004fe6000008106c */
[----:B------:R-:W2:Y:S01]  /*21d10*/  LDL.LU R122, [R1+0xe74] ;  /* 0x000e7400017a7983 */ /* 0x000ea20000300800 */
[----:B------:R-:W-:-:S03]  /*21d20*/  IMAD.MOV.U32 R47, RZ, RZ, R184 ;  /* 0x000000ffff2f7224 */ /* 0x000fc600078e00b8 */
[----:B------:R-:W2:Y:S01]  /*21d30*/  LDL.LU R116, [R1+0xe70] ;  /* 0x000e700001747983 */ /* 0x000ea20000300800 */
[----:B------:R-:W-:-:S03]  /*21d40*/  IMAD.MOV.U32 R46, RZ, RZ, R185 ;  /* 0x000000ffff2e7224 */ /* 0x000fc600078e00b9 */
[----:B------:R-:W2:Y:S01]  /*21d50*/  LDL.LU R117, [R1+0xe6c] ;  /* 0x000e6c0001757983 */ /* 0x000ea20000300800 */
[----:B------:R-:W-:-:S03]  /*21d60*/  IMAD.MOV.U32 R184, RZ, RZ, R113 ;  /* 0x000000ffffb87224 */ /* 0x000fc600078e0071 */
[----:B------:R-:W2:Y:S01]  /*21d70*/  LDL.LU R118, [R1+0xe68] ;  /* 0x000e680001767983 */ /* 0x000ea20000300800 */
[----:B------:R-:W-:Y:S01]  /*21d80*/  MOV R45, R186 ;  /* 0x000000ba002d7202 */ /* 0x000fe20000000f00 */
[----:B------:R-:W-:Y:S02]  /*21d90*/  IMAD.MOV.U32 R185, RZ, RZ, R114 ;  /* 0x000000ffffb97224 */ /* 0x000fe400078e0072 */
[----:B------:R-:W2:Y:S01]  /*21da0*/  LDL.LU R119, [R1+0xe64] ;  /* 0x000e640001777983 */ /* 0x000ea20000300800 */
[----:B------:R-:W-:Y:S01]  /*21db0*/  IMAD.MOV.U32 R44, RZ, RZ, R187 ;  /* 0x000000ffff2c7224 */ /* 0x000fe200078e00bb */
[----:B------:R-:W-:Y:S02]  /*21dc0*/  MOV R186, R115 ;  /* 0x0000007300ba7202 */ /* 0x000fe40000000f00 */
[----:B------:R-:W2:Y:S01]  /*21dd0*/  LDL.LU R112, [R1+0xe60] ;  /* 0x000e600001707983 */ /* 0x000ea20000300800 */
[----:B------:R-:W-:-:S03]  /*21de0*/  IMAD.MOV.U32 R187, RZ, RZ, R123 ;  /* 0x000000ffffbb7224 */ /* 0x000fc600078e007b */
[----:B------:R-:W2:Y:S04]  /*21df0*/  LDL.LU R113, [R1+0xe5c] ;  /* 0x000e5c0001717983 */ /* 0x000ea80000300800 */
[----:B------:R-:W2:Y:S04]  /*21e00*/  LDL.LU R114, [R1+0xe58] ;  /* 0x000e580001727983 */ /* 0x000ea80000300800 */
[----:B------:R-:W2:Y:S04]  /*21e10*/  LDL.LU R115, [R1+0xe54] ;  /* 0x000e540001737983 */ /* 0x000ea80000300800 */
[----:B------:R-:W2:Y:S04]  /*21e20*/  LDL.LU R123, [R1+0xe50] ;  /* 0x000e5000017b7983 */ /* 0x000ea80000300800 */
[----:B------:R-:W2:Y:S04]  /*21e30*/  LDL.LU R131, [R1+0xe4c] ;  /* 0x000e4c0001837983 */ /* 0x000ea80000300800 */
[----:B------:R-:W2:Y:S01]  /*21e40*/  LDL.LU R139, [R1+0xe48] ;  /* 0x000e4800018b7983 */ /* 0x000ea20000300800 */
[----:B---3--:R-:W-:Y:S03]  /*21e50*/  HMMA.1688.F32.TF32 R132, R40, R86, R132 ;  /* 0x000000562884723c */ /* 0x008fe60000081084 */
[----:B------:R-:W3:Y:S01]  /*21e60*/  LDL.LU R154, [R1+0xe44] ;  /* 0x000e4400019a7983 */ /* 0x000ee20000300800 */
[----:B------:R-:W-:-:S03]  /*21e70*/  IMAD.MOV.U32 R16, RZ, RZ, R55 ;  /* 0x000000ffff107224 */ /* 0x000fc600078e0037 */
[----:B------:R-:W3:Y:S01]  /*21e80*/  LDL.LU R148, [R1+0xe40] ;  /* 0x000e400001947983 */ /* 0x000ee20000300800 */
[----:B------:R-:W-:Y:S01]  /*21e90*/  HMMA.1688.F32.TF32 R140, R40, R62, R140 ;  /* 0x0000003e288c723c */ /* 0x000fe2000008108c */
        /* <DEDUP_REMOVED lines=11> */
[C---:B----4-:R-:W-:Y:S08]  /*21f50*/  HMMA.1688.F32.TF32 R124, R40.reuse, R78, R124 ;  /* 0x0000004e287c723c */ /* 0x050ff0000008107c */
[C---:B--2---:R-:W-:Y:S08]  /*21f60*/  HMMA.1688.F32.TF32 R116, R40.reuse, R70, R116 ;  /* 0x000000462874723c */ /* 0x044ff00000081074 */
[C---:B------:R-:W-:Y:S08]  /*21f70*/  HMMA.1688.F32.TF32 R112, R40.reuse, R74, R112 ;  /* 0x0000004a2870723c */ /* 0x040ff00000081070 */
[C---:B------:R-:W-:Y:S08]  /*21f80*/  HMMA.1688.F32.TF32 R120, R40.reuse, R82, R120 ;  /* 0x000000522878723c */ /* 0x040ff00000081078 */
[C---:B------:R-:W-:Y:S08]  /*21f90*/  HMMA.1688.F32.TF32 R128, R40.reuse, R90, R128 ;  /* 0x0000005a2880723c */ /* 0x040ff00000081080 */
[----:B------:R-:W-:Y:S01]  /*21fa0*/  HMMA.1688.F32.TF32 R136, R40, R66, R136 ;  /* 0x000000422888723c */ /* 0x000fe20000081088 */
[----:B------:R-:W-:Y:S01]  /*21fb0*/  MOV R40, R149 ;  /* 0x0000009500287202 */ /* 0x000fe20000000f00 */
[----:B------:R-:W-:Y:S01]  /*21fc0*/  IMAD.MOV.U32 R41, RZ, RZ, R150 ;  /* 0x000000ffff297224 */ /* 0x000fe200078e0096 */
[----:B------:R-:W3:Y:S01]  /*21fd0*/  LDL.LU R149, [R1+0xe3c] ;  /* 0x000e3c0001957983 */ /* 0x000ee20000300800 */
[----:B------:R-:W-:Y:S01]  /*21fe0*/  IMAD.MOV.U32 R42, RZ, RZ, R151 ;  /* 0x000000ffff2a7224 */ /* 0x000fe200078e0097 */
[----:B------:R-:W-:-:S02]  /*21ff0*/  MOV R43, R144 ;  /* 0x00000090002b7202 */ /* 0x000fc40000000f00 */
[----:B------:R-:W3:Y:S04]  /*22000*/  LDL.LU R150, [R1+0xe38] ;  /* 0x000e380001967983 */ /* 0x000ee80000300800 */
[----:B------:R-:W3:Y:S04]  /*22010*/  LDL.LU R151, [R1+0xe34] ;  /* 0x000e340001977983 */ /* 0x000ee80000300800 */
[----:B------:R-:W2:Y:S04]  /*22020*/  LDL.LU R144, [R1+0xe30] ;  /* 0x000e300001907983 */ /* 0x000ea80000300800 */
[----:B------:R-:W2:Y:S04]  /*22030*/  LDL.LU R145, [R1+0xe2c] ;  /* 0x000e2c0001917983 */ /* 0x000ea80000300800 */
[----:B------:R-:W2:Y:S04]  /*22040*/  LDL.LU R146, [R1+0xe28] ;  /* 0x000e280001927983 */ /* 0x000ea80000300800 */
[----:B------:R-:W2:Y:S04]  /*22050*/  LDL.LU R147, [R1+0xe24] ;  /* 0x000e240001937983 */ /* 0x000ea80000300800 */
[----:B------:R-:W4:Y:S01]  /*22060*/  LDL.LU R155, [R1+0xe20] ;  /* 0x000e2000019b7983 */ /* 0x000f220000300800 */
[C---:B------:R-:W-:Y:S03]  /*22070*/  HMMA.1688.F32.TF32 R168, R36.reuse, R66, R168 ;  /* 0x0000004224a8723c */ /* 0x040fe600000810a8 */
[----:B------:R-:W4:Y:S04]  /*22080*/  LDL.LU R204, [R1+0x110] ;  /* 0x0001100001cc7983 */ /* 0x000f280000300800 */
[----:B------:R-:W4:Y:S01]  /*22090*/  LDL.LU R205, [R1+0x114] ;  /* 0x0001140001cd7983 */ /* 0x000f220000300800 */
[C---:B------:R-:W-:Y:S03]  /*220a0*/  HMMA.1688.F32.TF32 R92, R36.reuse, R62, R92 ;  /* 0x0000003e245c723c */ /* 0x040fe6000008105c */
[----:B------:R-:W4:Y:S04]  /*220b0*/  LDL.LU R206, [R1+0x118] ;  /* 0x0001180001ce7983 */ /* 0x000f280000300800 */
[----:B------:R-:W4:Y:S01]  /*220c0*/  LDL.LU R207, [R1+0x11c] ;  /* 0x00011c0001cf7983 */ /* 0x000f220000300800 */
[C---:B---3--:R-:W-:Y:S08]  /*220d0*/  HMMA.1688.F32.TF32 R148, R36.reuse, R70, R148 ;  /* 0x000000462494723c */ /* 0x048ff00000081094 */
[C---:B--2---:R-:W-:Y:S08]  /*220e0*/  HMMA.1688.F32.TF32 R144, R36.reuse, R74, R144 ;  /* 0x0000004a2490723c */ /* 0x044ff00000081090 */
[----:B----4-:R-:W-:Y:S01]  /*220f0*/  HMMA.1688.F32.TF32 R152, R36, R82, R152 ;  /* 0x000000522498723c */ /* 0x010fe20000081098 */
[----:B------:R-:W-:Y:S01]  /*22100*/  IMAD.MOV.U32 R36, RZ, RZ, R197 ;  /* 0x000000ffff247224 */ /* 0x000fe200078e00c5 */
[----:B------:R-:W-:Y:S01]  /*22110*/  MOV R37, R198 ;  /* 0x000000c600257202 */ /* 0x000fe20000000f00 */
[----:B------:R-:W1:Y:S01]  /*22120*/  LDL.LU R197, [R1+0xe1c] ;  /* 0x000e1c0001c57983 */ /* 0x000e620000300800 */
[----:B------:R-:W-:-:S03]  /*22130*/  IMAD.MOV.U32 R38, RZ, RZ, R199 ;  /* 0x000000ffff267224 */ /* 0x000fc600078e00c7 */
[----:B------:R-:W1:Y:S04]  /*22140*/  LDL.LU R198, [R1+0xe18] ;  /* 0x000e180001c67983 */ /* 0x000e680000300800 */
[----:B------:R-:W1:Y:S01]  /*22150*/  LDL.LU R199, [R1+0xe14] ;  /* 0x000e140001c77983 */ /* 0x000e620000300800 */
[----:B------:R-:W-:Y:S01]  /*22160*/  MOV R8, R215 ;  /* 0x000000d700087202 */ /* 0x000fe20000000f00 */
[----:B------:R-:W-:Y:S01]  /*22170*/  IMAD.MOV.U32 R9, RZ, RZ, R214 ;  /* 0x000000ffff097224 */ /* 0x000fe200078e00d6 */
[----:B------:R-:W-:Y:S01]  /*22180*/  MOV R11, R212 ;  /* 0x000000d4000b7202 */ /* 0x000fe20000000f00 */
[----:B------:R-:W-:Y:S01]  /*22190*/  IMAD.MOV.U32 R10, RZ, RZ, R213 ;  /* 0x000000ffff0a7224 */ /* 0x000fe200078e00d5 */
[----:B------:R-:W-:Y:S04]  /*221a0*/  LDS R212, [R0+UR17+0xe300] ;  /* 0x00e3001100d47984 */ /* 0x000fe80008000800 */
[----:B------:R-:W-:Y:S04]  /*221b0*/  LDS R214, [R0+UR17+0xf300] ;  /* 0x00f3001100d67984 */ /* 0x000fe80008000800 */
[----:B------:R-:W-:Y:S04]  /*221c0*/  LDS R213, [R2+UR17+0xe300] ;  /* 0x00e3001102d57984 */ /* 0x000fe80008000800 */
[----:B------:R-:W2:Y:S01]  /*221d0*/  LDS R215, [R2+UR17+0xf300] ;  /* 0x00f3001102d77984 */ /* 0x000ea20008000800 */
[----:B-1----:R-:W-:-:S15]  /*221e0*/  HMMA.1688.F32.TF32 R196, R192, R74, R196 ;  /* 0x0000004ac0c4723c */ /* 0x002fde00000810c4 */
[----:B------:R-:W-:-:S04]  /*221f0*/  NOP ;  /* 0x0000000000007918 */ /* 0x000fc80000000000 */
[----:B------:R-:W-:Y:S04]  /*22200*/  STL.64 [R1+0x1f0], R196 ;  /* 0x0001f0c401007387 */ /* 0x000fe80000100a00 */
[----:B------:R1:W-:Y:S02]  /*22210*/  STL.64 [R1+0x1f8], R198 ;  /* 0x0001f8c601007387 */ /* 0x0003e40000100a00 */
[----:B-1----:R-:W-:-:S15]  /*22220*/  HMMA.1688.F32.TF32 R196, R192, R70, R236 ;  /* 0x00000046c0c4723c */ /* 0x002fde00000810ec */
[----:B------:R-:W-:-:S04]  /*22230*/  NOP ;  /* 0x0000000000007918 */ /* 0x000fc80000000000 */
[----:B------:R-:W-:Y:S04]  /*22240*/  STL.64 [R1+0x200], R196 ;  /* 0x000200c401007387 */ /* 0x000fe80000100a00 */
[----:B------:R1:W-:Y:S04]  /*22250*/  STL.64 [R1+0x208], R198 ;  /* 0x000208c601007387 */ /* 0x0003e80000100a00 */
[----:B------:R-:W3:Y:S04]  /*22260*/  LDL.LU R61, [R1+0xdd8] ;  /* 0x000dd800013d7983 */ /* 0x000ee80000300800 */
[----:B------:R-:W4:Y:S01]  /*22270*/  LDL.LU R60, [R1+0xddc] ;  /* 0x000ddc00013c7983 */ /* 0x000f220000300800 */
[----:B------:R-:W-:-:S07]  /*22280*/  IMAD.MOV.U32 R39, RZ, RZ, R3 ;  /* 0x000000ffff277224 */ /* 0x000fce00078e0003 */
[----:B-1----:R-:W-:Y:S08]  /*22290*/  HMMA.1688.F32.TF32 R196, R192, R66, R36 ;  /* 0x00000042c0c4723c */ /* 0x002ff00000081024 */
[-C--:B------:R-:W-:Y:S08]  /*222a0*/  HMMA.1688.F32.TF32 R36, R28, R86.reuse, R4 ;  /* 0x000000561c24723c */ /* 0x080ff00000081004 */
[C---:B--2---:R-:W-:Y:S08]  /*222b0*/  HMMA.1688.F32.TF32 R4, R212.reuse, R86, R220 ;  /* 0x00000056d404723c */ /* 0x044ff000000810dc */
[C---:B------:R-:W-:Y:S01]  /*222c0*/  HMMA.1688.F32.TF32 R220, R212.reuse, R66, R216 ;  /* 0x00000042d4dc723c */ /* 0x040fe200000810d8 */
[----:B------:R-:W1:Y:S01]  /*222d0*/  S2R R73, SR_TID.X ;  /* 0x0000000000497919 */ /* 0x000e620000002100 */
[----:B------:R-:W2:Y:S06]  /*222e0*/  LDL.LU R218, [R1+0xde0] ;  /* 0x000de00001da7983 */ /* 0x000eac0000300800 */
[----:B------:R-:W-:Y:S11]  /*222f0*/  HMMA.1688.F32.TF32 R208, R212, R62, R208 ;  /* 0x0000003ed4d0723c */ /* 0x000ff600000810d0 */
[----:B------:R-:W-:Y:S04]  /*22300*/  STL.64 [R1+0x50], R220 ;  /* 0x000050dc01007387 */ /* 0x000fe80000100a00 */
[----:B------:R-:W-:Y:S04]  /*22310*/  STL.64 [R1+0x58], R222 ;  /* 0x000058de01007387 */ /* 0x000fe80000100a00 */
[----:B------:R-:W2:Y:S04]  /*22320*/  LDL.LU R69, [R1+0xde4] ;  /* 0x000de40001457983 */ /* 0x000ea80000300800 */
[----:B------:R-:W-:Y:S04]  /*22330*/  STL.64 [R1+0x30], R208 ;  /* 0x000030d001007387 */ /* 0x000fe80000100a00 */
[----:B------:R-:W-:Y:S04]  /*22340*/  STL.64 [R1+0x38], R210 ;  /* 0x000038d201007387 */ /* 0x000fe80000100a00 */
[----:B------:R-:W2:Y:S04]  /*22350*/  LDL.LU R217, [R1+0xde8] ;  /* 0x000de80001d97983 */ /* 0x000ea80000300800 */
[----:B------:R-:W2:Y:S01]  /*22360*/  LDL.LU R65, [R1+0xdec] ;  /* 0x000dec0001417983 */ /* 0x000ea20000300800 */
[----:B-1----:R-:W-:-:S03]  /*22370*/  LOP3.LUT R73, R73, 0x3f, RZ, 0xc0, !PT ;  /* 0x0000003f49497812 */ /* 0x002fc600078ec0ff */
[----:B------:R-:W2:Y:S01]  /*22380*/  LDL.LU R3, [R1+0xdf4] ;  /* 0x000df40001037983 */ /* 0x000ea20000300800 */
[----:B------:R-:W-:Y:S01]  /*22390*/  SHF.L.U32 R68, R73, 0x2, RZ ;  /* 0x0000000249447819 */ /* 0x000fe200000006ff */
[C---:B------:R-:W-:Y:S02]  /*223a0*/  HMMA.1688.F32.TF32 R188, R96.reuse, R74, R188 ;  /* 0x0000004a60bc723c */ /* 0x040fe400000810bc */
[----:B------:R-:W2:Y:S01]  /*223b0*/  LDL.LU R73, [R1+0xdf0] ;  /* 0x000df00001497983 */ /* 0x000ea20000300800 */
[----:B------:R-:W-:Y:S02]  /*223c0*/  UIMAD UR15, UR4, -0x40, UR6 ;  /* 0xffffffc0040f78a4 */ /* 0x000fe4000f8e0206 */
[----:B------:R-:W-:Y:S01]  /*223d0*/  UIADD3 UR12, UPT, UPT, UR9, -0x2, URZ ;  /* 0xfffffffe090c7890 */ /* 0x000fe2000fffe0ff */
[----:B------:R-:W-:Y:S02]  /*223e0*/  LDS R211, [R2+UR17+0xf380] ;  /* 0x00f3801102d37984 */ /* 0x000fe40008000800 */
[C---:B------:R-:W-:Y:S08]  /*223f0*/  HMMA.1688.F32.TF32 R184, R96.reuse, R70, R184 ;  /* 0x0000004660b8723c */ /* 0x040ff000000810b8 */
[C---:B------:R-:W-:Y:S08]  /*22400*/  HMMA.1688.F32.TF32 R180, R96.reuse, R82, R180 ;  /* 0x0000005260b4723c */ /* 0x040ff000000810b4 */
[C---:B------:R-:W-:Y:S08]  /*22410*/  HMMA.1688.F32.TF32 R176, R96.reuse, R78, R176 ;  /* 0x0000004e60b0723c */ /* 0x040ff000000810b0 */
[C---:B------:R-:W-:Y:S08]  /*22420*/  HMMA.1688.F32.TF32 R172, R96.reuse, R90, R172 ;  /* 0x0000005a60ac723c */ /* 0x040ff000000810ac */
[C---:B------:R-:W-:Y:S08]  /*22430*/  HMMA.1688.F32.TF32 R104, R96.reuse, R86, R104 ;  /* 0x000000566068723c */ /* 0x040ff00000081068 */
[----:B------:R-:W-:Y:S01]  /*22440*/  HMMA.1688.F32.TF32 R100, R96, R66, R100 ;  /* 0x000000426064723c */ /* 0x000fe20000081064 */
[----:B------:R1:W-:Y:S01]  /*22450*/  LDS R209, [R2+UR17+0xe380] ;  /* 0x00e3801102d17984 */ /* 0x0003e20008000800 */
[----:B------:R-:W-:-:S03]  /*22460*/  UIADD3 UR11, UPT, UPT, UR11, 0x1, URZ ;  /* 0x000000010b0b7890 */ /* 0x000fc6000fffe0ff */
[----:B------:R-:W-:Y:S03]  /*22470*/  LDS R208, [R0+UR17+0xe380] ;  /* 0x00e3801100d07984 */ /* 0x000fe60008000800 */
[C---:B------:R-:W-:Y:S01]  /*22480*/  HMMA.1688.F32.TF32 R240, R192.reuse, R82, R240 ;  /* 0x00000052c0f0723c */ /* 0x040fe200000810f0 */
[----:B------:R-:W1:Y:S07]  /*22490*/  LDS R210, [R0+UR17+0xf380] ;  /* 0x00f3801100d27984 */ /* 0x000e6e0008000800 */
[C---:B------:R-:W-:Y:S08]  /*224a0*/  HMMA.1688.F32.TF32 R244, R192.reuse, R78, R244 ;  /* 0x0000004ec0f4723c */ /* 0x040ff000000810f4 */
[C---:B------:R-:W-:Y:S08]  /*224b0*/  HMMA.1688.F32.TF32 R204, R192.reuse, R90, R204 ;  /* 0x0000005ac0cc723c */ /* 0x040ff000000810cc */
[----:B------:R-:W-:Y:S08]  /*224c0*/  HMMA.1688.F32.TF32 R200, R192, R86, R200 ;  /* 0x00000056c0c8723c */ /* 0x000ff000000810c8 */
[-C--:B------:R-:W-:Y:S08]  /*224d0*/  HMMA.1688.F32.TF32 R96, R96, R62.reuse, R44 ;  /* 0x0000003e6060723c */ /* 0x080ff0000008102c */
[----:B------:R-:W-:Y:S08]  /*224e0*/  HMMA.1688.F32.TF32 R192, R192, R62, R40 ;  /* 0x0000003ec0c0723c */ /* 0x000ff00000081028 */
[C---:B------:R-:W-:Y:S08]  /*224f0*/  HMMA.1688.F32.TF32 R44, R28.reuse, R78, R32 ;  /* 0x0000004e1c2c723c */ /* 0x040ff00000081020 */
[C---:B------:R-:W-:Y:S08]  /*22500*/  HMMA.1688.F32.TF32 R56, R28.reuse, R74, R56 ;  /* 0x0000004a1c38723c */ /* 0x040ff00000081038 */
[C---:B------:R-:W-:Y:S08]  /*22510*/  HMMA.1688.F32.TF32 R52, R28.reuse, R70, R52 ;  /* 0x000000461c34723c */ /* 0x040ff00000081034 */
[C---:B------:R-:W-:Y:S08]  /*22520*/  HMMA.1688.F32.TF32 R48, R28.reuse, R82, R48 ;  /* 0x000000521c30723c */ /* 0x040ff00000081030 */
[C---:B------:R-:W-:Y:S08]  /*22530*/  HMMA.1688.F32.TF32 R40, R28.reuse, R90, R8 ;  /* 0x0000005a1c28723c */ /* 0x040ff00000081008 */
[C---:B------:R-:W-:Y:S08]  /*22540*/  HMMA.1688.F32.TF32 R32, R28.reuse, R66, R24 ;  /* 0x000000421c20723c */ /* 0x040ff00000081018 */
[----:B------:R-:W-:Y:S08]  /*22550*/  HMMA.1688.F32.TF32 R28, R28, R62, R20 ;  /* 0x0000003e1c1c723c */ /* 0x000ff00000081014 */
[C---:B------:R-:W-:Y:S08]  /*22560*/  HMMA.1688.F32.TF32 R24, R212.reuse, R74, R16 ;  /* 0x0000004ad418723c */ /* 0x040ff00000081010 */
[C---:B------:R-:W-:Y:S08]  /*22570*/  HMMA.1688.F32.TF32 R20, R212.reuse, R70, R12 ;  /* 0x00000046d414723c */ /* 0x040ff0000008100c */
[C---:B------:R-:W-:Y:S08]  /*22580*/  HMMA.1688.F32.TF32 R16, R212.reuse, R82, R232 ;  /* 0x00000052d410723c */ /* 0x040ff000000810e8 */
[C---:B------:R-:W-:Y:S08]  /*22590*/  HMMA.1688.F32.TF32 R12, R212.reuse, R78, R228 ;  /* 0x0000004ed40c723c */ /* 0x040ff000000810e4 */
[----:B------:R-:W-:Y:S01]  /*225a0*/  HMMA.1688.F32.TF32 R8, R212, R90, R224 ;  /* 0x0000005ad408723c */ /* 0x000fe200000810e0 */
[----:B------:R-:W-:Y:S01]  /*225b0*/  BAR.SYNC.DEFER_BLOCKING 0x0 ;  /* 0x0000000000007b1d */ /* 0x000fe20000010000 */
[----:B----4-:R-:W-:-:S05]  /*225c0*/  IADD3 R60, P1, PT, R60, UR13, RZ ;  /* 0x0000000d3c3c7c10 */ /* 0x010fca000ff3e0ff */
[----:B------:R4:W-:Y:S04]  /*225d0*/  STL [R1+0xddc], R60 ;  /* 0x000ddc3c01007387 */ /* 0x0009e80000100800 */
[----:B------:R-:W2:Y:S04]  /*225e0*/  LDL.LU R76, [R1+0x448] ;  /* 0x00044800014c7983 */ /* 0x000ea80000300800 */
[----:B------:R-:W2:Y:S04]  /*225f0*/  LDL.LU R72, [R1+0x44c] ;  /* 0x00044c0001487983 */ /* 0x000ea80000300800 */
[----:B------:R-:W2:Y:S04]  /*22600*/  LDL.LU R216, [R1+0x450] ;  /* 0x0004500001d87983 */ /* 0x000ea80000300800 */
[----:B------:R-:W2:Y:S01]  /*22610*/  LDL.LU R215, [R1+0x454] ;  /* 0x0004540001d77983 */ /* 0x000ea20000300800 */
[----:B------:R-:W-:-:S02]  /*22620*/  UISETP.GT.AND UP1, UPT, UR15, URZ, UPT ;  /* 0x000000ff0f00728c */ /* 0x000fc4000bf24270 */
[----:B------:R-:W-:Y:S02]  /*22630*/  UISETP.GE.AND UP0, UPT, UR4, UR12, UPT ;  /* 0x0000000c0400728c */ /* 0x000fe4000bf06270 */
[----:B------:R-:W-:Y:S02]  /*22640*/  USEL UR12, URZ, 0x4, !UP1 ;  /* 0x00000004ff0c7887 */ /* 0x000fe4000c800000 */
[----:B------:R-:W-:Y:S02]  /*22650*/  UISETP.GT.AND UP1, UPT, UR11, 0x1, UPT ;  /* 0x000000010b00788c */ /* 0x000fe4000bf24270 */
[----:B------:R-:W-:Y:S02]  /*22660*/  USEL UR12, UR12, URZ, !UP0 ;  /* 0x000000ff0c0c7287 */ /* 0x000fe4000c000000 */
[----:B------:R-:W-:Y:S01]  /*22670*/  USEL UR11, UR11, URZ, !UP1 ;  /* 0x000000ff0b0b7287 */ /* 0x000fe2000c800000 */
[----:B---3--:R-:W-:-:S03]  /*22680*/  IADD3.X R61, PT, PT, R61, UR7, RZ, P1, !PT ;  /* 0x000000073d3d7c10 */ /* 0x008fc60008ffe4ff */
[----:B------:R-:W-:Y:S01]  /*22690*/  ISETP.NE.U32.AND P0, PT, RZ, UR12, PT ;  /* 0x0000000cff007c0c */ /* 0x000fe2000bf05070 */
[----:B------:R-:W-:Y:S01]  /*226a0*/  ULEA UR16, UR11, UR5, 0x10 ;  /* 0x000000050b107291 */ /* 0x000fe2000f8e80ff */
[----:B------:R-:W-:Y:S04]  /*226b0*/  STL [R1+0xdd8], R61 ;  /* 0x000dd83d01007387 */ /* 0x000fe80000100800 */
[----:B------:R-:W3:Y:S01]  /*226c0*/  LDL.LU R64, [R1+0x45c] ;  /* 0x00045c0001407983 */ /* 0x000ee20000300800 */
[----:B-1----:R-:W-:-:S06]  /*226d0*/  VIADD R2, R68, UR16 ;  /* 0x0000001044027c36 */ /* 0x002fcc0008000000 */
[----:B------:R-:W-:Y:S01]  /*226e0*/  @!PT LDS RZ, [RZ] ;  /* 0x00000000fffff984 */ /* 0x000fe20000000800 */
[----:B------:R-:W-:Y:S01]  /*226f0*/  @!PT LDS RZ, [RZ] ;  /* 0x00000000fffff984 */ /* 0x000fe20000000800 */
[----:B------:R-:W-:Y:S01]  /*22700*/  @!PT LDS RZ, [RZ] ;  /* 0x00000000fffff984 */ /* 0x000fe20000000800 */
[----:B------:R4:W-:Y:S01]  /*22710*/  LDGSTS.E [R2], desc[UR28][R60.64], P0 ;  /* 0x000000003c027fae */ /* 0x0009e200081a101c */
[----:B--2---:R-:W-:-:S04]  /*22720*/  IADD3 R69, P1, PT, R69, UR13, RZ ;  /* 0x0000000d45457c10 */ /* 0x004fc8000ff3e0ff */
[----:B------:R-:W-:Y:S01]  /*22730*/  IADD3.X R218, PT, PT, R218, UR7, RZ, P1, !PT ;  /* 0x00000007dada7c10 */ /* 0x000fe20008ffe4ff */
[----:B------:R1:W-:Y:S01]  /*22740*/  STL [R1+0xde4], R69 ;  /* 0x000de44501007387 */ /* 0x0003e20000100800 */
[----:B----4-:R-:W-:-:S03]  /*22750*/  IMAD.MOV.U32 R60, RZ, RZ, R69 ;  /* 0x000000ffff3c7224 */ /* 0x010fc600078e0045 */
[----:B------:R-:W-:Y:S01]  /*22760*/  STL [R1+0xde0], R218 ;  /* 0x000de0da01007387 */ /* 0x000fe20000100800 */
[----:B------:R-:W-:-:S05]  /*22770*/  IADD3 R65, P2, PT, R65, UR13, RZ ;  /* 0x0000000d41417c10 */ /* 0x000fca000ff5e0ff */
[----:B------:R2:W-:Y:S01]  /*22780*/  STL [R1+0xdec], R65 ;  /* 0x000dec4101007387 */ /* 0x0005e20000100800 */
[----:B------:R-:W-:-:S03]  /*22790*/  IADD3.X R217, PT, PT, R217, UR7, RZ, P2, !PT ;  /* 0x00000007d9d97c10 */ /* 0x000fc600097fe4ff */
[----:B-1----:R-:W4:Y:S01]  /*227a0*/  LDL.LU R69, [R1+0x458] ;  /* 0x0004580001457983 */ /* 0x002f220000300800 */
[----:B------:R-:W-:-:S03]  /*227b0*/  MOV R61, R218 ;  /* 0x000000da003d7202 */ /* 0x000fc60000000f00 */
[----:B------:R-:W-:Y:S04]  /*227c0*/  STL [R1+0xde8], R217 ;  /* 0x000de8d901007387 */ /* 0x000fe80000100800 */
[----:B------:R-:W4:Y:S04]  /*227d0*/  LDL.LU R213, [R1+0x460] ;  /* 0x0004600001d57983 */ /* 0x000f280000300800 */
[----:B------:R-:W4:Y:S04]  /*227e0*/  LDL.LU R212, [R1+0x464] ;  /* 0x0004640001d47983 */ /* 0x000f280000300800 */
[----:B------:R1:W-:Y:S04]  /*227f0*/  LDGSTS.E [R2+0x100], desc[UR28][R60.64], P0 ;  /* 0x001000003c027fae */ /* 0x0003e800081a101c */
[----:B------:R-:W4:Y:S01]  /*22800*/  LDL.LU R214, [R1+0x4c8] ;  /* 0x0004c80001d67983 */ /* 0x000f220000300800 */
[----:B------:R-:W-:Y:S01]  /*22810*/  IADD3 R3, P1, PT, R3, UR13, RZ ;  /* 0x0000000d03037c10 */ /* 0x000fe2000ff3e0ff */
[----:B-1----:R-:W-:-:S02]  /*22820*/  IMAD.MOV.U32 R60, RZ, RZ, R65 ;  /* 0x000000ffff3c7224 */ /* 0x002fc400078e0041 */
[----:B--2---:R-:W2:Y:S01]  /*22830*/  LDL.LU R65, [R1+0x4cc] ;  /* 0x0004cc0001417983 */ /* 0x004ea20000300800 */
[----:B------:R-:W-:Y:S01]  /*22840*/  IMAD.MOV.U32 R61, RZ, RZ, R217 ;  /* 0x000000ffff3d7224 */ /* 0x000fe200078e00d9 */
[----:B------:R-:W-:Y:S02]  /*22850*/  IADD3.X R73, PT, PT, R73, UR7, RZ, P1, !PT ;  /* 0x0000000749497c10 */ /* 0x000fe40008ffe4ff */
[----:B------:R-:W-:Y:S04]  /*22860*/  STL [R1+0xdf4], R3 ;  /* 0x000df40301007387 */ /* 0x000fe80000100800 */
[----:B------:R1:W-:Y:S04]  /*22870*/  LDGSTS.E [R2+0x200], desc[UR28][R60.64], P0 ;  /* 0x002000003c027fae */ /* 0x0003e800081a101c */
[----:B------:R1:W-:Y:S02]  /*22880*/  STL [R1+0xdf0], R73 ;  /* 0x000df04901007387 */ /* 0x0003e40000100800 */
[----:B-1----:R-:W-:Y:S01]  /*22890*/  MOV R60, R3 ;  /* 0x00000003003c7202 */ /* 0x002fe20000000f00 */
[----:B------:R-:W-:-:S02]  /*228a0*/  IMAD.MOV.U32 R61, RZ, RZ, R73 ;  /* 0x000000ffff3d7224 */ /* 0x000fc400078e0049 */
[----:B------:R-:W2:Y:S04]  /*228b0*/  LDL.LU R73, [R1+0x4d4] ;  /* 0x0004d40001497983 */ /* 0x000ea80000300800 */
[----:B------:R-:W2:Y:S04]  /*228c0*/  LDL.LU R3, [R1+0x4dc] ;  /* 0x0004dc0001037983 */ /* 0x000ea80000300800 */
[----:B------:R1:W-:Y:S01]  /*228d0*/  LDGSTS.E [R2+0x300], desc[UR28][R60.64], P0 ;  /* 0x003000003c027fae */ /* 0x0003e200081a101c */
[----:B------:R-:W-:-:S04]  /*228e0*/  IADD3 R72, P1, PT, R72, UR13, RZ ;  /* 0x0000000d48487c10 */ /* 0x000fc8000ff3e0ff */
[----:B------:R-:W-:Y:S01]  /*228f0*/  IADD3.X R76, PT, PT, R76, UR7, RZ, P1, !PT ;  /* 0x000000074c4c7c10 */ /* 0x000fe20008ffe4ff */
[----:B------:R-:W-:Y:S01]  /*22900*/  STL [R1+0x44c], R72 ;  /* 0x00044c4801007387 */ /* 0x000fe20000100800 */
[----:B------:R-:W-:-:S03]  /*22910*/  IADD3 R215, P2, PT, R215, UR13, RZ ;  /* 0x0000000dd7d77c10 */ /* 0x000fc6000ff5e0ff */
[----:B------:R1:W-:Y:S02]  /*22920*/  STL [R1+0x448], R76 ;  /* 0x0004484c01007387 */ /* 0x0003e40000100800 */
[----:B-1----:R-:W-:Y:S02]  /*22930*/  MOV R61, R76 ;  /* 0x0000004c003d7202 */ /* 0x002fe40000000f00 */
[----:B------:R-:W-:Y:S01]  /*22940*/  STL [R1+0x454], R215 ;  /* 0x000454d701007387 */ /* 0x000fe20000100800 */
[----:B------:R-:W-:-:S03]  /*22950*/  IADD3.X R216, PT, PT, R216, UR7, RZ, P2, !PT ;  /* 0x00000007d8d87c10 */ /* 0x000fc600097fe4ff */
[----:B------:R-:W2:Y:S01]  /*22960*/  LDL.LU R76, [R1+0x4d0] ;  /* 0x0004d000014c7983 */ /* 0x000ea20000300800 */
[----:B------:R-:W-:-:S03]  /*22970*/  IMAD.MOV.U32 R60, RZ, RZ, R72 ;  /* 0x000000ffff3c7224 */ /* 0x000fc600078e0048 */
[----:B------:R-:W-:Y:S04]  /*22980*/  STL [R1+0x450], R216 ;  /* 0x000450d801007387 */ /* 0x000fe80000100800 */
[----:B------:R-:W2:Y:S01]  /*22990*/  LDL.LU R72, [R1+0x4d8] ;  /* 0x0004d80001487983 */ /* 0x000ea20000300800 */
[----:B------:R-:W-:-:S04]  /*229a0*/  UISETP.GT.AND UP1, UPT, UR15, 0x4, UPT ;  /* 0x000000040f00788c */ /* 0x000fc8000bf24270 */
[----:B------:R-:W-:-:S04]  /*229b0*/  USEL UR12, URZ, 0x4, !UP1 ;  /* 0x00000004ff0c7887 */ /* 0x000fc8000c800000 */
[----:B------:R-:W-:-:S06]  /*229c0*/  USEL UR12, UR12, URZ, !UP0 ;  /* 0x000000ff0c0c7287 */ /* 0x000fcc000c000000 */
[----:B------:R-:W-:Y:S02]  /*229d0*/  ISETP.NE.U32.AND P0, PT, RZ, UR12, PT ;  /* 0x0000000cff007c0c */ /* 0x000fe4000bf05070 */
[----:B---3--:R-:W-:-:S05]  /*229e0*/  IADD3 R64, P1, PT, R64, UR13, RZ ;  /* 0x0000000d40407c10 */ /* 0x008fca000ff3e0ff */
[----:B------:R-:W-:Y:S06]  /*229f0*/  STL [R1+0x45c], R64 ;  /* 0x00045c4001007387 */ /* 0x000fec0000100800 */
[----:B------:R1:W-:Y:S01]  /*22a00*/  LDGSTS.E [R2+0x1000], desc[UR28][R60.64], P0 ;  /* 0x010000003c027fae */ /* 0x0003e200081a101c */
[----:B------:R-:W-:Y:S01]  /*22a10*/  UISETP.GT.AND UP1, UPT, UR15, 0x8, UPT ;  /* 0x000000080f00788c */ /* 0x000fe2000bf24270 */
[----:B-1----:R-:W-:Y:S02]  /*22a20*/  IMAD.MOV.U32 R60, RZ, RZ, R215 ;  /* 0x000000ffff3c7224 */ /* 0x002fe400078e00d7 */
[----:B------:R-:W-:Y:S01]  /*22a30*/  IMAD.MOV.U32 R61, RZ, RZ, R216 ;  /* 0x000000ffff3d7224 */ /* 0x000fe200078e00d8 */
[----:B----4-:R-:W-:-:S04]  /*22a40*/  IADD3.X R69, PT, PT, R69, UR7, RZ, P1, !PT ;  /* 0x0000000745457c10 */ /* 0x010fc80008ffe4ff */
[----:B------:R1:W-:Y:S04]  /*22a50*/  LDGSTS.E [R2+0x1100], desc[UR28][R60.64], P0 ;  /* 0x011000003c027fae */ /* 0x0003e800081a101c */
[----:B------:R3:W-:Y:S01]  /*22a60*/  STL [R1+0x458], R69 ;  /* 0x0004584501007387 */ /* 0x0007e20000100800 */
[----:B-1----:R-:W-:Y:S01]  /*22a70*/  IMAD.MOV.U32 R61, RZ, RZ, R69 ;  /* 0x000000ffff3d7224 */ /* 0x002fe200078e0045 */
[----:B------:R-:W-:Y:S02]  /*22a80*/  MOV R60, R64 ;  /* 0x00000040003c7202 */ /* 0x000fe40000000f00 */
[----:B---3--:R-:W3:Y:S01]  /*22a90*/  LDL.LU R69, [R1+0x4e0] ;  /* 0x0004e00001457983 */ /* 0x008ee20000300800 */
[----:B------:R-:W-:-:S03]  /*22aa0*/  IADD3 R212, P2, PT, R212, UR13, RZ ;  /* 0x0000000dd4d47c10 */ /* 0x000fc6000ff5e0ff */
[----:B------:R-:W4:Y:S01]  /*22ab0*/  LDL.LU R64, [R1+0x4e4] ;  /* 0x0004e40001407983 */ /* 0x000f220000300800 */
[----:B------:R-:W-:Y:S01]  /*22ac0*/  USEL UR12, URZ, 0x4, !UP1 ;  /* 0x00000004ff0c7887 */ /* 0x000fe2000c800000 */
[----:B------:R-:W-:Y:S02]  /*22ad0*/  IADD3.X R213, PT, PT, R213, UR7, RZ, P2, !PT ;  /* 0x00000007d5d57c10 */ /* 0x000fe400097fe4ff */
[----:B------:R-:W-:Y:S01]  /*22ae0*/  STL [R1+0x464], R212 ;  /* 0x000464d401007387 */ /* 0x000fe20000100800 */
[----:B--2---:R-:W-:Y:S01]  /*22af0*/  IADD3 R65, P3, PT, R65, UR13, RZ ;  /* 0x0000000d41417c10 */ /* 0x004fe2000ff7e0ff */
[----:B------:R-:W-:Y:S02]  /*22b00*/  USEL UR12, UR12, URZ, !UP0 ;  /* 0x000000ff0c0c7287 */ /* 0x000fe4000c000000 */
[----:B------:R1:W-:Y:S01]  /*22b10*/  LDGSTS.E [R2+0x1200], desc[UR28][R60.64], P0 ;  /* 0x012000003c027fae */ /* 0x0003e200081a101c */
[----:B------:R-:W-:-:S03]  /*22b20*/  IADD3.X R214, PT, PT, R214, UR7, RZ, P3, !PT ;  /* 0x00000007d6d67c10 */ /* 0x000fc60009ffe4ff */
[----:B------:R2:W-:Y:S04]  /*22b30*/  STL [R1+0x460], R213 ;  /* 0x000460d501007387 */ /* 0x0005e80000100800 */
[----:B------:R2:W-:Y:S01]  /*22b40*/  STL [R1+0x4cc], R65 ;  /* 0x0004cc4101007387 */ /* 0x0005e20000100800 */
[----:B-1----:R-:W-:Y:S01]  /*22b50*/  MOV R61, R213 ;  /* 0x000000d5003d7202 */ /* 0x002fe20000000f00 */
[----:B------:R-:W-:Y:S02]  /*22b60*/  IMAD.MOV.U32 R60, RZ, RZ, R212 ;  /* 0x000000ffff3c7224 */ /* 0x000fe400078e00d4 */
[----:B--2---:R-:W2:Y:S01]  /*22b70*/  LDL.LU R213, [R1+0x548] ;  /* 0x0005480001d57983 */ /* 0x004ea20000300800 */
[----:B------:R-:W-:-:S03]  /*22b80*/  ISETP.NE.U32.AND P1, PT, RZ, UR12, PT ;  /* 0x0000000cff007c0c */ /* 0x000fc6000bf25070 */
[----:B------:R-:W-:Y:S04]  /*22b90*/  STL [R1+0x4c8], R214 ;  /* 0x0004c8d601007387 */ /* 0x000fe80000100800 */
[----:B------:R-:W2:Y:S04]  /*22ba0*/  LDL.LU R212, [R1+0x54c] ;  /* 0x00054c0001d47983 */ /* 0x000ea80000300800 */
[----:B------:R-:W2:Y:S04]  /*22bb0*/  LDL.LU R216, [R1+0x550] ;  /* 0x0005500001d87983 */ /* 0x000ea80000300800 */
[----:B------:R1:W-:Y:S01]  /*22bc0*/  LDGSTS.E [R2+0x1300], desc[UR28][R60.64], P0 ;  /* 0x013000003c027fae */ /* 0x0003e200081a101c */
[----:B------:R-:W-:-:S03]  /*22bd0*/  IADD3 R73, P0, PT, R73, UR13, RZ ;  /* 0x0000000d49497c10 */ /* 0x000fc6000ff1e0ff */
[----:B------:R-:W2:Y:S01]  /*22be0*/  LDL.LU R215, [R1+0x554] ;  /* 0x0005540001d77983 */ /* 0x000ea20000300800 */
[----:B------:R-:W-:Y:S01]  /*22bf0*/  IADD3 R3, P2, PT, R3, UR13, RZ ;  /* 0x0000000d03037c10 */ /* 0x000fe2000ff5e0ff */
[----:B-1----:R-:W-:Y:S02]  /*22c00*/  IMAD.MOV.U32 R60, RZ, RZ, R65 ;  /* 0x000000ffff3c7224 */ /* 0x002fe400078e0041 */
[----:B------:R-:W-:Y:S01]  /*22c10*/  IMAD.MOV.U32 R61, RZ, RZ, R214 ;  /* 0x000000ffff3d7224 */ /* 0x000fe200078e00d6 */
[----:B------:R-:W2:Y:S04]  /*22c20*/  LDL.LU R65, [R1+0x55c] ;  /* 0x00055c0001417983 */ /* 0x000ea80000300800 */
[----:B------:R1:W-:Y:S04]  /*22c30*/  STL [R1+0x4d4], R73 ;  /* 0x0004d44901007387 */ /* 0x0003e80000100800 */
[----:B------:R1:W-:Y:S02]  /*22c40*/  LDGSTS.E [R2+0x2000], desc[UR28][R60.64], P1 ;  /* 0x020000003c027fae */ /* 0x0003e400089a101c */
[----:B-1----:R-:W-:-:S02]  /*22c50*/  MOV R60, R73 ;  /* 0x00000049003c7202 */ /* 0x002fc40000000f00 */
[----:B------:R-:W-:-:S05]  /*22c60*/  IADD3.X R76, PT, PT, R76, UR7, RZ, P0, !PT ;  /* 0x000000074c4c7c10 */ /* 0x000fca00087fe4ff */
[----:B------:R1:W-:Y:S01]  /*22c70*/  STL [R1+0x4d0], R76 ;  /* 0x0004d04c01007387 */ /* 0x0003e20000100800 */
[----:B------:R-:W-:-:S03]  /*22c80*/  IMAD.MOV.U32 R61, RZ, RZ, R76 ;  /* 0x000000ffff3d7224 */ /* 0x000fc600078e004c */
[----:B------:R-:W-:Y:S01]  /*22c90*/  STL [R1+0x4dc], R3 ;  /* 0x0004dc0301007387 */ /* 0x000fe20000100800 */
[----:B------:R-:W-:-:S03]  /*22ca0*/  IADD3.X R72, PT, PT, R72, UR7, RZ, P2, !PT ;  /* 0x0000000748487c10 */ /* 0x000fc600097fe4ff */
[----:B------:R-:W2:Y:S04]  /*22cb0*/  LDL.LU R73, [R1+0x558] ;  /* 0x0005580001497983 */ /* 0x000ea80000300800 */
[----:B------:R1:W-:Y:S04]  /*22cc0*/  STL [R1+0x4d8], R72 ;  /* 0x0004d84801007387 */ /* 0x0003e80000100800 */
[----:B------:R1:W-:Y:S04]  /*22cd0*/  LDGSTS.E [R2+0x2100], desc[UR28][R60.64], P1 ;  /* 0x021000003c027fae */ /* 0x0003e800089a101c */
[----:B-1----:R-:W2:Y:S01]  /*22ce0*/  LDL.LU R76, [R1+0x560] ;  /* 0x00056000014c7983 */ /* 0x002ea20000300800 */
[----:B------:R-:W-:-:S03]  /*22cf0*/  MOV R61, R72 ;  /* 0x00000048003d7202 */ /* 0x000fc60000000f00 */
[----:B------:R-:W2:Y:S01]  /*22d00*/  LDL.LU R72, [R1+0x564] ;  /* 0x0005640001487983 */ /* 0x000ea20000300800 */
[----:B------:R-:W-:-:S03]  /*22d10*/  IMAD.MOV.U32 R60, RZ, RZ, R3 ;  /* 0x000000ffff3c7224 */ /* 0x000fc600078e0003 */
[----:B------:R-:W2:Y:S04]  /*22d20*/  LDL.LU R214, [R1+0x5c8] ;  /* 0x0005c80001d67983 */ /* 0x000ea80000300800 */
[----:B------:R-:W2:Y:S01]  /*22d30*/  LDL.LU R3, [R1+0x5cc] ;  /* 0x0005cc0001037983 */ /* 0x000ea20000300800 */
[----:B------:R-:W-:-:S03]  /*22d40*/  UISETP.GT.AND UP1, UPT, UR15, 0xc, UPT ;  /* 0x0000000c0f00788c */ /* 0x000fc6000bf24270 */
[----:B------:R1:W-:Y:S01]  /*22d50*/  LDGSTS.E [R2+0x2200], desc[UR28][R60.64], P1 ;  /* 0x022000003c027fae */ /* 0x0003e200089a101c */
[----:B------:R-:W-:-:S04]  /*22d60*/  USEL UR12, URZ, 0x4, !UP1 ;  /* 0x00000004ff0c7887 */ /* 0x000fc8000c800000 */
[----:B------:R-:W-:Y:S01]  /*22d70*/  USEL UR12, UR12, URZ, !UP0 ;  /* 0x000000ff0c0c7287 */ /* 0x000fe2000c000000 */
[----:B----4-:R-:W-:-:S04]  /*22d80*/  IADD3 R64, P0, PT, R64, UR13, RZ ;  /* 0x0000000d40407c10 */ /* 0x010fc8000ff1e0ff */
[----:B---3--:R-:W-:Y:S01]  /*22d90*/  IADD3.X R69, PT, PT, R69, UR7, RZ, P0, !PT ;  /* 0x0000000745457c10 */ /* 0x008fe200087fe4ff */
[----:B-1----:R-:W-:-:S04]  /*22da0*/  IMAD.MOV.U32 R60, RZ, RZ, R64 ;  /* 0x000000ffff3c7224 */ /* 0x002fc800078e0040 */
[----:B------:R-:W-:Y:S01]  /*22db0*/  IMAD.MOV.U32 R61, RZ, RZ, R69 ;  /* 0x000000ffff3d7224 */ /* 0x000fe200078e0045 */
[----:B------:R-:W-:-:S04]  /*22dc0*/  ISETP.NE.U32.AND P0, PT, RZ, UR12, PT ;  /* 0x0000000cff007c0c */ /* 0x000fc8000bf05070 */
[----:B------:R1:W-:Y:S04]  /*22dd0*/  LDGSTS.E [R2+0x2300], desc[UR28][R60.64], P1 ;  /* 0x023000003c027fae */ /* 0x0003e800089a101c */
[----:B------:R-:W-:Y:S04]  /*22de0*/  STL [R1+0x4e4], R64 ;  /* 0x0004e44001007387 */ /* 0x000fe80000100800 */
[----:B------:R3:W-:Y:S04]  /*22df0*/  STL [R1+0x4e0], R69 ;  /* 0x0004e04501007387 */ /* 0x0007e80000100800 */
[----:B---3--:R-:W3:Y:S01]  /*22e00*/  LDL.LU R69, [R1+0x5d4] ;  /* 0x0005d40001457983 */ /* 0x008ee20000300800 */
[----:B--2---:R-:W-:-:S03]  /*22e10*/  IADD3 R212, P1, PT, R212, UR13, RZ ;  /* 0x0000000dd4d47c10 */ /* 0x004fc6000ff3e0ff */
[----:B------:R-:W2:Y:S01]  /*22e20*/  LDL.LU R64, [R1+0x5dc] ;  /* 0x0005dc0001407983 */ /* 0x000ea20000300800 */
[----:B------:R-:W-:Y:S02]  /*22e30*/  IADD3.X R213, PT, PT, R213, UR7, RZ, P1, !PT ;  /* 0x00000007d5d57c10 */ /* 0x000fe40008ffe4ff */
[----:B-1----:R-:W-:Y:S01]  /*22e40*/  MOV R60, R212 ;  /* 0x000000d4003c7202 */ /* 0x002fe20000000f00 */
[----:B------:R-:W-:Y:S01]  /*22e50*/  STL [R1+0x54c], R212 ;  /* 0x00054cd401007387 */ /* 0x000fe20000100800 */
[----:B------:R-:W-:-:S03]  /*22e60*/  IADD3 R215, P2, PT, R215, UR13, RZ ;  /* 0x0000000dd7d77c10 */ /* 0x000fc6000ff5e0ff */
[----:B------:R1:W-:Y:S01]  /*22e70*/  STL [R1+0x548], R213 ;  /* 0x000548d501007387 */ /* 0x0003e20000100800 */
[----:B------:R-:W-:Y:S01]  /*22e80*/  IMAD.MOV.U32 R61, RZ, RZ, R213 ;  /* 0x000000ffff3d7224 */ /* 0x000fe200078e00d5 */
[----:B------:R-:W-:Y:S02]  /*22e90*/  IADD3.X R216, PT, PT, R216, UR7, RZ, P2, !PT ;  /* 0x00000007d8d87c10 */ /* 0x000fe400097fe4ff */
[----:B------:R-:W-:Y:S04]  /*22ea0*/  STL [R1+0x554], R215 ;  /* 0x000554d701007387 */ /* 0x000fe80000100800 */
[----:B------:R4:W-:Y:S01]  /*22eb0*/  LDGSTS.E [R2+0x3000], desc[UR28][R60.64], P0 ;  /* 0x030000003c027fae */ /* 0x0009e200081a101c */
[----:B------:R-:W-:-:S03]  /*22ec0*/  IADD3 R65, P1, PT, R65, UR13, RZ ;  /* 0x0000000d41417c10 */ /* 0x000fc6000ff3e0ff */
[----:B-1----:R-:W2:Y:S04]  /*22ed0*/  LDL.LU R213, [R1+0x5d0] ;  /* 0x0005d00001d57983 */ /* 0x002ea80000300800 */
[----:B------:R-:W-:Y:S01]  /*22ee0*/  STL [R1+0x550], R216 ;  /* 0x000550d801007387 */ /* 0x000fe20000100800 */
[----:B----4-:R-:W-:Y:S01]  /*22ef0*/  IMAD.MOV.U32 R60, RZ, RZ, R215 ;  /* 0x000000ffff3c7224 */ /* 0x010fe200078e00d7 */
[----:B------:R-:W-:Y:S02]  /*22f00*/  MOV R61, R216 ;  /* 0x000000d8003d7202 */ /* 0x000fe40000000f00 */
[----:B------:R-:W4:Y:S04]  /*22f10*/  LDL.LU R212, [R1+0x5d8] ;  /* 0x0005d80001d47983 */ /* 0x000f280000300800 */
[----:B------:R1:W-:Y:S04]  /*22f20*/  LDGSTS.E [R2+0x3100], desc[UR28][R60.64], P0 ;  /* 0x031000003c027fae */ /* 0x0003e800081a101c */
[----:B------:R-:W-:Y:S01]  /*22f30*/  STL [R1+0x55c], R65 ;  /* 0x00055c4101007387 */ /* 0x000fe20000100800 */
[----:B-1----:R-:W-:Y:S01]  /*22f40*/  IMAD.MOV.U32 R60, RZ, RZ, R65 ;  /* 0x000000ffff3c7224 */ /* 0x002fe200078e0041 */
[----:B------:R-:W-:-:S05]  /*22f50*/  IADD3.X R73, PT, PT, R73, UR7, RZ, P1, !PT ;  /* 0x0000000749497c10 */ /* 0x000fca0008ffe4ff */
[----:B------:R1:W-:Y:S01]  /*22f60*/  STL [R1+0x558], R73 ;  /* 0x0005584901007387 */ /* 0x0003e20000100800 */
[----:B------:R-:W-:-:S05]  /*22f70*/  IMAD.MOV.U32 R61, RZ, RZ, R73 ;  /* 0x000000ffff3d7224 */ /* 0x000fca00078e0049 */
[----:B------:R1:W-:Y:S04]  /*22f80*/  LDGSTS.E [R2+0x3200], desc[UR28][R60.64], P0 ;  /* 0x032000003c027fae */ /* 0x0003e800081a101c */
[----:B-1----:R-:W4:Y:S04]  /*22f90*/  LDL.LU R73, [R1+0x5e0] ;  /* 0x0005e00001497983 */ /* 0x002f280000300800 */
[----:B------:R-:W4:Y:S01]  /*22fa0*/  LDL.LU R65, [R1+0x5e4] ;  /* 0x0005e40001417983 */ /* 0x000f220000300800 */
[----:B------:R-:W-:-:S04]  /*22fb0*/  IADD3 R72, P2, PT, R72, UR13, RZ ;  /* 0x0000000d48487c10 */ /* 0x000fc8000ff5e0ff */
[----:B------:R-:W-:Y:S02]  /*22fc0*/  IADD3.X R76, PT, PT, R76, UR7, RZ, P2, !PT ;  /* 0x000000074c4c7c10 */ /* 0x000fe400097fe4ff */
[----:B------:R-:W-:Y:S01]  /*22fd0*/  IADD3 R3, P3, PT, R3, UR13, RZ ;  /* 0x0000000d03037c10 */ /* 0x000fe2000ff7e0ff */
[----:B------:R-:W-:Y:S03]  /*22fe0*/  STL [R1+0x564], R72 ;  /* 0x0005644801007387 */ /* 0x000fe60000100800 */
[----:B------:R-:W-:Y:S01]  /*22ff0*/  IADD3.X R214, PT, PT, R214, UR7, RZ, P3, !PT ;  /* 0x00000007d6d67c10 */ /* 0x000fe20009ffe4ff */
[----:B------:R1:W-:Y:S01]  /*23000*/  STL [R1+0x560], R76 ;  /* 0x0005604c01007387 */ /* 0x0003e20000100800 */
[----:B------:R-:W-:Y:S01]  /*23010*/  IMAD.MOV.U32 R61, RZ, RZ, R76 ;  /* 0x000000ffff3d7224 */ /* 0x000fe200078e004c */
[----:B------:R-:W-:Y:S02]  /*23020*/  MOV R60, R72 ;  /* 0x00000048003c7202 */ /* 0x000fe40000000f00 */
[----:B------:R1:W-:Y:S01]  /*23030*/  STL [R1+0x5cc], R3 ;  /* 0x0005cc0301007387 */ /* 0x0003e20000100800 */
[----:B------:R-:W-:-:S03]  /*23040*/  UISETP.GT.AND UP1, UPT, UR15, 0x10, UPT ;  /* 0x000000100f00788c */ /* 0x000fc6000bf24270 */
[----:B------:R1:W-:Y:S04]  /*23050*/  LDGSTS.E [R2+0x3300], desc[UR28][R60.64], P0 ;  /* 0x033000003c027fae */ /* 0x0003e800081a101c */
[----:B-1----:R-:W4:Y:S04]  /*23060*/  LDL.LU R76, [R1+0x648] ;  /* 0x00064800014c7983 */ /* 0x002f280000300800 */
[----:B------:R-:W-:Y:S04]  /*23070*/  STL [R1+0x5c8], R214 ;  /* 0x0005c8d601007387 */ /* 0x000fe80000100800 */
[----:B------:R-:W4:Y:S04]  /*23080*/  LDL.LU R72, [R1+0x64c] ;  /* 0x00064c0001487983 */ /* 0x000f280000300800 */
[----:B------:R-:W4:Y:S04]  /*23090*/  LDL.LU R216, [R1+0x650] ;  /* 0x0006500001d87983 */ /* 0x000f280000300800 */
[----:B------:R-:W4:Y:S01]  /*230a0*/  LDL.LU R215, [R1+0x654] ;  /* 0x0006540001d77983 */ /* 0x000f220000300800 */
[----:B------:R-:W-:-:S04]  /*230b0*/  USEL UR12, URZ, 0x4, !UP1 ;  /* 0x00000004ff0c7887 */ /* 0x000fc8000c800000 */
[----:B------:R-:W-:-:S06]  /*230c0*/  USEL UR12, UR12, URZ, !UP0 ;  /* 0x000000ff0c0c7287 */ /* 0x000fcc000c000000 */
[----:B------:R-:W-:Y:S01]  /*230d0*/  ISETP.NE.U32.AND P1, PT, RZ, UR12, PT ;  /* 0x0000000cff007c0c */ /* 0x000fe2000bf25070 */
[----:B------:R-:W-:Y:S01]  /*230e0*/  IMAD.MOV.U32 R60, RZ, RZ, R3 ;  /* 0x000000ffff3c7224 */ /* 0x000fe200078e0003 */
[----:B------:R-:W-:Y:S01]  /*230f0*/  MOV R61, R214 ;  /* 0x000000d6003d7202 */ /* 0x000fe20000000f00 */
[----:B------:R-:W4:Y:S10]  /*23100*/  LDL.LU R3, [R1+0x65c] ;  /* 0x00065c0001037983 */ /* 0x000f340000300800 */
[----:B------:R1:W-:Y:S01]  /*23110*/  LDGSTS.E [R2+0x4000], desc[UR28][R60.64], P1 ;  /* 0x040000003c027fae */ /* 0x0003e200089a101c */
[----:B---3--:R-:W-:-:S02]  /*23120*/  IADD3 R69, P0, PT, R69, UR13, RZ ;  /* 0x0000000d45457c10 */ /* 0x008fc4000ff1e0ff */
[----:B--2---:R-:W-:-:S03]  /*23130*/  IADD3 R64, P2, PT, R64, UR13, RZ ;  /* 0x0000000d40407c10 */ /* 0x004fc6000ff5e0ff */
[----:B------:R2:W-:Y:S01]  /*23140*/  STL [R1+0x5d4], R69 ;  /* 0x0005d44501007387 */ /* 0x0005e20000100800 */
[----:B-1----:R-:W-:Y:S01]  /*23150*/  IMAD.MOV.U32 R60, RZ, RZ, R69 ;  /* 0x000000ffff3c7224 */ /* 0x002fe200078e0045 */
[----:B------:R-:W-:-:S05]  /*23160*/  IADD3.X R213, PT, PT, R213, UR7, RZ, P0, !PT ;  /* 0x00000007d5d57c10 */ /* 0x000fca00087fe4ff */
[----:B------:R1:W-:Y:S01]  /*23170*/  STL [R1+0x5d0], R213 ;  /* 0x0005d0d501007387 */ /* 0x0003e20000100800 */
[----:B------:R-:W-:-:S03]  /*23180*/  IMAD.MOV.U32 R61, RZ, RZ, R213 ;  /* 0x000000ffff3d7224 */ /* 0x000fc600078e00d5 */
[----:B------:R-:W-:Y:S01]  /*23190*/  STL [R1+0x5dc], R64 ;  /* 0x0005dc4001007387 */ /* 0x000fe20000100800 */
[----:B----4-:R-:W-:-:S03]  /*231a0*/  IADD3.X R212, PT, PT, R212, UR7, RZ, P2, !PT ;  /* 0x00000007d4d47c10 */ /* 0x010fc600097fe4ff */
[----:B--2---:R-:W2:Y:S04]  /*231b0*/  LDL.LU R69, [R1+0x658] ;  /* 0x0006580001457983 */ /* 0x004ea80000300800 */
[----:B------:R3:W-:Y:S04]  /*231c0*/  LDGSTS.E [R2+0x4100], desc[UR28][R60.64], P1 ;  /* 0x041000003c027fae */ /* 0x0007e800089a101c */
[----:B------:R4:W-:Y:S04]  /*231d0*/  STL [R1+0x5d8], R212 ;  /* 0x0005d8d401007387 */ /* 0x0009e80000100800 */
[----:B------:R-:W2:Y:S01]  /*231e0*/  LDL.LU R214, [R1+0x660] ;  /* 0x0006600001d67983 */ /* 0x000ea20000300800 */
[----:B---3--:R-:W-:Y:S01]  /*231f0*/  MOV R60, R64 ;  /* 0x00000040003c7202 */ /* 0x008fe20000000f00 */
[----:B------:R-:W-:-:S02]  /*23200*/  IMAD.MOV.U32 R61, RZ, RZ, R212 ;  /* 0x000000ffff3d7224 */ /* 0x000fc400078e00d4 */
[----:B-1----:R-:W3:Y:S04]  /*23210*/  LDL.LU R213, [R1+0x664] ;  /* 0x0006640001d57983 */ /* 0x002ee80000300800 */
[----:B------:R1:W-:Y:S04]  /*23220*/  LDGSTS.E [R2+0x4200], desc[UR28][R60.64], P1 ;  /* 0x042000003c027fae */ /* 0x0003e800089a101c */
[----:B----4-:R-:W4:Y:S04]  /*23230*/  LDL.LU R212, [R1+0x6c8] ;  /* 0x0006c80001d47983 */ /* 0x010f280000300800 */
[----:B------:R-:W4:Y:S01]  /*23240*/  LDL.LU R64, [R1+0x6cc] ;  /* 0x0006cc0001407983 */ /* 0x000f220000300800 */
[----:B------:R-:W-:-:S04]  /*23250*/  IADD3 R65, P0, PT, R65, UR13, RZ ;  /* 0x0000000d41417c10 */ /* 0x000fc8000ff1e0ff */
[----:B------:R-:W-:Y:S01]  /*23260*/  IADD3.X R73, PT, PT, R73, UR7, RZ, P0, !PT ;  /* 0x0000000749497c10 */ /* 0x000fe200087fe4ff */
[----:B-1----:R-:W-:-:S03]  /*23270*/  IMAD.MOV.U32 R60, RZ, RZ, R65 ;  /* 0x000000ffff3c7224 */ /* 0x002fc600078e0041 */
[----:B------:R-:W-:-:S05]  /*23280*/  MOV R61, R73 ;  /* 0x00000049003d7202 */ /* 0x000fca0000000f00 */
[----:B------:R1:W-:Y:S04]  /*23290*/  LDGSTS.E [R2+0x4300], desc[UR28][R60.64], P1 ;  /* 0x043000003c027fae */ /* 0x0003e800089a101c */
[----:B------:R-:W-:Y:S04]  /*232a0*/  STL [R1+0x5e4], R65 ;  /* 0x0005e44101007387 */ /* 0x000fe80000100800 */
[----:B------:R1:W-:Y:S04]  /*232b0*/  STL [R1+0x5e0], R73 ;  /* 0x0005e04901007387 */ /* 0x0003e80000100800 */
[----:B-1----:R-:W4:Y:S04]  /*232c0*/  LDL.LU R73, [R1+0x6d4] ;  /* 0x0006d40001497983 */ /* 0x002f280000300800 */
[----:B------:R-:W4:Y:S01]  /*232d0*/  LDL.LU R65, [R1+0x6dc] ;  /* 0x0006dc0001417983 */ /* 0x000f220000300800 */
[----:B------:R-:W-:-:S04]  /*232e0*/  IADD3 R72, P1, PT, R72, UR13, RZ ;  /* 0x0000000d48487c10 */ /* 0x000fc8000ff3e0ff */
[----:B------:R-:W-:Y:S01]  /*232f0*/  IADD3.X R76, PT, PT, R76, UR7, RZ, P1, !PT ;  /* 0x000000074c4c7c10 */ /* 0x000fe20008ffe4ff */
[----:B------:R-:W-:Y:S01]  /*23300*/  STL [R1+0x64c], R72 ;  /* 0x00064c4801007387 */ /* 0x000fe20000100800 */
[----:B------:R-:W-:-:S03]  /*23310*/  IADD3 R215, P2, PT, R215, UR13, RZ ;  /* 0x0000000dd7d77c10 */ /* 0x000fc6000ff5e0ff */
[----:B------:R1:W-:Y:S01]  /*23320*/  STL [R1+0x648], R76 ;  /* 0x0006484c01007387 */ /* 0x0003e20000100800 */
[----:B------:R-:W-:-:S03]  /*23330*/  IMAD.MOV.U32 R61, RZ, RZ, R76 ;  /* 0x000000ffff3d7224 */ /* 0x000fc600078e004c */
[----:B------:R-:W-:Y:S01]  /*23340*/  STL [R1+0x654], R215 ;  /* 0x000654d701007387 */ /* 0x000fe20000100800 */
[----:B------:R-:W-:-:S03]  /*23350*/  IADD3.X R216, PT, PT, R216, UR7, RZ, P2, !PT ;  /* 0x00000007d8d87c10 */ /* 0x000fc600097fe4ff */
[----:B-1----:R-:W4:Y:S01]  /*23360*/  LDL.LU R76, [R1+0x6d0] ;  /* 0x0006d000014c7983 */ /* 0x002f220000300800 */
[----:B------:R-:W-:-:S03]  /*23370*/  IMAD.MOV.U32 R60, RZ, RZ, R72 ;  /* 0x000000ffff3c7224 */ /* 0x000fc600078e0048 */
[----:B------:R-:W-:Y:S04]  /*23380*/  STL [R1+0x650], R216 ;  /* 0x000650d801007387 */ /* 0x000fe80000100800 */
[----:B------:R-:W4:Y:S01]  /*23390*/  LDL.LU R72, [R1+0x6d8] ;  /* 0x0006d80001487983 */ /* 0x000f220000300800 */
[----:B------:R-:W-:-:S04]  /*233a0*/  UISETP.GT.AND UP1, UPT, UR15, 0x14, UPT ;  /* 0x000000140f00788c */ /* 0x000fc8000bf24270 */
[----:B------:R-:W-:-:S04]  /*233b0*/  USEL UR12, URZ, 0x4, !UP1 ;  /* 0x00000004ff0c7887 */ /* 0x000fc8000c800000 */
[----:B------:R-:W-:-:S06]  /*233c0*/  USEL UR12, UR12, URZ, !UP0 ;  /* 0x000000ff0c0c7287 */ /* 0x000fcc000c000000 */
[----:B------:R-:W-:Y:S02]  /*233d0*/  ISETP.NE.U32.AND P0, PT, RZ, UR12, PT ;  /* 0x0000000cff007c0c */ /* 0x000fe4000bf05070 */
[----:B------:R-:W-:Y:S01]  /*233e0*/  IADD3 R3, P1, PT, R3, UR13, RZ ;  /* 0x0000000d03037c10 */ /* 0x000fe2000ff3e0ff */
[----:B------:R-:W-:-:S04]  /*233f0*/  UISETP.GT.AND UP1, UPT, UR15, 0x18, UPT ;  /* 0x000000180f00788c */ /* 0x000fc8000bf24270 */
[----:B------:R-:W-:Y:S06]  /*23400*/  STL [R1+0x65c], R3 ;  /* 0x00065c0301007387 */ /* 0x000fec0000100800 */
[----:B------:R1:W-:Y:S02]  /*23410*/  LDGSTS.E [R2+0x5000], desc[UR28][R60.64], P0 ;  /* 0x050000003c027fae */ /* 0x0003e400081a101c */
[----:B-1----:R-:W-:Y:S01]  /*23420*/  MOV R60, R215 ;  /* 0x000000d7003c7202 */ /* 0x002fe20000000f00 */
[----:B------:R-:W-:-:S05]  /*23430*/  IMAD.MOV.U32 R61, RZ, RZ, R216 ;  /* 0x000000ffff3d7224 */ /* 0x000fca00078e00d8 */
[----:B------:R1:W-:Y:S01]  /*23440*/  LDGSTS.E [R2+0x5100], desc[UR28][R60.64], P0 ;  /* 0x051000003c027fae */ /* 0x0003e200081a101c */
[----:B--2---:R-:W-:-:S05]  /*23450*/  IADD3.X R69, PT, PT, R69, UR7, RZ, P1, !PT ;  /* 0x0000000745457c10 */ /* 0x004fca0008ffe4ff */
[----:B------:R2:W-:Y:S01]  /*23460*/  STL [R1+0x658], R69 ;  /* 0x0006584501007387 */ /* 0x0005e20000100800 */
[----:B-1----:R-:W-:Y:S01]  /*23470*/  MOV R61, R69 ;  /* 0x00000045003d7202 */ /* 0x002fe20000000f00 */
[----:B------:R-:W-:Y:S02]  /*23480*/  IMAD.MOV.U32 R60, RZ, RZ, R3 ;  /* 0x000000ffff3c7224 */ /* 0x000fe400078e0003 */
[----:B--2---:R-:W2:Y:S04]  /*23490*/  LDL.LU R69, [R1+0x6e0] ;  /* 0x0006e00001457983 */ /* 0x004ea80000300800 */
[----:B------:R-:W2:Y:S01]  /*234a0*/  LDL.LU R3, [R1+0x6e4] ;  /* 0x0006e40001037983 */ /* 0x000ea20000300800 */
[----:B---3--:R-:W-:Y:S01]  /*234b0*/  IADD3 R213, P2, PT, R213, UR13, RZ ;  /* 0x0000000dd5d57c10 */ /* 0x008fe2000ff5e0ff */
[----:B------:R-:W-:-:S02]  /*234c0*/  USEL UR12, URZ, 0x4, !UP1 ;  /* 0x00000004ff0c7887 */ /* 0x000fc4000c800000 */
[----:B------:R1:W-:Y:S01]  /*234d0*/  LDGSTS.E [R2+0x5200], desc[UR28][R60.64], P0 ;  /* 0x052000003c027fae */ /* 0x0003e200081a101c */
[----:B------:R-:W-:Y:S01]  /*234e0*/  IADD3.X R214, PT, PT, R214, UR7, RZ, P2, !PT ;  /* 0x00000007d6d67c10 */ /* 0x000fe200097fe4ff */
[----:B------:R-:W-:Y:S01]  /*234f0*/  USEL UR12, UR12, URZ, !UP0 ;  /* 0x000000ff0c0c7287 */ /* 0x000fe2000c000000 */
[----:B----4-:R-:W-:Y:S01]  /*23500*/  IADD3 R64, P3, PT, R64, UR13, RZ ;  /* 0x0000000d40407c10 */ /* 0x010fe2000ff7e0ff */
[----:B------:R-:W-:Y:S03]  /*23510*/  STL [R1+0x664], R213 ;  /* 0x000664d501007387 */ /* 0x000fe60000100800 */
[----:B------:R-:W-:Y:S01]  /*23520*/  IADD3.X R212, PT, PT, R212, UR7, RZ, P3, !PT ;  /* 0x00000007d4d47c10 */ /* 0x000fe20009ffe4ff */
[----:B------:R-:W-:Y:S01]  /*23530*/  STL [R1+0x660], R214 ;  /* 0x000660d601007387 */ /* 0x000fe20000100800 */
[----:B-1----:R-:W-:Y:S02]  /*23540*/  IMAD.MOV.U32 R60, RZ, RZ, R213 ;  /* 0x000000ffff3c7224 */ /* 0x002fe400078e00d5 */
[----:B------:R-:W-:Y:S01]  /*23550*/  IMAD.MOV.U32 R61, RZ, RZ, R214 ;  /* 0x000000ffff3d7224 */ /* 0x000fe200078e00d6 */
[----:B------:R1:W-:Y:S01]  /*23560*/  STL [R1+0x6cc], R64 ;  /* 0x0006cc4001007387 */ /* 0x0003e20000100800 */
[----:B------:R-:W-:-:S03]  /*23570*/  ISETP.NE.U32.AND P1, PT, RZ, UR12, PT ;  /* 0x0000000cff007c0c */ /* 0x000fc6000bf25070 */
[----:B------:R-:W3:Y:S04]  /*23580*/  LDL.LU R217, [R1+0x74c] ;  /* 0x00074c0001d97983 */ /* 0x000ee80000300800 */
[----:B------:R-:W-:Y:S04]  /*23590*/  STL [R1+0x6c8], R212 ;  /* 0x0006c8d401007387 */ /* 0x000fe80000100800 */
[----:B------:R-:W4:Y:S04]  /*235a0*/  LDL.LU R215, [R1+0x754] ;  /* 0x0007540001d77983 */ /* 0x000f280000300800 */
[----:B------:R1:W-:Y:S04]  /*235b0*/  LDGSTS.E [R2+0x5300], desc[UR28][R60.64], P0 ;  /* 0x053000003c027fae */ /* 0x0003e800081a101c */
[----:B------:R-:W4:Y:S04]  /*235c0*/  LDL.LU R218, [R1+0x748] ;  /* 0x0007480001da7983 */ /* 0x000f280000300800 */
[----:B------:R-:W4:Y:S01]  /*235d0*/  LDL.LU R216, [R1+0x750] ;  /* 0x0007500001d87983 */ /* 0x000f220000300800 */
[----:B-1----:R-:W-:Y:S01]  /*235e0*/  MOV R60, R64 ;  /* 0x00000040003c7202 */ /* 0x002fe20000000f00 */
[----:B------:R-:W-:-:S02]  /*235f0*/  IMAD.MOV.U32 R61, RZ, RZ, R212 ;  /* 0x000000ffff3d7224 */ /* 0x000fc400078e00d4 */
[----:B------:R-:W4:Y:S04]  /*23600*/  LDL.LU R64, [R1+0x75c] ;  /* 0x00075c0001407983 */ /* 0x000f280000300800 */
[----:B------:R1:W-:Y:S01]  /*23610*/  LDGSTS.E [R2+0x6000], desc[UR28][R60.64], P1 ;  /* 0x060000003c027fae */ /* 0x0003e200089a101c */
[----:B------:R-:W-:Y:S02]  /*23620*/  IADD3 R73, P0, PT, R73, UR13, RZ ;  /* 0x0000000d49497c10 */ /* 0x000fe4000ff1e0ff */
[----:B------:R-:W-:-:S03]  /*23630*/  IADD3 R65, P2, PT, R65, UR13, RZ ;  /* 0x0000000d41417c10 */ /* 0x000fc6000ff5e0ff */
[----:B------:R1:W-:Y:S02]  /*23640*/  STL [R1+0x6d4], R73 ;  /* 0x0006d44901007387 */ /* 0x0003e40000100800 */
[----:B-1----:R-:W-:Y:S01]  /*23650*/  IMAD.MOV.U32 R60, RZ, RZ, R73 ;  /* 0x000000ffff3c7224 */ /* 0x002fe200078e0049 */
[----:B------:R-:W-:-:S05]  /*23660*/  IADD3.X R76, PT, PT, R76, UR7, RZ, P0, !PT ;  /* 0x000000074c4c7c10 */ /* 0x000fca00087fe4ff */
[----:B------:R-:W-:Y:S04]  /*23670*/  STL [R1+0x6d0], R76 ;  /* 0x0006d04c01007387 */ /* 0x000fe80000100800 */
[----:B------:R1:W-:Y:S04]  /*23680*/  STL [R1+0x6dc], R65 ;  /* 0x0006dc4101007387 */ /* 0x0003e80000100800 */
[----:B------:R-:W4:Y:S01]  /*23690*/  LDL.LU R73, [R1+0x758] ;  /* 0x0007580001497983 */ /* 0x000f220000300800 */
[----:B------:R-:W-:Y:S02]  /*236a0*/  IADD3.X R72, PT, PT, R72, UR7, RZ, P2, !PT ;  /* 0x0000000748487c10 */ /* 0x000fe400097fe4ff */
[----:B------:R-:W-:-:S03]  /*236b0*/  MOV R61, R76 ;  /* 0x0000004c003d7202 */ /* 0x000fc60000000f00 */
[----:B------:R1:W-:Y:S04]  /*236c0*/  STL [R1+0x6d8], R72 ;  /* 0x0006d84801007387 */ /* 0x0003e80000100800 */
[----:B------:R1:W-:Y:S04]  /*236d0*/  LDGSTS.E [R2+0x6100], desc[UR28][R60.64], P1 ;  /* 0x061000003c027fae */ /* 0x0003e800089a101c */
[----:B------:R-:W4:Y:S01]  /*236e0*/  LDL.LU R214, [R1+0x760] ;  /* 0x0007600001d67983 */ /* 0x000f220000300800 */
[----:B-1----:R-:W-:-:S03]  /*236f0*/  IMAD.MOV.U32 R60, RZ, RZ, R65 ;  /* 0x000000ffff3c7224 */ /* 0x002fc600078e0041 */
[----:B------:R-:W4:Y:S01]  /*23700*/  LDL.LU R65, [R1+0x764] ;  /* 0x0007640001417983 */ /* 0x000f220000300800 */
[----:B------:R-:W-:-:S03]  /*23710*/  IMAD.MOV.U32 R61, RZ, RZ, R72 ;  /* 0x000000ffff3d7224 */ /* 0x000fc600078e0048 */
[----:B------:R-:W4:Y:S04]  /*23720*/  LDL.LU R213, [R1+0x7c8] ;  /* 0x0007c80001d57983 */ /* 0x000f280000300800 */
[----:B------:R-:W4:Y:S01]  /*23730*/  LDL.LU R72, [R1+0x7cc] ;  /* 0x0007cc0001487983 */ /* 0x000f220000300800 */
[----:B------:R-:W-:-:S03]  /*23740*/  UISETP.GT.AND UP1, UPT, UR15, 0x1c, UPT ;  /* 0x0000001c0f00788c */ /* 0x000fc6000bf24270 */
[----:B------:R1:W-:Y:S01]  /*23750*/  LDGSTS.E [R2+0x6200], desc[UR28][R60.64], P1 ;  /* 0x062000003c027fae */ /* 0x0003e200089a101c */
[----:B------:R-:W-:-:S04]  /*23760*/  USEL UR12, URZ, 0x4, !UP1 ;  /* 0x00000004ff0c7887 */ /* 0x000fc8000c800000 */
[----:B------:R-:W-:Y:S01]  /*23770*/  USEL UR12, UR12, URZ, !UP0 ;  /* 0x000000ff0c0c7287 */ /* 0x000fe2000c000000 */
[----:B--2---:R-:W-:-:S04]  /*23780*/  IADD3 R3, P0, PT, R3, UR13, RZ ;  /* 0x0000000d03037c10 */ /* 0x004fc8000ff1e0ff */
[----:B------:R-:W-:Y:S01]  /*23790*/  IADD3.X R69, PT, PT, R69, UR7, RZ, P0, !PT ;  /* 0x0000000745457c10 */ /* 0x000fe200087fe4ff */
[----:B------:R-:W-:Y:S01]  /*237a0*/  STL [R1+0x6e4], R3 ;  /* 0x0006e40301007387 */ /* 0x000fe20000100800 */
[----:B-1----:R-:W-:-:S03]  /*237b0*/  MOV R60, R3 ;  /* 0x00000003003c7202 */ /* 0x002fc60000000f00 */
[----:B------:R1:W-:Y:S01]  /*237c0*/  STL [R1+0x6e0], R69 ;  /* 0x0006e04501007387 */ /* 0x0003e20000100800 */
[----:B------:R-:W-:-:S03]  /*237d0*/  IMAD.MOV.U32 R61, RZ, RZ, R69 ;  /* 0x000000ffff3d7224 */ /* 0x000fc600078e0045 */
[----:B------:R-:W2:Y:S04]  /*237e0*/  LDL.LU R212, [R1+0x7d0] ;  /* 0x0007d00001d47983 */ /* 0x000ea80000300800 */
[----:B------:R-:W2:Y:S01]  /*237f0*/  LDL.LU R76, [R1+0x7d4] ;  /* 0x0007d400014c7983 */ /* 0x000ea20000300800 */
[----:B------:R-:W-:-:S03]  /*23800*/  ISETP.NE.U32.AND P0, PT, RZ, UR12, PT ;  /* 0x0000000cff007c0c */ /* 0x000fc6000bf05070 */
[----:B------:R1:W-:Y:S01]  /*23810*/  LDGSTS.E [R2+0x6300], desc[UR28][R60.64], P1 ;  /* 0x063000003c027fae */ /* 0x0003e200089a101c */
[----:B---3--:R-:W-:-:S03]  /*23820*/  IADD3 R217, P1, PT, R217, UR13, RZ ;  /* 0x0000000dd9d97c10 */ /* 0x008fc6000ff3e0ff */
[----:B-1----:R-:W3:Y:S04]  /*23830*/  LDL.LU R69, [R1+0x7d8] ;  /* 0x0007d80001457983 */ /* 0x002ee80000300800 */
[----:B------:R-:W3:Y:S01]  /*23840*/  LDL.LU R3, [R1+0x7dc] ;  /* 0x0007dc0001037983 */ /* 0x000ee20000300800 */
[----:B----4-:R-:W-:Y:S01]  /*23850*/  IADD3 R215, P2, PT, R215, UR13, RZ ;  /* 0x0000000dd7d77c10 */ /* 0x010fe2000ff5e0ff */
[----:B------:R-:W-:Y:S01]  /*23860*/  IMAD.MOV.U32 R60, RZ, RZ, R217 ;  /* 0x000000ffff3c7224 */ /* 0x000fe200078e00d9 */
[----:B------:R-:W-:-:S04]  /*23870*/  IADD3.X R218, PT, PT, R218, UR7, RZ, P1, !PT ;  /* 0x00000007dada7c10 */ /* 0x000fc80008ffe4ff */
[----:B------:R-:W-:Y:S02]  /*23880*/  MOV R61, R218 ;  /* 0x000000da003d7202 */ /* 0x000fe40000000f00 */
[----:B------:R-:W-:Y:S01]  /*23890*/  IADD3.X R216, PT, PT, R216, UR7, RZ, P2, !PT ;  /* 0x00000007d8d87c10 */ /* 0x000fe200097fe4ff */
[----:B------:R-:W-:Y:S01]  /*238a0*/  STL [R1+0x74c], R217 ;  /* 0x00074cd901007387 */ /* 0x000fe20000100800 */
[----:B------:R-:W-:-:S03]  /*238b0*/  IADD3 R64, P1, PT, R64, UR13, RZ ;  /* 0x0000000d40407c10 */ /* 0x000fc6000ff3e0ff */
[----:B------:R1:W-:Y:S04]  /*238c0*/  LDGSTS.E [R2+0x7000], desc[UR28][R60.64], P0 ;  /* 0x070000003c027fae */ /* 0x0003e800081a101c */
[----:B------:R-:W-:Y:S04]  /*238d0*/  STL [R1+0x748], R218 ;  /* 0x000748da01007387 */ /* 0x000fe80000100800 */
[----:B------:R-:W-:Y:S01]  /*238e0*/  STL [R1+0x754], R215 ;  /* 0x000754d701007387 */ /* 0x000fe20000100800 */
[----:B-1----:R-:W-:Y:S02]  /*238f0*/  IMAD.MOV.U32 R60, RZ, RZ, R215 ;  /* 0x000000ffff3c7224 */ /* 0x002fe400078e00d7 */
[----:B------:R-:W-:Y:S01]  /*23900*/  IMAD.MOV.U32 R61, RZ, RZ, R216 ;  /* 0x000000ffff3d7224 */ /* 0x000fe200078e00d8 */
[----:B------:R-:W-:Y:S04]  /*23910*/  STL [R1+0x750], R216 ;  /* 0x000750d801007387 */ /* 0x000fe80000100800 */
[----:B------:R1:W-:Y:S04]  /*23920*/  LDGSTS.E [R2+0x7100], desc[UR28][R60.64], P0 ;  /* 0x071000003c027fae */ /* 0x0003e800081a101c */
[----:B------:R-:W-:Y:S01]  /*23930*/  STL [R1+0x75c], R64 ;  /* 0x00075c4001007387 */ /* 0x000fe20000100800 */
[----:B-1----:R-:W-:-:S02]  /*23940*/  MOV R60, R64 ;  /* 0x00000040003c7202 */ /* 0x002fc40000000f00 */
[----:B------:R-:W-:-:S05]  /*23950*/  IADD3.X R73, PT, PT, R73, UR7, RZ, P1, !PT ;  /* 0x0000000749497c10 */ /* 0x000fca0008ffe4ff */
[----:B------:R1:W-:Y:S01]  /*23960*/  STL [R1+0x758], R73 ;  /* 0x0007584901007387 */ /* 0x0003e20000100800 */
[----:B------:R-:W-:-:S05]  /*23970*/  IMAD.MOV.U32 R61, RZ, RZ, R73 ;  /* 0x000000ffff3d7224 */ /* 0x000fca00078e0049 */
[----:B------:R4:W-:Y:S04]  /*23980*/  LDGSTS.E [R2+0x7200], desc[UR28][R60.64], P0 ;  /* 0x072000003c027fae */ /* 0x0009e800081a101c */
[----:B-1----:R-:W3:Y:S04]  /*23990*/  LDL.LU R73, [R1+0x7e0] ;  /* 0x0007e00001497983 */ /* 0x002ee80000300800 */
[----:B------:R-:W3:Y:S01]  /*239a0*/  LDL.LU R64, [R1+0x7e4] ;  /* 0x0007e40001407983 */ /* 0x000ee20000300800 */
[----:B------:R-:W-:-:S04]  /*239b0*/  IADD3 R65, P2, PT, R65, UR13, RZ ;  /* 0x0000000d41417c10 */ /* 0x000fc8000ff5e0ff */
[----:B------:R-:W-:Y:S02]  /*239c0*/  IADD3.X R214, PT, PT, R214, UR7, RZ, P2, !PT ;  /* 0x00000007d6d67c10 */ /* 0x000fe400097fe4ff */
[----:B------:R-:W-:Y:S01]  /*239d0*/  IADD3 R72, P3, PT, R72, UR13, RZ ;  /* 0x0000000d48487c10 */ /* 0x000fe2000ff7e0ff */
[----:B------:R1:W-:Y:S03]  /*239e0*/  STL [R1+0x764], R65 ;  /* 0x0007644101007387 */ /* 0x0003e60000100800 */
[----:B------:R-:W-:Y:S01]  /*239f0*/  IADD3.X R213, PT, PT, R213, UR7, RZ, P3, !PT ;  /* 0x00000007d5d57c10 */ /* 0x000fe20009ffe4ff */
[----:B------:R-:W-:Y:S01]  /*23a00*/  STL [R1+0x760], R214 ;  /* 0x000760d601007387 */ /* 0x000fe20000100800 */
[----:B----4-:R-:W-:-:S03]  /*23a10*/  IMAD.MOV.U32 R60, RZ, RZ, R65 ;  /* 0x000000ffff3c7224 */ /* 0x010fc600078e0041 */
[----:B------:R4:W-:Y:S01]  /*23a20*/  STL [R1+0x7cc], R72 ;  /* 0x0007cc4801007387 */ /* 0x0009e20000100800 */
[----:B------:R-:W-:-:S03]  /*23a30*/  MOV R61, R214 ;  /* 0x000000d6003d7202 */ /* 0x000fc60000000f00 */
[----:B------:R-:W3:Y:S04]  /*23a40*/  LDL.LU R217, [R1+0x84c] ;  /* 0x00084c0001d97983 */ /* 0x000ee80000300800 */
[----:B------:R2:W-:Y:S04]  /*23a50*/  STL [R1+0x7c8], R213 ;  /* 0x0007c8d501007387 */ /* 0x0005e80000100800 */
[----:B-1----:R-:W3:Y:S04]  /*23a60*/  LDL.LU R65, [R1+0x854] ;  /* 0x0008540001417983 */ /* 0x002ee80000300800 */
[----:B------:R-:W3:Y:S04]  /*23a70*/  LDL.LU R218, [R1+0x848] ;  /* 0x0008480001da7983 */ /* 0x000ee80000300800 */
[----:B------:R1:W-:Y:S02]  /*23a80*/  LDGSTS.E [R2+0x7300], desc[UR28][R60.64], P0 ;  /* 0x073000003c027fae */ /* 0x0003e400081a101c */
[----:B-1----:R-:W-:-:S02]  /*23a90*/  IMAD.MOV.U32 R60, RZ, RZ, R72 ;  /* 0x000000ffff3c7224 */ /* 0x002fc400078e0048 */
[----:B----4-:R-:W4:Y:S01]  /*23aa0*/  LDL.LU R72, [R1+0x850] ;  /* 0x0008500001487983 */ /* 0x010f220000300800 */
[----:B------:R-:W-:-:S04]  /*23ab0*/  UISETP.GT.AND UP1, UPT, UR15, 0x20, UPT ;  /* 0x000000200f00788c */ /* 0x000fc8000bf24270 */
[----:B------:R-:W-:-:S04]  /*23ac0*/  USEL UR12, URZ, 0x4, !UP1 ;  /* 0x00000004ff0c7887 */ /* 0x000fc8000c800000 */
[----:B------:R-:W-:Y:S01]  /*23ad0*/  USEL UR12, UR12, URZ, !UP0 ;  /* 0x000000ff0c0c7287 */ /* 0x000fe2000c000000 */
[----:B--2---:R-:W-:-:S05]  /*23ae0*/  IADD3 R76, P0, PT, R76, UR13, RZ ;  /* 0x0000000d4c4c7c10 */ /* 0x004fca000ff1e0ff */
[----:B------:R-:W-:Y:S01]  /*23af0*/  ISETP.NE.U32.AND P1, PT, RZ, UR12, PT ;  /* 0x0000000cff007c0c */ /* 0x000fe2000bf25070 */
[----:B------:R-:W-:Y:S01]  /*23b00*/  IMAD.MOV.U32 R61, RZ, RZ, R213 ;  /* 0x000000ffff3d7224 */ /* 0x000fe200078e00d5 */
[----:B------:R-:W-:Y:S02]  /*23b10*/  IADD3.X R212, PT, PT, R212, UR7, RZ, P0, !PT ;  /* 0x00000007d4d47c10 */ /* 0x000fe400087fe4ff */
[----:B---3--:R-:W-:Y:S01]  /*23b20*/  IADD3 R3, P2, PT, R3, UR13, RZ ;  /* 0x0000000d03037c10 */ /* 0x008fe2000ff5e0ff */
[----:B------:R-:W-:Y:S03]  /*23b30*/  STL [R1+0x7d4], R76 ;  /* 0x0007d44c01007387 */ /* 0x000fe60000100800 */
[----:B------:R-:W-:Y:S01]  /*23b40*/  IADD3.X R69, PT, PT, R69, UR7, RZ, P2, !PT ;  /* 0x0000000745457c10 */ /* 0x000fe200097fe4ff */
[----:B------:R-:W-:Y:S04]  /*23b50*/  STL [R1+0x7d0], R212 ;  /* 0x0007d0d401007387 */ /* 0x000fe80000100800 */
[----:B------:R1:W-:Y:S04]  /*23b60*/  LDGSTS.E [R2+0x8000], desc[UR28][R60.64], P1 ;  /* 0x080000003c027fae */ /* 0x0003e800089a101c */
[----:B------:R2:W-:Y:S04]  /*23b70*/  STL [R1+0x7dc], R3 ;  /* 0x0007dc0301007387 */ /* 0x0005e80000100800 */
[----:B------:R-:W3:Y:S01]  /*23b80*/  LDL.LU R215, [R1+0x85c] ;  /* 0x00085c0001d77983 */ /* 0x000ee20000300800 */
[----:B-1----:R-:W-:Y:S01]  /*23b90*/  MOV R60, R76 ;  /* 0x0000004c003c7202 */ /* 0x002fe20000000f00 */
[----:B------:R-:W-:-:S02]  /*23ba0*/  IMAD.MOV.U32 R61, RZ, RZ, R212 ;  /* 0x000000ffff3d7224 */ /* 0x000fc400078e00d4 */
[----:B------:R1:W-:Y:S04]  /*23bb0*/  STL [R1+0x7d8], R69 ;  /* 0x0007d84501007387 */ /* 0x0003e80000100800 */
[----:B------:R1:W-:Y:S04]  /*23bc0*/  LDGSTS.E [R2+0x8100], desc[UR28][R60.64], P1 ;  /* 0x081000003c027fae */ /* 0x0003e800089a101c */
[----:B------:R-:W3:Y:S04]  /*23bd0*/  LDL.LU R216, [R1+0x858] ;  /* 0x0008580001d87983 */ /* 0x000ee80000300800 */
[----:B------:R-:W3:Y:S01]  /*23be0*/  LDL.LU R213, [R1+0x860] ;  /* 0x0008600001d57983 */ /* 0x000ee20000300800 */
[----:B-1----:R-:W-:-:S03]  /*23bf0*/  IMAD.MOV.U32 R60, RZ, RZ, R3 ;  /* 0x000000ffff3c7224 */ /* 0x002fc600078e0003 */
[----:B--2---:R-:W2:Y:S01]  /*23c00*/  LDL.LU R3, [R1+0x864] ;  /* 0x0008640001037983 */ /* 0x004ea20000300800 */
[----:B------:R-:W-:-:S03]  /*23c10*/  MOV R61, R69 ;  /* 0x00000045003d7202 */ /* 0x000fc60000000f00 */
[----:B------:R-:W2:Y:S04]  /*23c20*/  LDL.LU R214, [R1+0x8c8] ;  /* 0x0008c80001d67983 */ /* 0x000ea80000300800 */
[----:B------:R-:W2:Y:S01]  /*23c30*/  LDL.LU R69, [R1+0x8cc] ;  /* 0x0008cc0001457983 */ /* 0x000ea20000300800 */
[----:B------:R-:W-:-:S03]  /*23c40*/  UISETP.GT.AND UP1, UPT, UR15, 0x24, UPT ;  /* 0x000000240f00788c */ /* 0x000fc6000bf24270 */
[----:B------:R1:W-:Y:S01]  /*23c50*/  LDGSTS.E [R2+0x8200], desc[UR28][R60.64], P1 ;  /* 0x082000003c027fae */ /* 0x0003e200089a101c */
[----:B------:R-:W-:-:S04]  /*23c60*/  USEL UR12, URZ, 0x4, !UP1 ;  /* 0x00000004ff0c7887 */ /* 0x000fc8000c800000 */
[----:B------:R-:W-:Y:S01]  /*23c70*/  USEL UR12, UR12, URZ, !UP0 ;  /* 0x000000ff0c0c7287 */ /* 0x000fe2000c000000 */
[----:B------:R-:W-:-:S04]  /*23c80*/  IADD3 R64, P0, PT, R64, UR13, RZ ;  /* 0x0000000d40407c10 */ /* 0x000fc8000ff1e0ff */
[----:B------:R-:W-:Y:S01]  /*23c90*/  IADD3.X R73, PT, PT, R73, UR7, RZ, P0, !PT ;  /* 0x0000000749497c10 */ /* 0x000fe200087fe4ff */
[----:B-1----:R-:W-:-:S04]  /*23ca0*/  IMAD.MOV.U32 R60, RZ, RZ, R64 ;  /* 0x000000ffff3c7224 */ /* 0x002fc800078e0040 */
[----:B------:R-:W-:Y:S01]  /*23cb0*/  IMAD.MOV.U32 R61, RZ, RZ, R73 ;  /* 0x000000ffff3d7224 */ /* 0x000fe200078e0049 */
[----:B------:R-:W-:-:S04]  /*23cc0*/  ISETP.NE.U32.AND P0, PT, RZ, UR12, PT ;  /* 0x0000000cff007c0c */ /* 0x000fc8000bf05070 */
[----:B------:R1:W-:Y:S04]  /*23cd0*/  LDGSTS.E [R2+0x8300], desc[UR28][R60.64], P1 ;  /* 0x083000003c027fae */ /* 0x0003e800089a101c */
[----:B------:R1:W-:Y:S01]  /*23ce0*/  STL [R1+0x7e4], R64 ;  /* 0x0007e44001007387 */ /* 0x0003e20000100800 */
[----:B------:R-:W-:-:S03]  /*23cf0*/  IADD3 R217, P1, PT, R217, UR13, RZ ;  /* 0x0000000dd9d97c10 */ /* 0x000fc6000ff3e0ff */
[----:B------:R1:W-:Y:S02]  /*23d00*/  STL [R1+0x7e0], R73 ;  /* 0x0007e04901007387 */ /* 0x0003e40000100800 */
[----:B-1----:R-:W-:Y:S02]  /*23d10*/  MOV R60, R217 ;  /* 0x000000d9003c7202 */ /* 0x002fe40000000f00 */
[----:B------:R-:W2:Y:S01]  /*23d20*/  LDL.LU R212, [R1+0x8d0] ;  /* 0x0008d00001d47983 */ /* 0x000ea20000300800 */
[----:B------:R-:W-:-:S03]  /*23d30*/  IADD3 R65, P2, PT, R65, UR13, RZ ;  /* 0x0000000d41417c10 */ /* 0x000fc6000ff5e0ff */
[----:B------:R-:W2:Y:S01]  /*23d40*/  LDL.LU R64, [R1+0x8d4] ;  /* 0x0008d40001407983 */ /* 0x000ea20000300800 */
[----:B------:R-:W-:-:S03]  /*23d50*/  IADD3.X R218, PT, PT, R218, UR7, RZ, P1, !PT ;  /* 0x00000007dada7c10 */ /* 0x000fc60008ffe4ff */
[----:B------:R-:W2:Y:S02]  /*23d60*/  LDL.LU R76, [R1+0x8d8] ;  /* 0x0008d800014c7983 */ /* 0x000ea40000300800 */
[----:B------:R-:W-:Y:S02]  /*23d70*/  IMAD.MOV.U32 R61, RZ, RZ, R218 ;  /* 0x000000ffff3d7224 */ /* 0x000fe400078e00da */
[----:B------:R-:W2:Y:S04]  /*23d80*/  LDL.LU R73, [R1+0x8dc] ;  /* 0x0008dc0001497983 */ /* 0x000ea80000300800 */
[----:B------:R-:W-:Y:S04]  /*23d90*/  STL [R1+0x84c], R217 ;  /* 0x00084cd901007387 */ /* 0x000fe80000100800 */
[----:B------:R-:W-:Y:S01]  /*23da0*/  STL [R1+0x848], R218 ;  /* 0x000848da01007387 */ /* 0x000fe20000100800 */
[----:B----4-:R-:W-:-:S03]  /*23db0*/  IADD3.X R72, PT, PT, R72, UR7, RZ, P2, !PT ;  /* 0x0000000748487c10 */ /* 0x010fc600097fe4ff */
[----:B------:R-:W-:Y:S04]  /*23dc0*/  STL [R1+0x854], R65 ;  /* 0x0008544101007387 */ /* 0x000fe80000100800 */
[----:B------:R1:W-:Y:S04]  /*23dd0*/  LDGSTS.E [R2+0x9000], desc[UR28][R60.64], P0 ;  /* 0x090000003c027fae */ /* 0x0003e800081a101c */
[----:B------:R4:W-:Y:S01]  /*23de0*/  STL [R1+0x850], R72 ;  /* 0x0008504801007387 */ /* 0x0009e20000100800 */
[----:B-1----:R-:W-:Y:S01]  /*23df0*/  MOV R61, R72 ;  /* 0x00000048003d7202 */ /* 0x002fe20000000f00 */
[----:B------:R-:W-:-:S02]  /*23e00*/  IMAD.MOV.U32 R60, RZ, RZ, R65 ;  /* 0x000000ffff3c7224 */ /* 0x000fc400078e0041 */
[----:B----4-:R-:W4:Y:S04]  /*23e10*/  LDL.LU R72, [R1+0x8e0] ;  /* 0x0008e00001487983 */ /* 0x010f280000300800 */
[----:B------:R-:W4:Y:S04]  /*23e20*/  LDL.LU R65, [R1+0x8e4] ;  /* 0x0008e40001417983 */ /* 0x000f280000300800 */
[----:B------:R1:W-:Y:S01]  /*23e30*/  LDGSTS.E [R2+0x9100], desc[UR28][R60.64], P0 ;  /* 0x091000003c027fae */ /* 0x0003e200081a101c */
[----:B---3--:R-:W-:-:S05]  /*23e40*/  IADD3 R215, P1, PT, R215, UR13, RZ ;  /* 0x0000000dd7d77c10 */ /* 0x008fca000ff3e0ff */
[----:B-1----:R-:W-:Y:S01]  /*23e50*/  IMAD.MOV.U32 R60, RZ, RZ, R215 ;  /* 0x000000ffff3c7224 */ /* 0x002fe200078e00d7 */
[----:B------:R-:W-:Y:S01]  /*23e60*/  IADD3.X R216, PT, PT, R216, UR7, RZ, P1, !PT ;  /* 0x00000007d8d87c10 */ /* 0x000fe20008ffe4ff */
[----:B------:R-:W-:Y:S04]  /*23e70*/  STL [R1+0x85c], R215 ;  /* 0x00085cd701007387 */ /* 0x000fe80000100800 */
[----:B------:R-:W-:Y:S01]  /*23e80*/  IMAD.MOV.U32 R61, RZ, RZ, R216 ;  /* 0x000000ffff3d7224 */ /* 0x000fe200078e00d8 */
[----:B--2---:R-:W-:Y:S01]  /*23e90*/  IADD3 R3, P2, PT, R3, UR13, RZ ;  /* 0x0000000d03037c10 */ /* 0x004fe2000ff5e0ff */
[----:B------:R-:W-:Y:S03]  /*23ea0*/  STL [R1+0x858], R216 ;  /* 0x000858d801007387 */ /* 0x000fe60000100800 */
[----:B------:R-:W-:Y:S01]  /*23eb0*/  IADD3.X R213, PT, PT, R213, UR7, RZ, P2, !PT ;  /* 0x00000007d5d57c10 */ /* 0x000fe200097fe4ff */
[----:B------:R1:W-:Y:S01]  /*23ec0*/  LDGSTS.E [R2+0x9200], desc[UR28][R60.64], P0 ;  /* 0x092000003c027fae */ /* 0x0003e200081a101c */
[----:B------:R-:W-:-:S03]  /*23ed0*/  IADD3 R69, P3, PT, R69, UR13, RZ ;  /* 0x0000000d45457c10 */ /* 0x000fc6000ff7e0ff */
[----:B------:R-:W-:Y:S01]  /*23ee0*/  STL [R1+0x864], R3 ;  /* 0x0008640301007387 */ /* 0x000fe20000100800 */
[----:B------:R-:W-:-:S03]  /*23ef0*/  IADD3.X R214, PT, PT, R214, UR7, RZ, P3, !PT ;  /* 0x00000007d6d67c10 */ /* 0x000fc60009ffe4ff */
[----:B------:R2:W-:Y:S01]  /*23f00*/  STL [R1+0x860], R213 ;  /* 0x000860d501007387 */ /* 0x0005e20000100800 */
[----:B-1----:R-:W-:Y:S01]  /*23f10*/  MOV R60, R3 ;  /* 0x00000003003c7202 */ /* 0x002fe20000000f00 */
[----:B------:R-:W-:Y:S02]  /*23f20*/  IMAD.MOV.U32 R61, RZ, RZ, R213 ;  /* 0x000000ffff3d7224 */ /* 0x000fe400078e00d5 */
[----:B------:R-:W-:Y:S04]  /*23f30*/  STL [R1+0x8cc], R69 ;  /* 0x0008cc4501007387 */ /* 0x000fe80000100800 */
[----:B--2---:R-:W2:Y:S01]  /*23f40*/  LDL.LU R213, [R1+0x94c] ;  /* 0x00094c0001d57983 */ /* 0x004ea20000300800 */
[----:B------:R-:W-:-:S03]  /*23f50*/  UISETP.GT.AND UP1, UPT, UR15, 0x28, UPT ;  /* 0x000000280f00788c */ /* 0x000fc6000bf24270 */
[----:B------:R1:W-:Y:S04]  /*23f60*/  STL [R1+0x8c8], R214 ;  /* 0x0008c8d601007387 */ /* 0x0003e80000100800 */
[----:B------:R3:W-:Y:S04]  /*23f70*/  LDGSTS.E [R2+0x9300], desc[UR28][R60.64], P0 ;  /* 0x093000003c027fae */ /* 0x0007e800081a101c */
[----:B------:R-:W2:Y:S01]  /*23f80*/  LDL.LU R3, [R1+0x954] ;  /* 0x0009540001037983 */ /* 0x000ea20000300800 */
[----:B------:R-:W-:Y:S01]  /*23f90*/  USEL UR12, URZ, 0x4, !UP1 ;  /* 0x00000004ff0c7887 */ /* 0x000fe2000c800000 */
[----:B---3--:R-:W-:-:S02]  /*23fa0*/  MOV R61, R214 ;  /* 0x000000d6003d7202 */ /* 0x008fc40000000f00 */
[----:B-1----:R-:W3:Y:S01]  /*23fb0*/  LDL.LU R214, [R1+0x948] ;  /* 0x0009480001d67983 */ /* 0x002ee20000300800 */
[----:B------:R-:W-:-:S03]  /*23fc0*/  IMAD.MOV.U32 R60, RZ, RZ, R69 ;  /* 0x000000ffff3c7224 */ /* 0x000fc600078e0045 */
[----:B------:R-:W3:Y:S01]  /*23fd0*/  LDL.LU R69, [R1+0x950] ;  /* 0x0009500001457983 */ /* 0x000ee20000300800 */
[----:B------:R-:W-:-:S06]  /*23fe0*/  USEL UR12, UR12, URZ, !UP0 ;  /* 0x000000ff0c0c7287 */ /* 0x000fcc000c000000 */
[----:B------:R-:W-:-:S13]  /*23ff0*/  ISETP.NE.U32.AND P1, PT, RZ, UR12, PT ;  /* 0x0000000cff007c0c */ /* 0x000fda000bf25070 */
[----:B------:R1:W-:Y:S01]  /*24000*/  LDGSTS.E [R2+0xa000], desc[UR28][R60.64], P1 ;  /* 0x0a0000003c027fae */ /* 0x0003e200089a101c */
[----:B------:R-:W-:-:S04]  /*24010*/  IADD3 R64, P0, PT, R64, UR13, RZ ;  /* 0x0000000d40407c10 */ /* 0x000fc8000ff1e0ff */
[----:B------:R-:W-:Y:S02]  /*24020*/  IADD3.X R212, PT, PT, R212, UR7, RZ, P0, !PT ;  /* 0x00000007d4d47c10 */ /* 0x000fe400087fe4ff */
[----:B------:R-:W-:Y:S01]  /*24030*/  IADD3 R73, P2, PT, R73, UR13, RZ ;  /* 0x0000000d49497c10 */ /* 0x000fe2000ff5e0ff */
[----:B------:R1:W-:Y:S03]  /*24040*/  STL [R1+0x8d4], R64 ;  /* 0x0008d44001007387 */ /* 0x0003e60000100800 */
[----:B------:R-:W-:Y:S01]  /*24050*/  IADD3.X R76, PT, PT, R76, UR7, RZ, P2, !PT ;  /* 0x000000074c4c7c10 */ /* 0x000fe200097fe4ff */
[----:B------:R1:W-:Y:S02]  /*24060*/  STL [R1+0x8d0], R212 ;  /* 0x0008d0d401007387 */ /* 0x0003e40000100800 */
[----:B-1----:R-:W-:Y:S02]  /*24070*/  IMAD.MOV.U32 R60, RZ, RZ, R64 ;  /* 0x000000ffff3c7224 */ /* 0x002fe400078e0040 */
[----:B------:R-:W-:Y:S01]  /*24080*/  STL [R1+0x8dc], R73 ;  /* 0x0008dc4901007387 */ /* 0x000fe20000100800 */
[----:B------:R-:W-:-:S03]  /*24090*/  IMAD.MOV.U32 R61, RZ, RZ, R212 ;  /* 0x000000ffff3d7224 */ /* 0x000fc600078e00d4 */
[----:B------:R-:W3:Y:S04]  /*240a0*/  LDL.LU R64, [R1+0x95c] ;  /* 0x00095c0001407983 */ /* 0x000ee80000300800 */
[----:B------:R1:W-:Y:S04]  /*240b0*/  STL [R1+0x8d8], R76 ;  /* 0x0008d84c01007387 */ /* 0x0003e80000100800 */
[----:B------:R-:W3:Y:S04]  /*240c0*/  LDL.LU R212, [R1+0x958] ;  /* 0x0009580001d47983 */ /* 0x000ee80000300800 */
[----:B------:R1:W-:Y:S01]  /*240d0*/  LDGSTS.E [R2+0xa100], desc[UR28][R60.64], P1 ;  /* 0x0a1000003c027fae */ /* 0x0003e200089a101c */
[----:B----4-:R-:W-:-:S04]  /*240e0*/  IADD3 R65, P0, PT, R65, UR13, RZ ;  /* 0x0000000d41417c10 */ /* 0x010fc8000ff1e0ff */
[----:B------:R-:W-:Y:S01]  /*240f0*/  IADD3.X R72, PT, PT, R72, UR7, RZ, P0, !PT ;  /* 0x0000000748487c10 */ /* 0x000fe200087fe4ff */
[----:B------:R4:W-:Y:S04]  /*24100*/  STL [R1+0x8e4], R65 ;  /* 0x0008e44101007387 */ /* 0x0009e80000100800 */
[----:B------:R4:W-:Y:S04]  /*24110*/  STL [R1+0x8e0], R72 ;  /* 0x0008e04801007387 */ /* 0x0009e80000100800 */
[----:B------:R-:W3:Y:S04]  /*24120*/  LDL.LU R218, [R1+0x960] ;  /* 0x0009600001da7983 */ /* 0x000ee80000300800 */
[----:B------:R-:W3:Y:S01]  /*24130*/  LDL.LU R217, [R1+0x964] ;  /* 0x0009640001d97983 */ /* 0x000ee20000300800 */
[----:B-1----:R-:W-:Y:S01]  /*24140*/  MOV R60, R73 ;  /* 0x00000049003c7202 */ /* 0x002fe20000000f00 */
[----:B------:R-:W-:-:S02]  /*24150*/  IMAD.MOV.U32 R61, RZ, RZ, R76 ;  /* 0x000000ffff3d7224 */ /* 0x000fc400078e004c */
[----:B------:R-:W3:Y:S04]  /*24160*/  LDL.LU R216, [R1+0x9c8] ;  /* 0x0009c80001d87983 */ /* 0x000ee80000300800 */
[----:B------:R-:W3:Y:S04]  /*24170*/  LDL.LU R215, [R1+0x9cc] ;  /* 0x0009cc0001d77983 */ /* 0x000ee80000300800 */
[----:B------:R1:W-:Y:S04]  /*24180*/  LDGSTS.E [R2+0xa200], desc[UR28][R60.64], P1 ;  /* 0x0a2000003c027fae */ /* 0x0003e800089a101c */
[----:B------:R-:W3:Y:S01]  /*24190*/  LDL.LU R76, [R1+0x9d0] ;  /* 0x0009d000014c7983 */ /* 0x000ee20000300800 */
[----:B-1----:R-:W-:-:S03]  /*241a0*/  IMAD.MOV.U32 R60, RZ, RZ, R65 ;  /* 0x000000ffff3c7224 */ /* 0x002fc600078e0041 */
[----:B----4-:R-:W4:Y:S01]  /*241b0*/  LDL.LU R65, [R1+0x9d4] ;  /* 0x0009d40001417983 */ /* 0x010f220000300800 */
[----:B------:R-:W-:-:S03]  /*241c0*/  MOV R61, R72 ;  /* 0x00000048003d7202 */ /* 0x000fc60000000f00 */
[----:B------:R-:W4:Y:S04]  /*241d0*/  LDL.LU R73, [R1+0x9d8] ;  /* 0x0009d80001497983 */ /* 0x000f280000300800 */
[----:B------:R-:W4:Y:S01]  /*241e0*/  LDL.LU R72, [R1+0x9dc] ;  /* 0x0009dc0001487983 */ /* 0x000f220000300800 */
[----:B------:R-:W-:-:S03]  /*241f0*/  UISETP.GT.AND UP1, UPT, UR15, 0x2c, UPT ;  /* 0x0000002c0f00788c */ /* 0x000fc6000bf24270 */
[----:B------:R1:W-:Y:S01]  /*24200*/  LDGSTS.E [R2+0xa300], desc[UR28][R60.64], P1 ;  /* 0x0a3000003c027fae */ /* 0x0003e200089a101c */
[----:B------:R-:W-:-:S04]  /*24210*/  USEL UR12, URZ, 0x4, !UP1 ;  /* 0x00000004ff0c7887 */ /* 0x000fc8000c800000 */
[----:B------:R-:W-:Y:S01]  /*24220*/  USEL UR12, UR12, URZ, !UP0 ;  /* 0x000000ff0c0c7287 */ /* 0x000fe2000c000000 */
[----:B--2---:R-:W-:-:S05]  /*24230*/  IADD3 R213, P1, PT, R213, UR13, RZ ;  /* 0x0000000dd5d57c10 */ /* 0x004fca000ff3e0ff */
[----:B------:R-:W-:Y:S01]  /*24240*/  ISETP.NE.U32.AND P0, PT, RZ, UR12, PT ;  /* 0x0000000cff007c0c */ /* 0x000fe2000bf05070 */
[----:B-1----:R-:W-:Y:S01]  /*24250*/  IMAD.MOV.U32 R60, RZ, RZ, R213 ;  /* 0x000000ffff3c7224 */ /* 0x002fe200078e00d5 */
[----:B------:R-:W-:Y:S01]  /*24260*/  IADD3 R3, P2, PT, R3, UR13, RZ ;  /* 0x0000000d03037c10 */ /* 0x000fe2000ff5e0ff */
[----:B------:R-:W-:Y:S01]  /*24270*/  STL [R1+0x94c], R213 ;  /* 0x00094cd501007387 */ /* 0x000fe20000100800 */
[----:B---3--:R-:W-:Y:S02]  /*24280*/  IADD3.X R214, PT, PT, R214, UR7, RZ, P1, !PT ;  /* 0x00000007d6d67c10 */ /* 0x008fe40008ffe4ff */
[----:B------:R-:W-:-:S03]  /*24290*/  IADD3.X R69, PT, PT, R69, UR7, RZ, P2, !PT ;  /* 0x0000000745457c10 */ /* 0x000fc600097fe4ff */
[----:B------:R-:W-:Y:S01]  /*242a0*/  IMAD.MOV.U32 R61, RZ, RZ, R214 ;  /* 0x000000ffff3d7224 */ /* 0x000fe200078e00d6 */
[----:B------:R-:W-:Y:S04]  /*242b0*/  STL [R1+0x948], R214 ;  /* 0x000948d601007387 */ /* 0x000fe80000100800 */
[----:B------:R-:W-:Y:S04]  /*242c0*/  STL [R1+0x954], R3 ;  /* 0x0009540301007387 */ /* 0x000fe80000100800 */
[----:B------:R1:W-:Y:S04]  /*242d0*/  LDGSTS.E [R2+0xb000], desc[UR28][R60.64], P0 ;  /* 0x0b0000003c027fae */ /* 0x0003e800081a101c */
[----:B------:R2:W-:Y:S01]  /*242e0*/  STL [R1+0x950], R69 ;  /* 0x0009504501007387 */ /* 0x0005e20000100800 */
[----:B-1----:R-:W-:Y:S01]  /*242f0*/  IMAD.MOV.U32 R61, RZ, RZ, R69 ;  /* 0x000000ffff3d7224 */ /* 0x002fe200078e0045 */
[----:B------:R-:W-:-:S02]  /*24300*/  MOV R60, R3 ;  /* 0x00000003003c7202 */ /* 0x000fc40000000f00 */
[----:B--2---:R-:W2:Y:S04]  /*24310*/  LDL.LU R69, [R1+0x9e0] ;  /* 0x0009e00001457983 */ /* 0x004ea80000300800 */
[----:B------:R-:W3:Y:S01]  /*24320*/  LDL.LU R3, [R1+0x9e4] ;  /* 0x0009e40001037983 */ /* 0x000ee20000300800 */
[----:B------:R-:W-:-:S03]  /*24330*/  UISETP.GT.AND UP1, UPT, UR15, 0x30, UPT ;  /* 0x000000300f00788c */ /* 0x000fc6000bf24270 */
[----:B------:R1:W-:Y:S01]  /*24340*/  LDGSTS.E [R2+0xb100], desc[UR28][R60.64], P0 ;  /* 0x0b1000003c027fae */ /* 0x0003e200081a101c */
[----:B------:R-:W-:-:S04]  /*24350*/  USEL UR12, URZ, 0x4, !UP1 ;  /* 0x00000004ff0c7887 */ /* 0x000fc8000c800000 */
[----:B------:R-:W-:Y:S01]  /*24360*/  USEL UR12, UR12, URZ, !UP0 ;  /* 0x000000ff0c0c7287 */ /* 0x000fe2000c000000 */
[----:B------:R-:W-:-:S04]  /*24370*/  IADD3 R64, P1, PT, R64, UR13, RZ ;  /* 0x0000000d40407c10 */ /* 0x000fc8000ff3e0ff */
[----:B------:R-:W-:Y:S01]  /*24380*/  IADD3.X R212, PT, PT, R212, UR7, RZ, P1, !PT ;  /* 0x00000007d4d47c10 */ /* 0x000fe20008ffe4ff */
[----:B-1----:R-:W-:-:S03]  /*24390*/  IMAD.MOV.U32 R60, RZ, RZ, R64 ;  /* 0x000000ffff3c7224 */ /* 0x002fc600078e0040 */
[----:B------:R-:W-:Y:S01]  /*243a0*/  MOV R61, R212 ;  /* 0x000000d4003d7202 */ /* 0x000fe20000000f00 */
[----:B------:R-:W-:Y:S01]  /*243b0*/  STL [R1+0x95c], R64 ;  /* 0x00095c4001007387 */ /* 0x000fe20000100800 */
[----:B------:R-:W-:-:S03]  /*243c0*/  ISETP.NE.U32.AND P1, PT, RZ, UR12, PT ;  /* 0x0000000cff007c0c */ /* 0x000fc6000bf25070 */
[----:B------:R1:W-:Y:S04]  /*243d0*/  STL [R1+0x958], R212 ;  /* 0x000958d401007387 */ /* 0x0003e80000100800 */
[----:B------:R-:W2:Y:S04]  /*243e0*/  LDL.LU R214, [R1+0xa48] ;  /* 0x000a480001d67983 */ /* 0x000ea80000300800 */
[----:B------:R1:W-:Y:S04]  /*243f0*/  LDGSTS.E [R2+0xb200], desc[UR28][R60.64], P0 ;  /* 0x0b2000003c027fae */ /* 0x0003e800081a101c */
[----:B------:R-:W2:Y:S04]  /*24400*/  LDL.LU R213, [R1+0xa4c] ;  /* 0x000a4c0001d57983 */ /* 0x000ea80000300800 */
[----:B-1----:R-:W2:Y:S04]  /*24410*/  LDL.LU R212, [R1+0xa50] ;  /* 0x000a500001d47983 */ /* 0x002ea80000300800 */
[----:B------:R-:W2:Y:S01]  /*24420*/  LDL.LU R64, [R1+0xa54] ;  /* 0x000a540001407983 */ /* 0x000ea20000300800 */
[----:B------:R-:W-:-:S04]  /*24430*/  IADD3 R217, P2, PT, R217, UR13, RZ ;  /* 0x0000000dd9d97c10 */ /* 0x000fc8000ff5e0ff */
[----:B------:R-:W-:Y:S01]  /*24440*/  IADD3.X R218, PT, PT, R218, UR7, RZ, P2, !PT ;  /* 0x00000007dada7c10 */ /* 0x000fe200097fe4ff */
[----:B------:R-:W-:Y:S01]  /*24450*/  IMAD.MOV.U32 R60, RZ, RZ, R217 ;  /* 0x000000ffff3c7224 */ /* 0x000fe200078e00d9 */
[----:B------:R-:W-:-:S03]  /*24460*/  IADD3 R215, P3, PT, R215, UR13, RZ ;  /* 0x0000000dd7d77c10 */ /* 0x000fc6000ff7e0ff */
[----:B------:R-:W-:Y:S01]  /*24470*/  IMAD.MOV.U32 R61, RZ, RZ, R218 ;  /* 0x000000ffff3d7224 */ /* 0x000fe200078e00da */
[----:B------:R-:W-:-:S04]  /*24480*/  IADD3.X R216, PT, PT, R216, UR7, RZ, P3, !PT ;  /* 0x00000007d8d87c10 */ /* 0x000fc80009ffe4ff */
[----:B------:R1:W-:Y:S04]  /*24490*/  LDGSTS.E [R2+0xb300], desc[UR28][R60.64], P0 ;  /* 0x0b3000003c027fae */ /* 0x0003e800081a101c */
[----:B------:R-:W-:Y:S01]  /*244a0*/  STL [R1+0x964], R217 ;  /* 0x000964d901007387 */ /* 0x000fe20000100800 */
[----:B----4-:R-:W-:Y:S01]  /*244b0*/  IADD3 R65, P0, PT, R65, UR13, RZ ;  /* 0x0000000d41417c10 */ /* 0x010fe2000ff1e0ff */
[----:B-1----:R-:W-:Y:S01]  /*244c0*/  IMAD.MOV.U32 R61, RZ, RZ, R216 ;  /* 0x000000ffff3d7224 */ /* 0x002fe200078e00d8 */
[----:B------:R-:W-:Y:S01]  /*244d0*/  MOV R60, R215 ;  /* 0x000000d7003c7202 */ /* 0x000fe20000000f00 */
[----:B------:R-:W-:Y:S01]  /*244e0*/  STL [R1+0x960], R218 ;  /* 0x000960da01007387 */ /* 0x000fe20000100800 */
[----:B------:R-:W-:-:S03]  /*244f0*/  IADD3.X R76, PT, PT, R76, UR7, RZ, P0, !PT ;  /* 0x000000074c4c7c10 */ /* 0x000fc600087fe4ff */
[----:B------:R-:W-:Y:S01]  /*24500*/  STL [R1+0x9cc], R215 ;  /* 0x0009ccd701007387 */ /* 0x000fe20000100800 */
[----:B------:R-:W-:-:S03]  /*24510*/  IADD3 R72, P2, PT, R72, UR13, RZ ;  /* 0x0000000d48487c10 */ /* 0x000fc6000ff5e0ff */
[----:B------:R-:W-:Y:S01]  /*24520*/  STL [R1+0x9c8], R216 ;  /* 0x0009c8d801007387 */ /* 0x000fe20000100800 */
[----:B------:R-:W-:-:S03]  /*24530*/  IADD3.X R73, PT, PT, R73, UR7, RZ, P2, !PT ;  /* 0x0000000749497c10 */ /* 0x000fc600097fe4ff */
[----:B------:R1:W-:Y:S04]  /*24540*/  LDGSTS.E [R2+0xc000], desc[UR28][R60.64], P1 ;  /* 0x0c0000003c027fae */ /* 0x0003e800089a101c */
[----:B------:R4:W-:Y:S04]  /*24550*/  STL [R1+0x9d4], R65 ;  /* 0x0009d44101007387 */ /* 0x0009e80000100800 */
[----:B------:R-:W-:Y:S01]  /*24560*/  STL [R1+0x9d0], R76 ;  /* 0x0009d04c01007387 */ /* 0x000fe20000100800 */
[----:B-1----:R-:W-:Y:S01]  /*24570*/  IMAD.MOV.U32 R60, RZ, RZ, R65 ;  /* 0x000000ffff3c7224 */ /* 0x002fe200078e0041 */
[----:B------:R-:W-:-:S02]  /*24580*/  MOV R61, R76 ;  /* 0x0000004c003d7202 */ /* 0x000fc40000000f00 */
[----:B------:R1:W-:Y:S04]  /*24590*/  STL [R1+0x9dc], R72 ;  /* 0x0009dc4801007387 */ /* 0x0003e80000100800 */
[----:B----4-:R-:W4:Y:S04]  /*245a0*/  LDL.LU R65, [R1+0xa5c] ;  /* 0x000a5c0001417983 */ /* 0x010f280000300800 */
[----:B------:R1:W-:Y:S04]  /*245b0*/  LDGSTS.E [R2+0xc100], desc[UR28][R60.64], P1 ;  /* 0x0c1000003c027fae */ /* 0x0003e800089a101c */
[----:B------:R2:W-:Y:S01]  /*245c0*/  STL [R1+0x9d8], R73 ;  /* 0x0009d84901007387 */ /* 0x0005e20000100800 */
[----:B-1----:R-:W-:-:S03]  /*245d0*/  IMAD.MOV.U32 R60, RZ, RZ, R72 ;  /* 0x000000ffff3c7224 */ /* 0x002fc600078e0048 */
[----:B------:R-:W4:Y:S01]  /*245e0*/  LDL.LU R72, [R1+0xa58] ;  /* 0x000a580001487983 */ /* 0x000f220000300800 */
[----:B------:R-:W-:-:S05]  /*245f0*/  IMAD.MOV.U32 R61, RZ, RZ, R73 ;  /* 0x000000ffff3d7224 */ /* 0x000fca00078e0049 */
[----:B------:R1:W-:Y:S01]  /*24600*/  LDGSTS.E [R2+0xc200], desc[UR28][R60.64], P1 ;  /* 0x0c2000003c027fae */ /* 0x0003e200089a101c */
[----:B---3--:R-:W-:-:S04]  /*24610*/  IADD3 R3, P0, PT, R3, UR13, RZ ;  /* 0x0000000d03037c10 */ /* 0x008fc8000ff1e0ff */
[----:B--2---:R-:W-:Y:S01]  /*24620*/  IADD3.X R69, PT, PT, R69, UR7, RZ, P0, !PT ;  /* 0x0000000745457c10 */ /* 0x004fe200087fe4ff */
[----:B------:R-:W-:Y:S01]  /*24630*/  STL [R1+0x9e4], R3 ;  /* 0x0009e40301007387 */ /* 0x000fe20000100800 */
[----:B-1----:R-:W-:-:S03]  /*24640*/  MOV R60, R3 ;  /* 0x00000003003c7202 */ /* 0x002fc60000000f00 */
[----:B------:R1:W-:Y:S01]  /*24650*/  STL [R1+0x9e0], R69 ;  /* 0x0009e04501007387 */ /* 0x0003e20000100800 */
[----:B------:R-:W-:-:S03]  /*24660*/  IMAD.MOV.U32 R61, RZ, RZ, R69 ;  /* 0x000000ffff3d7224 */ /* 0x000fc600078e0045 */
[----:B------:R-:W2:Y:S04]  /*24670*/  LDL.LU R76, [R1+0xa60] ;  /* 0x000a6000014c7983 */ /* 0x000ea80000300800 */
[----:B------:R-:W3:Y:S04]  /*24680*/  LDL.LU R73, [R1+0xa64] ;  /* 0x000a640001497983 */ /* 0x000ee80000300800 */
[----:B-1----:R-:W2:Y:S04]  /*24690*/  LDL.LU R69, [R1+0xac8] ;  /* 0x000ac80001457983 */ /* 0x002ea80000300800 */
[----:B------:R-:W2:Y:S01]  /*246a0*/  LDL.LU R3, [R1+0xacc] ;  /* 0x000acc0001037983 */ /* 0x000ea20000300800 */
[----:B------:R-:W-:-:S03]  /*246b0*/  UISETP.GT.AND UP1, UPT, UR15, 0x34, UPT ;  /* 0x000000340f00788c */ /* 0x000fc6000bf24270 */
[----:B------:R1:W-:Y:S01]  /*246c0*/  LDGSTS.E [R2+0xc300], desc[UR28][R60.64], P1 ;  /* 0x0c3000003c027fae */ /* 0x0003e200089a101c */
[----:B------:R-:W-:-:S04]  /*246d0*/  USEL UR12, URZ, 0x4, !UP1 ;  /* 0x00000004ff0c7887 */ /* 0x000fc8000c800000 */
[----:B------:R-:W-:-:S06]  /*246e0*/  USEL UR12, UR12, URZ, !UP0 ;  /* 0x000000ff0c0c7287 */ /* 0x000fcc000c000000 */
[----:B------:R-:W-:Y:S02]  /*246f0*/  ISETP.NE.U32.AND P0, PT, RZ, UR12, PT ;  /* 0x0000000cff007c0c */ /* 0x000fe4000bf05070 */
[----:B------:R-:W-:-:S04]  /*24700*/  IADD3 R213, P1, PT, R213, UR13, RZ ;  /* 0x0000000dd5d57c10 */ /* 0x000fc8000ff3e0ff */
[----:B------:R-:W-:Y:S02]  /*24710*/  IADD3.X R214, PT, PT, R214, UR7, RZ, P1, !PT ;  /* 0x00000007d6d67c10 */ /* 0x000fe40008ffe4ff */
[----:B------:R-:W-:Y:S01]  /*24720*/  IADD3 R64, P2, PT, R64, UR13, RZ ;  /* 0x0000000d40407c10 */ /* 0x000fe2000ff5e0ff */
[----:B------:R-:W-:Y:S03]  /*24730*/  STL [R1+0xa4c], R213 ;  /* 0x000a4cd501007387 */ /* 0x000fe60000100800 */
[----:B------:R-:W-:Y:S01]  /*24740*/  IADD3.X R212, PT, PT, R212, UR7, RZ, P2, !PT ;  /* 0x00000007d4d47c10 */ /* 0x000fe200097fe4ff */
[----:B------:R-:W-:Y:S04]  /*24750*/  STL [R1+0xa48], R214 ;  /* 0x000a48d601007387 */ /* 0x000fe80000100800 */
[----:B------:R1:W-:Y:S04]  /*24760*/  STL [R1+0xa54], R64 ;  /* 0x000a544001007387 */ /* 0x0003e80000100800 */
[----:B------:R-:W2:Y:S01]  /*24770*/  LDL.LU R217, [R1+0xad4] ;  /* 0x000ad40001d97983 */ /* 0x000ea20000300800 */
[----:B-1----:R-:W-:-:S03]  /*24780*/  IMAD.MOV.U32 R60, RZ, RZ, R213 ;  /* 0x000000ffff3c7224 */ /* 0x002fc600078e00d5 */
[----:B------:R-:W-:Y:S01]  /*24790*/  STL [R1+0xa50], R212 ;  /* 0x000a50d401007387 */ /* 0x000fe20000100800 */
[----:B------:R-:W-:-:S03]  /*247a0*/  MOV R61, R214 ;  /* 0x000000d6003d7202 */ /* 0x000fc60000000f00 */
[----:B------:R-:W2:Y:S04]  /*247b0*/  LDL.LU R215, [R1+0xadc] ;  /* 0x000adc0001d77983 */ /* 0x000ea80000300800 */
[----:B------:R-:W2:Y:S04]  /*247c0*/  LDL.LU R218, [R1+0xad0] ;  /* 0x000ad00001da7983 */ /* 0x000ea80000300800 */
[----:B------:R1:W-:Y:S04]  /*247d0*/  LDGSTS.E [R2+0xd000], desc[UR28][R60.64], P0 ;  /* 0x0d0000003c027fae */ /* 0x0003e800081a101c */
[----:B------:R-:W2:Y:S01]  /*247e0*/  LDL.LU R216, [R1+0xad8] ;  /* 0x000ad80001d87983 */ /* 0x000ea20000300800 */
[----:B-1----:R-:W-:-:S03]  /*247f0*/  IMAD.MOV.U32 R60, RZ, RZ, R64 ;  /* 0x000000ffff3c7224 */ /* 0x002fc600078e0040 */
[----:B------:R-:W2:Y:S01]  /*24800*/  LDL.LU R64, [R1+0xae4] ;  /* 0x000ae40001407983 */ /* 0x000ea20000300800 */
[----:B------:R-:W-:-:S05]  /*24810*/  IMAD.MOV.U32 R61, RZ, RZ, R212 ;  /* 0x000000ffff3d7224 */ /* 0x000fca00078e00d4 */
[----:B------:R1:W-:Y:S01]  /*24820*/  LDGSTS.E [R2+0xd100], desc[UR28][R60.64], P0 ;  /* 0x0d1000003c027fae */ /* 0x0003e200081a101c */
[----:B----4-:R-:W-:-:S05]  /*24830*/  IADD3 R65, P1, PT, R65, UR13, RZ ;  /* 0x0000000d41417c10 */ /* 0x010fca000ff3e0ff */
[----:B------:R-:W-:Y:S01]  /*24840*/  STL [R1+0xa5c], R65 ;  /* 0x000a5c4101007387 */ /* 0x000fe20000100800 */
[----:B------:R-:W-:-:S05]  /*24850*/  IADD3.X R72, PT, PT, R72, UR7, RZ, P1, !PT ;  /* 0x0000000748487c10 */ /* 0x000fca0008ffe4ff */
[----:B------:R4:W-:Y:S04]  /*24860*/  STL [R1+0xa58], R72 ;  /* 0x000a584801007387 */ /* 0x0009e80000100800 */
[----:B------:R-:W2:Y:S01]  /*24870*/  LDL.LU R214, [R1+0xae0] ;  /* 0x000ae00001d67983 */ /* 0x000ea20000300800 */
[----:B-1----:R-:W-:Y:S01]  /*24880*/  IMAD.MOV.U32 R61, RZ, RZ, R72 ;  /* 0x000000ffff3d7224 */ /* 0x002fe200078e0048 */
[----:B------:R-:W-:Y:S02]  /*24890*/  MOV R60, R65 ;  /* 0x00000041003c7202 */ /* 0x000fe40000000f00 */
[----:B----4-:R-:W4:Y:S04]  /*248a0*/  LDL.LU R72, [R1+0xb48] ;  /* 0x000b480001487983 */ /* 0x010f280000300800 */
[----:B------:R-:W4:Y:S04]  /*248b0*/  LDL.LU R65, [R1+0xb4c] ;  /* 0x000b4c0001417983 */ /* 0x000f280000300800 */
[----:B------:R-:W4:Y:S04]  /*248c0*/  LDL.LU R213, [R1+0xb50] ;  /* 0x000b500001d57983 */ /* 0x000f280000300800 */
[----:B------:R-:W4:Y:S04]  /*248d0*/  LDL.LU R212, [R1+0xb54] ;  /* 0x000b540001d47983 */ /* 0x000f280000300800 */
[----:B------:R1:W-:Y:S01]  /*248e0*/  LDGSTS.E [R2+0xd200], desc[UR28][R60.64], P0 ;  /* 0x0d2000003c027fae */ /* 0x0003e200081a101c */
[----:B---3--:R-:W-:-:S04]  /*248f0*/  IADD3 R73, P2, PT, R73, UR13, RZ ;  /* 0x0000000d49497c10 */ /* 0x008fc8000ff5e0ff */
[----:B--2---:R-:W-:Y:S02]  /*24900*/  IADD3.X R76, PT, PT, R76, UR7, RZ, P2, !PT ;  /* 0x000000074c4c7c10 */ /* 0x004fe400097fe4ff */
[----:B------:R-:W-:Y:S01]  /*24910*/  IADD3 R3, P3, PT, R3, UR13, RZ ;  /* 0x0000000d03037c10 */ /* 0x000fe2000ff7e0ff */
[----:B------:R-:W-:Y:S03]  /*24920*/  STL [R1+0xa64], R73 ;  /* 0x000a644901007387 */ /* 0x000fe60000100800 */
[----:B------:R-:W-:Y:S01]  /*24930*/  IADD3.X R69, PT, PT, R69, UR7, RZ, P3, !PT ;  /* 0x0000000745457c10 */ /* 0x000fe20009ffe4ff */
[----:B------:R2:W-:Y:S01]  /*24940*/  STL [R1+0xa60], R76 ;  /* 0x000a604c01007387 */ /* 0x0005e20000100800 */
[----:B-1----:R-:W-:Y:S01]  /*24950*/  IMAD.MOV.U32 R60, RZ, RZ, R73 ;  /* 0x000000ffff3c7224 */ /* 0x002fe200078e0049 */
[----:B------:R-:W-:Y:S02]  /*24960*/  MOV R61, R76 ;  /* 0x0000004c003d7202 */ /* 0x000fe40000000f00 */
[----:B------:R-:W-:Y:S01]  /*24970*/  STL [R1+0xacc], R3 ;  /* 0x000acc0301007387 */ /* 0x000fe20000100800 */
[----:B------:R-:W-:-:S03]  /*24980*/  UISETP.GT.AND UP1, UPT, UR15, 0x38, UPT ;  /* 0x000000380f00788c */ /* 0x000fc6000bf24270 */
[----:B------:R1:W-:Y:S04]  /*24990*/  STL [R1+0xac8], R69 ;  /* 0x000ac84501007387 */ /* 0x0003e80000100800 */
[----:B--2---:R-:W2:Y:S04]  /*249a0*/  LDL.LU R76, [R1+0xb58] ;  /* 0x000b5800014c7983 */ /* 0x004ea80000300800 */
[----:B------:R-:W3:Y:S01]  /*249b0*/  LDL.LU R73, [R1+0xb5c] ;  /* 0x000b5c0001497983 */ /* 0x000ee20000300800 */
[----:B------:R-:W-:-:S03]  /*249c0*/  USEL UR12, URZ, 0x4, !UP1 ;  /* 0x00000004ff0c7887 */ /* 0x000fc6000c800000 */
[----:B------:R1:W-:Y:S01]  /*249d0*/  LDGSTS.E [R2+0xd300], desc[UR28][R60.64], P0 ;  /* 0x0d3000003c027fae */ /* 0x0003e200081a101c */
[----:B------:R-:W-:Y:S01]  /*249e0*/  USEL UR12, UR12, URZ, !UP0 ;  /* 0x000000ff0c0c7287 */ /* 0x000fe2000c000000 */
[----:B-1----:R-:W-:Y:S02]  /*249f0*/  IMAD.MOV.U32 R61, RZ, RZ, R69 ;  /* 0x000000ffff3d7224 */ /* 0x002fe400078e0045 */
[----:B------:R-:W-:Y:S01]  /*24a00*/  IMAD.MOV.U32 R60, RZ, RZ, R3 ;  /* 0x000000ffff3c7224 */ /* 0x000fe200078e0003 */
[----:B------:R-:W2:Y:S04]  /*24a10*/  LDL.LU R69, [R1+0xb60] ;  /* 0x000b600001457983 */ /* 0x000ea80000300800 */
[----:B------:R-:W2:Y:S01]  /*24a20*/  LDL.LU R3, [R1+0xb64] ;  /* 0x000b640001037983 */ /* 0x000ea20000300800 */
[----:B------:R-:W-:Y:S01]  /*24a30*/  ISETP.NE.U32.AND P1, PT, RZ, UR12, PT ;  /* 0x0000000cff007c0c */ /* 0x000fe2000bf25070 */
[----:B------:R-:W-:-:S12]  /*24a40*/  UISETP.GT.AND UP1, UPT, UR15, 0x3c, UPT ;  /* 0x0000003c0f00788c */ /* 0x000fd8000bf24270 */
[----:B------:R1:W-:Y:S01]  /*24a50*/  LDGSTS.E [R2+0xe000], desc[UR28][R60.64], P1 ;  /* 0x0e0000003c027fae */ /* 0x0003e200089a101c */
[----:B------:R-:W-:-:S04]  /*24a60*/  USEL UR12, URZ, 0x4, !UP1 ;  /* 0x00000004ff0c7887 */ /* 0x000fc8000c800000 */
[----:B------:R-:W-:Y:S01]  /*24a70*/  USEL UR12, UR12, URZ, !UP0 ;  /* 0x000000ff0c0c7287 */ /* 0x000fe2000c000000 */
[----:B------:R-:W-:-:S04]  /*24a80*/  IADD3 R217, P0, PT, R217, UR13, RZ ;  /* 0x0000000dd9d97c10 */ /* 0x000fc8000ff1e0ff */
[----:B-1----:R-:W-:Y:S02]  /*24a90*/  MOV R60, R217 ;  /* 0x000000d9003c7202 */ /* 0x002fe40000000f00 */
[----:B------:R-:W-:Y:S02]  /*24aa0*/  IADD3 R215, P2, PT, R215, UR13, RZ ;  /* 0x0000000dd7d77c10 */ /* 0x000fe4000ff5e0ff */
[----:B------:R-:W-:-:S05]  /*24ab0*/  IADD3.X R218, PT, PT, R218, UR7, RZ, P0, !PT ;  /* 0x00000007dada7c10 */ /* 0x000fca00087fe4ff */
[----:B------:R-:W-:Y:S01]  /*24ac0*/  IMAD.MOV.U32 R61, RZ, RZ, R218 ;  /* 0x000000ffff3d7224 */ /* 0x000fe200078e00da */
[----:B------:R-:W-:-:S04]  /*24ad0*/  IADD3.X R216, PT, PT, R216, UR7, RZ, P2, !PT ;  /* 0x00000007d8d87c10 */ /* 0x000fc800097fe4ff */
[----:B------:R1:W-:Y:S01]  /*24ae0*/  LDGSTS.E [R2+0xe100], desc[UR28][R60.64], P1 ;  /* 0x0e1000003c027fae */ /* 0x0003e200089a101c */
[----:B------:R-:W-:Y:S01]  /*24af0*/  IADD3 R64, P0, PT, R64, UR13, RZ ;  /* 0x0000000d40407c10 */ /* 0x000fe2000ff1e0ff */
[----:B-1----:R-:W-:Y:S01]  /*24b00*/  IMAD.MOV.U32 R60, RZ, RZ, R215 ;  /* 0x000000ffff3c7224 */ /* 0x002fe200078e00d7 */
[----:B------:R-:W-:-:S05]  /*24b10*/  MOV R61, R216 ;  /* 0x000000d8003d7202 */ /* 0x000fca0000000f00 */
[----:B------:R1:W-:Y:S04]  /*24b20*/  LDGSTS.E [R2+0xe200], desc[UR28][R60.64], P1 ;  /* 0x0e2000003c027fae */ /* 0x0003e800089a101c */
[----:B------:R-:W-:Y:S01]  /*24b30*/  STL [R1+0xad4], R217 ;  /* 0x000ad4d901007387 */ /* 0x000fe20000100800 */
[----:B-1----:R-:W-:-:S03]  /*24b40*/  IMAD.MOV.U32 R60, RZ, RZ, R64 ;  /* 0x000000ffff3c7224 */ /* 0x002fc600078e0040 */
[----:B------:R-:W-:Y:S04]  /*24b50*/  STL [R1+0xad0], R218 ;  /* 0x000ad0da01007387 */ /* 0x000fe80000100800 */
[----:B------:R-:W-:Y:S04]  /*24b60*/  STL [R1+0xadc], R215 ;  /* 0x000adcd701007387 */ /* 0x000fe80000100800 */
[----:B------:R-:W-:Y:S01]  /*24b70*/  STL [R1+0xad8], R216 ;  /* 0x000ad8d801007387 */ /* 0x000fe20000100800 */
[----:B------:R-:W-:-:S05]  /*24b80*/  IADD3.X R214, PT, PT, R214, UR7, RZ, P0, !PT ;  /* 0x00000007d6d67c10 */ /* 0x000fca00087fe4ff */
[----:B------:R-:W-:Y:S01]  /*24b90*/  IMAD.MOV.U32 R61, RZ, RZ, R214 ;  /* 0x000000ffff3d7224 */ /* 0x000fe200078e00d6 */
[----:B------:R-:W-:-:S04]  /*24ba0*/  ISETP.NE.U32.AND P0, PT, RZ, UR12, PT ;  /* 0x0000000cff007c0c */ /* 0x000fc8000bf05070 */
[----:B------:R1:W-:Y:S01]  /*24bb0*/  LDGSTS.E [R2+0xe300], desc[UR28][R60.64], P1 ;  /* 0x0e3000003c027fae */ /* 0x0003e200089a101c */
[----:B----4-:R-:W-:-:S03]  /*24bc0*/  IADD3 R65, P1, PT, R65, UR13, RZ ;  /* 0x0000000d41417c10 */ /* 0x010fc6000ff3e0ff */
[----:B------:R-:W-:Y:S01]  /*24bd0*/  STL [R1+0xae4], R64 ;  /* 0x000ae44001007387 */ /* 0x000fe20000100800 */
[----:B------:R-:W-:-:S03]  /*24be0*/  IADD3.X R72, PT, PT, R72, UR7, RZ, P1, !PT ;  /* 0x0000000748487c10 */ /* 0x000fc60008ffe4ff */
[----:B------:R4:W-:Y:S01]  /*24bf0*/  STL [R1+0xae0], R214 ;  /* 0x000ae0d601007387 */ /* 0x0009e20000100800 */
[----:B------:R-:W-:Y:S02]  /*24c00*/  IADD3 R212, P2, PT, R212, UR13, RZ ;  /* 0x0000000dd4d47c10 */ /* 0x000fe4000ff5e0ff */
[----:B-1----:R-:W-:Y:S01]  /*24c10*/  MOV R60, R65 ;  /* 0x00000041003c7202 */ /* 0x002fe20000000f00 */
[----:B------:R-:W-:Y:S01]  /*24c20*/  IMAD.MOV.U32 R61, RZ, RZ, R72 ;  /* 0x000000ffff3d7224 */ /* 0x000fe200078e0048 */
[----:B------:R-:W-:Y:S01]  /*24c30*/  IADD3.X R213, PT, PT, R213, UR7, RZ, P2, !PT ;  /* 0x00000007d5d57c10 */ /* 0x000fe200097fe4ff */
[----:B----4-:R-:W4:Y:S04]  /*24c40*/  LDL.LU R214, [R1+0xdf8] ;  /* 0x000df80001d67983 */ /* 0x010f280000300800 */
[----:B------:R-:W4:Y:S04]  /*24c50*/  LDL.LU R64, [R1+0xdfc] ;  /* 0x000dfc0001407983 */ /* 0x000f280000300800 */
[----:B------:R-:W-:Y:S04]  /*24c60*/  STL [R1+0xb4c], R65 ;  /* 0x000b4c4101007387 */ /* 0x000fe80000100800 */
[----:B------:R1:W-:Y:S04]  /*24c70*/  STL [R1+0xb48], R72 ;  /* 0x000b484801007387 */ /* 0x0003e80000100800 */
[----:B------:R-:W-:Y:S04]  /*24c80*/  STL [R1+0xb54], R212 ;  /* 0x000b54d401007387 */ /* 0x000fe80000100800 */
[----:B------:R3:W-:Y:S04]  /*24c90*/  LDGSTS.E [R2+0xf000], desc[UR28][R60.64], P0 ;  /* 0x0f0000003c027fae */ /* 0x0007e800081a101c */
[----:B-1----:R-:W4:Y:S04]  /*24ca0*/  LDL.LU R72, [R1+0xe00] ;  /* 0x000e000001487983 */ /* 0x002f280000300800 */
[----:B------:R1:W-:Y:S04]  /*24cb0*/  STL [R1+0xb50], R213 ;  /* 0x000b50d501007387 */ /* 0x0003e80000100800 */
[----:B------:R-:W4:Y:S01]  /*24cc0*/  LDL.LU R65, [R1+0xdd4] ;  /* 0x000dd40001417983 */ /* 0x000f220000300800 */
[----:B---3--:R-:W-:-:S03]  /*24cd0*/  MOV R61, R213 ;  /* 0x000000d5003d7202 */ /* 0x008fc60000000f00 */
[----:B-1----:R-:W3:Y:S01]  /*24ce0*/  LDL.LU R213, [R1+0xdd0] ;  /* 0x000dd00001d57983 */ /* 0x002ee20000300800 */
[----:B------:R-:W-:-:S03]  /*24cf0*/  IMAD.MOV.U32 R60, RZ, RZ, R212 ;  /* 0x000000ffff3c7224 */ /* 0x000fc600078e00d4 */
[----:B------:R-:W3:Y:S01]  /*24d00*/  LDL.LU R212, [R1+0xdc8] ;  /* 0x000dc80001d47983 */ /* 0x000ee20000300800 */
[----:B------:R-:W-:-:S03]  /*24d10*/  IADD3 R73, P1, PT, R73, UR13, RZ ;  /* 0x0000000d49497c10 */ /* 0x000fc6000ff3e0ff */
[----:B------:R1:W-:Y:S01]  /*24d20*/  LDGSTS.E [R2+0xf100], desc[UR28][R60.64], P0 ;  /* 0x0f1000003c027fae */ /* 0x0003e200081a101c */
[----:B--2---:R-:W-:Y:S02]  /*24d30*/  IADD3.X R76, PT, PT, R76, UR7, RZ, P1, !PT ;  /* 0x000000074c4c7c10 */ /* 0x004fe40008ffe4ff */
[----:B------:R-:W-:Y:S01]  /*24d40*/  IADD3 R3, P2, PT, R3, UR13, RZ ;  /* 0x0000000d03037c10 */ /* 0x000fe2000ff5e0ff */
[----:B------:R2:W-:Y:S03]  /*24d50*/  STL [R1+0xb5c], R73 ;  /* 0x000b5c4901007387 */ /* 0x0005e60000100800 */
[----:B------:R-:W-:Y:S01]  /*24d60*/  IADD3.X R69, PT, PT, R69, UR7, RZ, P2, !PT ;  /* 0x0000000745457c10 */ /* 0x000fe200097fe4ff */
[----:B-1----:R-:W-:Y:S02]  /*24d70*/  IMAD.MOV.U32 R60, RZ, RZ, R73 ;  /* 0x000000ffff3c7224 */ /* 0x002fe400078e0049 */
[----:B------:R-:W-:Y:S01]  /*24d80*/  IMAD.MOV.U32 R61, RZ, RZ, R76 ;  /* 0x000000ffff3d7224 */ /* 0x000fe200078e004c */
[----:B------:R-:W-:Y:S04]  /*24d90*/  STL [R1+0xb58], R76 ;  /* 0x000b584c01007387 */ /* 0x000fe80000100800 */
[----:B------:R1:W-:Y:S04]  /*24da0*/  STL [R1+0xb64], R3 ;  /* 0x000b640301007387 */ /* 0x0003e80000100800 */
[----:B------:R1:W-:Y:S04]  /*24db0*/  LDGSTS.E [R2+0xf200], desc[UR28][R60.64], P0 ;  /* 0x0f2000003c027fae */ /* 0x0003e800081a101c */
[----:B------:R1:W-:Y:S04]  /*24dc0*/  STL [R1+0xb60], R69 ;  /* 0x000b604501007387 */ /* 0x0003e80000100800 */
[----:B--2---:R-:W2:Y:S01]  /*24dd0*/  LDL.LU R73, [R1+0x404] ;  /* 0x0004040001497983 */ /* 0x004ea20000300800 */
[----:B-1----:R-:W-:-:S03]  /*24de0*/  MOV R60, R3 ;  /* 0x00000003003c7202 */ /* 0x002fc60000000f00 */
[----:B------:R-:W2:Y:S01]  /*24df0*/  LDL.LU R3, [R1+0xdcc] ;  /* 0x000dcc0001037983 */ /* 0x000ea20000300800 */
[----:B------:R-:W-:-:S03]  /*24e00*/  IMAD.MOV.U32 R61, RZ, RZ, R69 ;  /* 0x000000ffff3d7224 */ /* 0x000fc600078e0045 */
[----:B------:R-:W2:Y:S04]  /*24e10*/  LDL.LU R76, [R1+0x468] ;  /* 0x00046800014c7983 */ /* 0x000ea80000300800 */
[----:B------:R-:W2:Y:S04]  /*24e20*/  LDL.LU R69, [R1+0x46c] ;  /* 0x00046c0001457983 */ /* 0x000ea80000300800 */
[----:B------:R-:W2:Y:S04]  /*24e30*/  LDL.LU R216, [R1+0x470] ;  /* 0x0004700001d87983 */ /* 0x000ea80000300800 */
[----:B------:R-:W2:Y:S01]  /*24e40*/  LDL.LU R215, [R1+0x474] ;  /* 0x0004740001d77983 */ /* 0x000ea20000300800 */
[----:B------:R-:W-:-:S03]  /*24e50*/  UISETP.GT.AND UP1, UPT, UR15, 0x1, UPT ;  /* 0x000000010f00788c */ /* 0x000fc6000bf24270 */
[----:B------:R1:W-:Y:S01]  /*24e60*/  LDGSTS.E [R2+0xf300], desc[UR28][R60.64], P0 ;  /* 0x0f3000003c027fae */ /* 0x0003e200081a101c */
[----:B------:R-:W-:-:S04]  /*24e70*/  USEL UR12, URZ, 0x4, !UP1 ;  /* 0x00000004ff0c7887 */ /* 0x000fc8000c800000 */
[----:B------:R-:W-:-:S06]  /*24e80*/  USEL UR12, UR12, URZ, !UP0 ;  /* 0x000000ff0c0c7287 */ /* 0x000fcc000c000000 */
[----:B------:R-:W-:Y:S02]  /*24e90*/  ISETP.NE.U32.AND P0, PT, RZ, UR12, PT ;  /* 0x0000000cff007c0c */ /* 0x000fe4000bf05070 */
[----:B-1----:R-:W-:-:S05]  /*24ea0*/  LOP3.LUT R2, R68, 0x20, RZ, 0x3c, !PT ;  /* 0x0000002044027812 */ /* 0x002fca00078e3cff */
[----:B------:R-:W-:Y:S01]  /*24eb0*/  VIADD R2, R2, UR16 ;  /* 0x0000001002027c36 */ /* 0x000fe20008000000 */
[----:B----4-:R-:W-:-:S04]  /*24ec0*/  IADD3 R64, P1, PT, R64, UR13, RZ ;  /* 0x0000000d40407c10 */ /* 0x010fc8000ff3e0ff */
[----:B------:R-:W-:Y:S01]  /*24ed0*/  IADD3.X R214, PT, PT, R214, UR7, RZ, P1, !PT ;  /* 0x00000007d6d67c10 */ /* 0x000fe20008ffe4ff */
[----:B------:R1:W-:Y:S01]  /*24ee0*/  STL [R1+0xdfc], R64 ;  /* 0x000dfc4001007387 */ /* 0x0003e20000100800 */
[----:B------:R-:W-:-:S03]  /*24ef0*/  MOV R60, R64 ;  /* 0x00000040003c7202 */ /* 0x000fc60000000f00 */
[----:B------:R-:W-:Y:S01]  /*24f00*/  IMAD.MOV.U32 R61, RZ, RZ, R214 ;  /* 0x000000ffff3d7224 */ /* 0x000fe200078e00d6 */
[----:B------:R-:W-:Y:S04]  /*24f10*/  STL [R1+0xdf8], R214 ;  /* 0x000df8d601007387 */ /* 0x000fe80000100800 */
[----:B------:R4:W-:Y:S04]  /*24f20*/  LDGSTS.E [R2+0x400], desc[UR28][R60.64], P0 ;  /* 0x004000003c027fae */ /* 0x0009e800081a101c */
[----:B-1----:R-:W2:Y:S01]  /*24f30*/  LDL.LU R64, [R1+0x47c] ;  /* 0x00047c0001407983 */ /* 0x002ea20000300800 */
[----:B------:R-:W-:-:S05]  /*24f40*/  IADD3 R72, P1, PT, R72, UR13, RZ ;  /* 0x0000000d48487c10 */ /* 0x000fca000ff3e0ff */
[----:B------:R1:W-:Y:S01]  /*24f50*/  STL [R1+0xe00], R72 ;  /* 0x000e004801007387 */ /* 0x0003e20000100800 */
[----:B------:R-:W-:Y:S02]  /*24f60*/  IADD3 R65, P2, PT, R65, UR13, RZ ;  /* 0x0000000d41417c10 */ /* 0x000fe4000ff5e0ff */
[----:B---3--:R-:W-:Y:S01]  /*24f70*/  IADD3.X R213, PT, PT, R213, UR7, RZ, P1, !PT ;  /* 0x00000007d5d57c10 */ /* 0x008fe20008ffe4ff */
[----:B----4-:R-:W-:-:S04]  /*24f80*/  IMAD.MOV.U32 R60, RZ, RZ, R72 ;  /* 0x000000ffff3c7224 */ /* 0x010fc800078e0048 */
[----:B------:R3:W-:Y:S01]  /*24f90*/  STL [R1+0xdd0], R213 ;  /* 0x000dd0d501007387 */ /* 0x0007e20000100800 */
[----:B------:R-:W-:-:S03]  /*24fa0*/  IADD3.X R212, PT, PT, R212, UR7, RZ, P2, !PT ;  /* 0x00000007d4d47c10 */ /* 0x000fc600097fe4ff */
[----:B------:R-:W-:Y:S01]  /*24fb0*/  STL [R1+0xdd4], R65 ;  /* 0x000dd44101007387 */ /* 0x000fe20000100800 */
[----:B------:R-:W-:-:S03]  /*24fc0*/  MOV R61, R213 ;  /* 0x000000d5003d7202 */ /* 0x000fc60000000f00 */
[----:B-1----:R-:W4:Y:S04]  /*24fd0*/  LDL.LU R72, [R1+0x478] ;  /* 0x0004780001487983 */ /* 0x002f280000300800 */
[----:B------:R1:W-:Y:S04]  /*24fe0*/  STL [R1+0xdc8], R212 ;  /* 0x000dc8d401007387 */ /* 0x0003e80000100800 */
[----:B------:R1:W-:Y:S04]  /*24ff0*/  LDGSTS.E [R2+0x500], desc[UR28][R60.64], P0 ;  /* 0x005000003c027fae */ /* 0x0003e800081a101c */
[----:B---3--:R-:W3:Y:S01]  /*25000*/  LDL.LU R213, [R1+0x480] ;  /* 0x0004800001d57983 */ /* 0x008ee20000300800 */
[----:B-1----:R-:W-:-:S03]  /*25010*/  IMAD.MOV.U32 R61, RZ, RZ, R212 ;  /* 0x000000ffff3d7224 */ /* 0x002fc600078e00d4 */
[----:B------:R-:W3:Y:S01]  /*25020*/  LDL.LU R212, [R1+0x484] ;  /* 0x0004840001d47983 */ /* 0x000ee20000300800 */
[----:B------:R-:W-:-:S03]  /*25030*/  IMAD.MOV.U32 R60, RZ, RZ, R65 ;  /* 0x000000ffff3c7224 */ /* 0x000fc600078e0041 */
[----:B------:R-:W3:Y:S04]  /*25040*/  LDL.LU R214, [R1+0x4e8] ;  /* 0x0004e80001d67983 */ /* 0x000ee80000300800 */
[----:B------:R-:W3:Y:S01]  /*25050*/  LDL.LU R65, [R1+0x4ec] ;  /* 0x0004ec0001417983 */ /* 0x000ee20000300800 */
[----:B--2---:R-:W-:-:S03]  /*25060*/  IADD3 R3, P1, PT, R3, UR13, RZ ;  /* 0x0000000d03037c10 */ /* 0x004fc6000ff3e0ff */
[----:B------:R1:W-:Y:S01]  /*25070*/  LDGSTS.E [R2+0x600], desc[UR28][R60.64], P0 ;  /* 0x006000003c027fae */ /* 0x0003e200081a101c */
[----:B------:R-:W-:Y:S02]  /*25080*/  IADD3.X R73, PT, PT, R73, UR7, RZ, P1, !PT ;  /* 0x0000000749497c10 */ /* 0x000fe40008ffe4ff */
[----:B------:R-:W-:Y:S01]  /*25090*/  IADD3 R69, P1, PT, R69, UR13, RZ ;  /* 0x0000000d45457c10 */ /* 0x000fe2000ff3e0ff */
[----:B------:R-:W-:Y:S03]  /*250a0*/  STL [R1+0xdcc], R3 ;  /* 0x000dcc0301007387 */ /* 0x000fe60000100800 */
[----:B------:R-:W-:Y:S01]  /*250b0*/  IADD3.X R76, PT, PT, R76, UR7, RZ, P1, !PT ;  /* 0x000000074c4c7c10 */ /* 0x000fe20008ffe4ff */
[----:B------:R2:W-:Y:S01]  /*250c0*/  STL [R1+0x404], R73 ;  /* 0x0004044901007387 */ /* 0x0005e20000100800 */
[----:B-1----:R-:W-:Y:S01]  /*250d0*/  MOV R60, R3 ;  /* 0x00000003003c7202 */ /* 0x002fe20000000f00 */
[----:B------:R-:W-:Y:S01]  /*250e0*/  IMAD.MOV.U32 R61, RZ, RZ, R73 ;  /* 0x000000ffff3d7224 */ /* 0x000fe200078e0049 */
[----:B------:R-:W-:-:S04]  /*250f0*/  IADD3 R215, P2, PT, R215, UR13, RZ ;  /* 0x0000000dd7d77c10 */ /* 0x000fc8000ff5e0ff */
[----:B------:R1:W-:Y:S04]  /*25100*/  LDGSTS.E [R2+0x700], desc[UR28][R60.64], P0 ;  /* 0x007000003c027fae */ /* 0x0003e800081a101c */
[----:B--2---:R-:W2:Y:S04]  /*25110*/  LDL.LU R73, [R1+0x4f4] ;  /* 0x0004f40001497983 */ /* 0x004ea80000300800 */
[----:B------:R-:W2:Y:S04]  /*25120*/  LDL.LU R3, [R1+0x4fc] ;  /* 0x0004fc0001037983 */ /* 0x000ea80000300800 */
[----:B------:R-:W-:Y:S01]  /*25130*/  STL [R1+0x46c], R69 ;  /* 0x00046c4501007387 */ /* 0x000fe20000100800 */
[----:B-1----:R-:W-:-:S03]  /*25140*/  MOV R61, R76 ;  /* 0x0000004c003d7202 */ /* 0x002fc60000000f00 */
[----:B------:R1:W-:Y:S01]  /*25150*/  STL [R1+0x468], R76 ;  /* 0x0004684c01007387 */ /* 0x0003e20000100800 */
[----:B------:R-:W-:-:S03]  /*25160*/  IADD3.X R216, PT, PT, R216, UR7, RZ, P2, !PT ;  /* 0x00000007d8d87c10 */ /* 0x000fc600097fe4ff */
[----:B------:R-:W-:Y:S04]  /*25170*/  STL [R1+0x474], R215 ;  /* 0x000474d701007387 */ /* 0x000fe80000100800 */
[----:B-1----:R-:W2:Y:S01]  /*25180*/  LDL.LU R76, [R1+0x4f0] ;  /* 0x0004f000014c7983 */ /* 0x002ea20000300800 */
[----:B------:R-:W-:Y:S01]  /*25190*/  IMAD.MOV.U32 R60, RZ, RZ, R69 ;  /* 0x000000ffff3c7224 */ /* 0x000fe200078e0045 */
[----:B------:R-:W-:Y:S02]  /*251a0*/  UISETP.GT.AND UP1, UPT, UR15, 0x5, UPT ;  /* 0x000000050f00788c */ /* 0x000fe4000bf24270 */
[----:B------:R-:W-:Y:S04]  /*251b0*/  STL [R1+0x470], R216 ;  /* 0x000470d801007387 */ /* 0x000fe80000100800 */
[----:B------:R-:W2:Y:S01]  /*251c0*/  LDL.LU R69, [R1+0x4f8] ;  /* 0x0004f80001457983 */ /* 0x000ea20000300800 */
[----:B------:R-:W-:-:S04]  /*251d0*/  USEL UR12, URZ, 0x4, !UP1 ;  /* 0x00000004ff0c7887 */ /* 0x000fc8000c800000 */
[----:B------:R-:W-:-:S06]  /*251e0*/  USEL UR12, UR12, URZ, !UP0 ;  /* 0x000000ff0c0c7287 */ /* 0x000fcc000c000000 */
[----:B------:R-:W-:-:S13]  /*251f0*/  ISETP.NE.U32.AND P0, PT, RZ, UR12, PT ;  /* 0x0000000cff007c0c */ /* 0x000fda000bf05070 */
[----:B------:R1:W-:Y:S02]  /*25200*/  LDGSTS.E [R2+0x1400], desc[UR28][R60.64], P0 ;  /* 0x014000003c027fae */ /* 0x0003e400081a101c */
[----:B-1----:R-:W-:Y:S02]  /*25210*/  IMAD.MOV.U32 R60, RZ, RZ, R215 ;  /* 0x000000ffff3c7224 */ /* 0x002fe400078e00d7 */
[----:B------:R-:W-:-:S05]  /*25220*/  IMAD.MOV.U32 R61, RZ, RZ, R216 ;  /* 0x000000ffff3d7224 */ /* 0x000fca00078e00d8 */
[----:B------:R1:W-:Y:S01]  /*25230*/  LDGSTS.E [R2+0x1500], desc[UR28][R60.64], P0 ;  /* 0x015000003c027fae */ /* 0x0003e200081a101c */
[----:B------:R-:W-:-:S05]  /*25240*/  IADD3 R64, P1, PT, R64, UR13, RZ ;  /* 0x0000000d40407c10 */ /* 0x000fca000ff3e0ff */
[----:B------:R-:W-:Y:S01]  /*25250*/  STL [R1+0x47c], R64 ;  /* 0x00047c4001007387 */ /* 0x000fe20000100800 */
[----:B-1----:R-:W-:Y:S02]  /*25260*/  MOV R60, R64 ;  /* 0x00000040003c7202 */ /* 0x002fe40000000f00 */
[----:B----4-:R-:W-:-:S05]  /*25270*/  IADD3.X R72, PT, PT, R72, UR7, RZ, P1, !PT ;  /* 0x0000000748487c10 */ /* 0x010fca0008ffe4ff */
[----:B------:R1:W-:Y:S01]  /*25280*/  STL [R1+0x478], R72 ;  /* 0x0004784801007387 */ /* 0x0003e20000100800 */
[----:B------:R-:W-:-:S05]  /*25290*/  IMAD.MOV.U32 R61, RZ, RZ, R72 ;  /* 0x000000ffff3d7224 */ /* 0x000fca00078e0048 */
[----:B------:R4:W-:Y:S04]  /*252a0*/  LDGSTS.E [R2+0x1600], desc[UR28][R60.64], P0 ;  /* 0x016000003c027fae */ /* 0x0009e800081a101c */
[----:B-1----:R-:W2:Y:S04]  /*252b0*/  LDL.LU R72, [R1+0x500] ;  /* 0x0005000001487983 */ /* 0x002ea80000300800 */
[----:B------:R-:W2:Y:S01]  /*252c0*/  LDL.LU R64, [R1+0x504] ;  /* 0x0005040001407983 */ /* 0x000ea20000300800 */
[----:B---3--:R-:W-:-:S04]  /*252d0*/  IADD3 R212, P2, PT, R212, UR13, RZ ;  /* 0x0000000dd4d47c10 */ /* 0x008fc8000ff5e0ff */
[----:B------:R-:W-:Y:S02]  /*252e0*/  IADD3.X R213, PT, PT, R213, UR7, RZ, P2, !PT ;  /* 0x00000007d5d57c10 */ /* 0x000fe400097fe4ff */
[----:B------:R-:W-:Y:S01]  /*252f0*/  IADD3 R65, P3, PT, R65, UR13, RZ ;  /* 0x0000000d41417c10 */ /* 0x000fe2000ff7e0ff */
[----:B------:R-:W-:Y:S03]  /*25300*/  STL [R1+0x484], R212 ;  /* 0x000484d401007387 */ /* 0x000fe60000100800 */
[----:B------:R-:W-:Y:S01]  /*25310*/  IADD3.X R214, PT, PT, R214, UR7, RZ, P3, !PT ;  /* 0x00000007d6d67c10 */ /* 0x000fe20009ffe4ff */
[----:B------:R1:W-:Y:S01]  /*25320*/  STL [R1+0x480], R213 ;  /* 0x000480d501007387 */ /* 0x0003e20000100800 */
[----:B----4-:R-:W-:Y:S01]  /*25330*/  MOV R61, R213 ;  /* 0x000000d5003d7202 */ /* 0x010fe20000000f00 */
[----:B------:R-:W-:Y:S02]  /*25340*/  IMAD.MOV.U32 R60, RZ, RZ, R212 ;  /* 0x000000ffff3c7224 */ /* 0x000fe400078e00d4 */
[----:B------:R3:W-:Y:S01]  /*25350*/  STL [R1+0x4ec], R65 ;  /* 0x0004ec4101007387 */ /* 0x0007e20000100800 */
[----:B------:R-:W-:-:S03]  /*25360*/  UISETP.GT.AND UP1, UPT, UR15, 0x9, UPT ;  /* 0x000000090f00788c */ /* 0x000fc6000bf24270 */
[----:B------:R4:W-:Y:S04]  /*25370*/  LDGSTS.E [R2+0x1700], desc[UR28][R60.64], P0 ;  /* 0x017000003c027fae */ /* 0x0009e800081a101c */
[----:B-1----:R-:W2:Y:S04]  /*25380*/  LDL.LU R213, [R1+0x568] ;  /* 0x0005680001d57983 */ /* 0x002ea80000300800 */
[----:B------:R-:W-:Y:S04]  /*25390*/  STL [R1+0x4e8], R214 ;  /* 0x0004e8d601007387 */ /* 0x000fe80000100800 */
[----:B------:R-:W2:Y:S04]  /*253a0*/  LDL.LU R212, [R1+0x56c] ;  /* 0x00056c0001d47983 */ /* 0x000ea80000300800 */
[----:B------:R-:W2:Y:S04]  /*253b0*/  LDL.LU R216, [R1+0x570] ;  /* 0x0005700001d87983 */ /* 0x000ea80000300800 */
[----:B------:R-:W2:Y:S01]  /*253c0*/  LDL.LU R215, [R1+0x574] ;  /* 0x0005740001d77983 */ /* 0x000ea20000300800 */
[----:B------:R-:W-:-:S04]  /*253d0*/  USEL UR12, URZ, 0x4, !UP1 ;  /* 0x00000004ff0c7887 */ /* 0x000fc8000c800000 */
[----:B------:R-:W-:Y:S01]  /*253e0*/  USEL UR12, UR12, URZ, !UP0 ;  /* 0x000000ff0c0c7287 */ /* 0x000fe2000c000000 */
[----:B--2---:R-:W-:-:S05]  /*253f0*/  IADD3 R73, P0, PT, R73, UR13, RZ ;  /* 0x0000000d49497c10 */ /* 0x004fca000ff1e0ff */
[----:B------:R-:W-:Y:S01]  /*25400*/  ISETP.NE.U32.AND P1, PT, RZ, UR12, PT ;  /* 0x0000000cff007c0c */ /* 0x000fe2000bf25070 */
[----:B----4-:R-:W-:Y:S01]  /*25410*/  IMAD.MOV.U32 R60, RZ, RZ, R65 ;  /* 0x000000ffff3c7224 */ /* 0x010fe200078e0041 */
[----:B------:R-:W-:Y:S01]  /*25420*/  IADD3 R3, P2, PT, R3, UR13, RZ ;  /* 0x0000000d03037c10 */ /* 0x000fe2000ff5e0ff */
[----:B------:R-:W-:Y:S01]  /*25430*/  IMAD.MOV.U32 R61, RZ, RZ, R214 ;  /* 0x000000ffff3d7224 */ /* 0x000fe200078e00d6 */
[----:B------:R-:W-:Y:S01]  /*25440*/  IADD3.X R76, PT, PT, R76, UR7, RZ, P0, !PT ;  /* 0x000000074c4c7c10 */ /* 0x000fe200087fe4ff */
[----:B---3--:R-:W2:Y:S04]  /*25450*/  LDL.LU R65, [R1+0x57c] ;  /* 0x00057c0001417983 */ /* 0x008ea80000300800 */
[----:B------:R1:W-:Y:S04]  /*25460*/  STL [R1+0x4f4], R73 ;  /* 0x0004f44901007387 */ /* 0x0003e80000100800 */
[----:B------:R3:W-:Y:S01]  /*25470*/  LDGSTS.E [R2+0x2400], desc[UR28][R60.64], P1 ;  /* 0x024000003c027fae */ /* 0x0007e200089a101c */
[----:B------:R-:W-:-:S03]  /*25480*/  IADD3.X R69, PT, PT, R69, UR7, RZ, P2, !PT ;  /* 0x0000000745457c10 */ /* 0x000fc600097fe4ff */
[----:B------:R4:W-:Y:S04]  /*25490*/  STL [R1+0x4f0], R76 ;  /* 0x0004f04c01007387 */ /* 0x0009e80000100800 */
[----:B------:R-:W-:Y:S01]  /*254a0*/  STL [R1+0x4fc], R3 ;  /* 0x0004fc0301007387 */ /* 0x000fe20000100800 */
[----:B---3--:R-:W-:Y:S01]  /*254b0*/  MOV R60, R73 ;  /* 0x00000049003c7202 */ /* 0x008fe20000000f00 */
[----:B------:R-:W-:Y:S02]  /*254c0*/  IMAD.MOV.U32 R61, RZ, RZ, R76 ;  /* 0x000000ffff3d7224 */ /* 0x000fe400078e004c */
[----:B-1----:R-:W3:Y:S04]  /*254d0*/  LDL.LU R73, [R1+0x578] ;  /* 0x0005780001497983 */ /* 0x002ee80000300800 */
[----:B------:R1:W-:Y:S04]  /*254e0*/  STL [R1+0x4f8], R69 ;  /* 0x0004f84501007387 */ /* 0x0003e80000100800 */
[----:B------:R1:W-:Y:S04]  /*254f0*/  LDGSTS.E [R2+0x2500], desc[UR28][R60.64], P1 ;  /* 0x025000003c027fae */ /* 0x0003e800089a101c */
[----:B----4-:R-:W4:Y:S01]  /*25500*/  LDL.LU R76, [R1+0x580] ;  /* 0x00058000014c7983 */ /* 0x010f220000300800 */
[----:B-1----:R-:W-:-:S03]  /*25510*/  MOV R61, R69 ;  /* 0x00000045003d7202 */ /* 0x002fc60000000f00 */
[----:B------:R-:W4:Y:S01]  /*25520*/  LDL.LU R69, [R1+0x584] ;  /* 0x0005840001457983 */ /* 0x000f220000300800 */
[----:B------:R-:W-:-:S03]  /*25530*/  IMAD.MOV.U32 R60, RZ, RZ, R3 ;  /* 0x000000ffff3c7224 */ /* 0x000fc600078e0003 */
[----:B------:R-:W4:Y:S04]  /*25540*/  LDL.LU R214, [R1+0x5e8] ;  /* 0x0005e80001d67983 */ /* 0x000f280000300800 */
[----:B------:R-:W4:Y:S04]  /*25550*/  LDL.LU R3, [R1+0x5ec] ;  /* 0x0005ec0001037983 */ /* 0x000f280000300800 */
[----:B------:R1:W-:Y:S01]  /*25560*/  LDGSTS.E [R2+0x2600], desc[UR28][R60.64], P1 ;  /* 0x026000003c027fae */ /* 0x0003e200089a101c */
[----:B------:R-:W-:-:S04]  /*25570*/  IADD3 R64, P0, PT, R64, UR13, RZ ;  /* 0x0000000d40407c10 */ /* 0x000fc8000ff1e0ff */
[----:B------:R-:W-:Y:S01]  /*25580*/  IADD3.X R72, PT, PT, R72, UR7, RZ, P0, !PT ;  /* 0x0000000748487c10 */ /* 0x000fe200087fe4ff */
[----:B-1----:R-:W-:-:S04]  /*25590*/  IMAD.MOV.U32 R60, RZ, RZ, R64 ;  /* 0x000000ffff3c7224 */ /* 0x002fc800078e0040 */
[----:B------:R-:W-:-:S05]  /*255a0*/  IMAD.MOV.U32 R61, RZ, RZ, R72 ;  /* 0x000000ffff3d7224 */ /* 0x000fca00078e0048 */
[----:B------:R1:W-:Y:S04]  /*255b0*/  LDGSTS.E [R2+0x2700], desc[UR28][R60.64], P1 ;  /* 0x027000003c027fae */ /* 0x0003e800089a101c */
[----:B------:R-:W-:Y:S04]  /*255c0*/  STL [R1+0x504], R64 ;  /* 0x0005044001007387 */ /* 0x000fe80000100800 */
[----:B------:R1:W-:Y:S04]  /*255d0*/  STL [R1+0x500], R72 ;  /* 0x0005004801007387 */ /* 0x0003e80000100800 */
[----:B-1----:R-:W4:Y:S01]  /*255e0*/  LDL.LU R72, [R1+0x5f4] ;  /* 0x0005f40001487983 */ /* 0x002f220000300800 */
[----:B------:R-:W-:-:S03]  /*255f0*/  IADD3 R212, P1, PT, R212, UR13, RZ ;  /* 0x0000000dd4d47c10 */ /* 0x000fc6000ff3e0ff */
[----:B------:R-:W4:Y:S01]  /*25600*/  LDL.LU R64, [R1+0x5fc] ;  /* 0x0005fc0001407983 */ /* 0x000f220000300800 */
[----:B------:R-:W-:-:S03]  /*25610*/  IADD3.X R213, PT, PT, R213, UR7, RZ, P1, !PT ;  /* 0x00000007d5d57c10 */ /* 0x000fc60008ffe4ff */
[----:B------:R-:W-:Y:S01]  /*25620*/  STL [R1+0x56c], R212 ;  /* 0x00056cd401007387 */ /* 0x000fe20000100800 */
[----:B------:R-:W-:-:S03]  /*25630*/  IADD3 R215, P2, PT, R215, UR13, RZ ;  /* 0x0000000dd7d77c10 */ /* 0x000fc6000ff5e0ff */
[----:B------:R1:W-:Y:S01]  /*25640*/  STL [R1+0x568], R213 ;  /* 0x000568d501007387 */ /* 0x0003e20000100800 */
[----:B------:R-:W-:-:S03]  /*25650*/  IMAD.MOV.U32 R61, RZ, RZ, R213 ;  /* 0x000000ffff3d7224 */ /* 0x000fc600078e00d5 */
[----:B------:R-:W-:Y:S04]  /*25660*/  STL [R1+0x574], R215 ;  /* 0x000574d701007387 */ /* 0x000fe80000100800 */
[----:B-1----:R-:W4:Y:S01]  /*25670*/  LDL.LU R213, [R1+0x5f0] ;  /* 0x0005f00001d57983 */ /* 0x002f220000300800 */
[----:B------:R-:W-:-:S04]  /*25680*/  UISETP.GT.AND UP1, UPT, UR15, 0xd, UPT ;  /* 0x0000000d0f00788c */ /* 0x000fc8000bf24270 */
[----:B------:R-:W-:-:S04]  /*25690*/  USEL UR12, URZ, 0x4, !UP1 ;  /* 0x00000004ff0c7887 */ /* 0x000fc8000c800000 */
[----:B------:R-:W-:-:S06]  /*256a0*/  USEL UR12, UR12, URZ, !UP0 ;  /* 0x000000ff0c0c7287 */ /* 0x000fcc000c000000 */
[----:B------:R-:W-:Y:S02]  /*256b0*/  ISETP.NE.U32.AND P0, PT, RZ, UR12, PT ;  /* 0x0000000cff007c0c */ /* 0x000fe4000bf05070 */
[----:B------:R-:W-:Y:S02]  /*256c0*/  MOV R60, R212 ;  /* 0x000000d4003c7202 */ /* 0x000fe40000000f00 */
[----:B------:R-:W-:Y:S02]  /*256d0*/  IADD3.X R216, PT, PT, R216, UR7, RZ, P2, !PT ;  /* 0x00000007d8d87c10 */ /* 0x000fe400097fe4ff */
[----:B--2---:R-:W-:-:S03]  /*256e0*/  IADD3 R65, P1, PT, R65, UR13, RZ ;  /* 0x0000000d41417c10 */ /* 0x004fc6000ff3e0ff */
[----:B------:R-:W-:Y:S04]  /*256f0*/  STL [R1+0x570], R216 ;  /* 0x000570d801007387 */ /* 0x000fe80000100800 */
[----:B------:R1:W-:Y:S01]  /*25700*/  LDGSTS.E [R2+0x3400], desc[UR28][R60.64], P0 ;  /* 0x034000003c027fae */ /* 0x0003e200081a101c */
[----:B---3--:R-:W-:-:S03]  /*25710*/  IADD3.X R73, PT, PT, R73, UR7, RZ, P1, !PT ;  /* 0x0000000749497c10 */ /* 0x008fc60008ffe4ff */
[----:B------:R-:W2:Y:S01]  /*25720*/  LDL.LU R212, [R1+0x5f8] ;  /* 0x0005f80001d47983 */ /* 0x000ea20000300800 */
[----:B-1----:R-:W-:Y:S01]  /*25730*/  IMAD.MOV.U32 R60, RZ, RZ, R215 ;  /* 0x000000ffff3c7224 */ /* 0x002fe200078e00d7 */
[----:B------:R-:W-:Y:S02]  /*25740*/  MOV R61, R216 ;  /* 0x000000d8003d7202 */ /* 0x000fe40000000f00 */
[----:B------:R-:W-:Y:S04]  /*25750*/  STL [R1+0x57c], R65 ;  /* 0x00057c4101007387 */ /* 0x000fe80000100800 */
[----:B------:R1:W-:Y:S04]  /*25760*/  LDGSTS.E [R2+0x3500], desc[UR28][R60.64], P0 ;  /* 0x035000003c027fae */ /* 0x0003e800081a101c */
[----:B------:R3:W-:Y:S01]  /*25770*/  STL [R1+0x578], R73 ;  /* 0x0005784901007387 */ /* 0x0007e20000100800 */
[----:B----4-:R-:W-:Y:S01]  /*25780*/  IADD3 R69, P2, PT, R69, UR13, RZ ;  /* 0x0000000d45457c10 */ /* 0x010fe2000ff5e0ff */
[----:B-1----:R-:W-:-:S02]  /*25790*/  IMAD.MOV.U32 R61, RZ, RZ, R73 ;  /* 0x000000ffff3d7224 */ /* 0x002fc400078e0049 */
[----:B------:R-:W-:Y:S01]  /*257a0*/  IMAD.MOV.U32 R60, RZ, RZ, R65 ;  /* 0x000000ffff3c7224 */ /* 0x000fe200078e0041 */
[----:B---3--:R-:W3:Y:S04]  /*257b0*/  LDL.LU R73, [R1+0x600] ;  /* 0x0006000001497983 */ /* 0x008ee80000300800 */
[----:B------:R-:W4:Y:S01]  /*257c0*/  LDL.LU R65, [R1+0x604] ;  /* 0x0006040001417983 */ /* 0x000f220000300800 */
[----:B------:R-:W-:Y:S02]  /*257d0*/  IADD3 R3, P3, PT, R3, UR13, RZ ;  /* 0x0000000d03037c10 */ /* 0x000fe4000ff7e0ff */
[----:B------:R-:W-:Y:S01]  /*257e0*/  IADD3.X R76, PT, PT, R76, UR7, RZ, P2, !PT ;  /* 0x000000074c4c7c10 */ /* 0x000fe200097fe4ff */
[----:B------:R-:W-:Y:S01]  /*257f0*/  STL [R1+0x584], R69 ;  /* 0x0005844501007387 */ /* 0x000fe20000100800 */
[----:B------:R-:W-:-:S03]  /*25800*/  IADD3.X R214, PT, PT, R214, UR7, RZ, P3, !PT ;  /* 0x00000007d6d67c10 */ /* 0x000fc60009ffe4ff */
[----:B------:R1:W-:Y:S04]  /*25810*/  LDGSTS.E [R2+0x3600], desc[UR28][R60.64], P0 ;  /* 0x036000003c027fae */ /* 0x0003e800081a101c */
[----:B------:R1:W-:Y:S04]  /*25820*/  STL [R1+0x580], R76 ;  /* 0x0005804c01007387 */ /* 0x0003e80000100800 */
[----:B------:R1:W-:Y:S02]  /*25830*/  STL [R1+0x5ec], R3 ;  /* 0x0005ec0301007387 */ /* 0x0003e40000100800 */
[----:B-1----:R-:W-:Y:S01]  /*25840*/  IMAD.MOV.U32 R61, RZ, RZ, R76 ;  /* 0x000000ffff3d7224 */ /* 0x002fe200078e004c */
[----:B------:R-:W-:Y:S01]  /*25850*/  MOV R60, R69 ;  /* 0x00000045003c7202 */ /* 0x000fe20000000f00 */
[----:B------:R-:W3:Y:S04]  /*25860*/  LDL.LU R76, [R1+0x668] ;  /* 0x00066800014c7983 */ /* 0x000ee80000300800 */
[----:B------:R-:W-:Y:S04]  /*25870*/  STL [R1+0x5e8], R214 ;  /* 0x0005e8d601007387 */ /* 0x000fe80000100800 */
[----:B------:R-:W3:Y:S04]  /*25880*/  LDL.LU R69, [R1+0x66c] ;  /* 0x00066c0001457983 */ /* 0x000ee80000300800 */
[----:B------:R-:W3:Y:S04]  /*25890*/  LDL.LU R216, [R1+0x670] ;  /* 0x0006700001d87983 */ /* 0x000ee80000300800 */
[----:B------:R-:W3:Y:S01]  /*258a0*/  LDL.LU R215, [R1+0x674] ;  /* 0x0006740001d77983 */ /* 0x000ee20000300800 */
[----:B------:R-:W-:-:S03]  /*258b0*/  UISETP.GT.AND UP1, UPT, UR15, 0x11, UPT ;  /* 0x000000110f00788c */ /* 0x000fc6000bf24270 */
[----:B------:R1:W-:Y:S01]  /*258c0*/  LDGSTS.E [R2+0x3700], desc[UR28][R60.64], P0 ;  /* 0x037000003c027fae */ /* 0x0003e200081a101c */
[----:B------:R-:W-:-:S04]  /*258d0*/  USEL UR12, URZ, 0x4, !UP1 ;  /* 0x00000004ff0c7887 */ /* 0x000fc8000c800000 */
[----:B------:R-:W-:-:S06]  /*258e0*/  USEL UR12, UR12, URZ, !UP0 ;  /* 0x000000ff0c0c7287 */ /* 0x000fcc000c000000 */
[----:B------:R-:W-:Y:S01]  /*258f0*/  ISETP.NE.U32.AND P1, PT, RZ, UR12, PT ;  /* 0x0000000cff007c0c */ /* 0x000fe2000bf25070 */
[----:B-1----:R-:W-:Y:S01]  /*25900*/  IMAD.MOV.U32 R60, RZ, RZ, R3 ;  /* 0x000000ffff3c7224 */ /* 0x002fe200078e0003 */
[----:B------:R-:W-:Y:S01]  /*25910*/  MOV R61, R214 ;  /* 0x000000d6003d7202 */ /* 0x000fe20000000f00 */
[----:B------:R-:W3:Y:S10]  /*25920*/  LDL.LU R3, [R1+0x67c] ;  /* 0x00067c0001037983 */ /* 0x000ef40000300800 */
[----:B------:R1:W-:Y:S01]  /*25930*/  LDGSTS.E [R2+0x4400], desc[UR28][R60.64], P1 ;  /* 0x044000003c027fae */ /* 0x0003e200089a101c */
[----:B------:R-:W-:-:S02]  /*25940*/  IADD3 R72, P0, PT, R72, UR13, RZ ;  /* 0x0000000d48487c10 */ /* 0x000fc4000ff1e0ff */
[----:B------:R-:W-:-:S03]  /*25950*/  IADD3 R64, P2, PT, R64, UR13, RZ ;  /* 0x0000000d40407c10 */ /* 0x000fc6000ff5e0ff */
[----:B------:R1:W-:Y:S02]  /*25960*/  STL [R1+0x5f4], R72 ;  /* 0x0005f44801007387 */ /* 0x0003e40000100800 */
[----:B-1----:R-:W-:Y:S01]  /*25970*/  IMAD.MOV.U32 R60, RZ, RZ, R72 ;  /* 0x000000ffff3c7224 */ /* 0x002fe200078e0048 */
[----:B------:R-:W-:-:S05]  /*25980*/  IADD3.X R213, PT, PT, R213, UR7, RZ, P0, !PT ;  /* 0x00000007d5d57c10 */ /* 0x000fca00087fe4ff */
[----:B------:R1:W-:Y:S04]  /*25990*/  STL [R1+0x5f0], R213 ;  /* 0x0005f0d501007387 */ /* 0x0003e80000100800 */
[----:B------:R-:W-:Y:S04]  /*259a0*/  STL [R1+0x5fc], R64 ;  /* 0x0005fc4001007387 */ /* 0x000fe80000100800 */
[----:B------:R-:W3:Y:S01]  /*259b0*/  LDL.LU R72, [R1+0x678] ;  /* 0x0006780001487983 */ /* 0x000ee20000300800 */
[----:B------:R-:W-:-:S05]  /*259c0*/  IMAD.MOV.U32 R61, RZ, RZ, R213 ;  /* 0x000000ffff3d7224 */ /* 0x000fca00078e00d5 */
[----:B------:R1:W-:Y:S01]  /*259d0*/  LDGSTS.E [R2+0x4500], desc[UR28][R60.64], P1 ;  /* 0x045000003c027fae */ /* 0x0003e200089a101c */
[----:B--2---:R-:W-:Y:S02]  /*259e0*/  IADD3.X R212, PT, PT, R212, UR7, RZ, P2, !PT ;  /* 0x00000007d4d47c10 */ /* 0x004fe400097fe4ff */
[----:B-1----:R-:W-:-:S03]  /*259f0*/  MOV R60, R64 ;  /* 0x00000040003c7202 */ /* 0x002fc60000000f00 */
[----:B------:R-:W-:Y:S01]  /*25a00*/  IMAD.MOV.U32 R61, RZ, RZ, R212 ;  /* 0x000000ffff3d7224 */ /* 0x000fe200078e00d4 */
[----:B------:R1:W-:Y:S04]  /*25a10*/  STL [R1+0x5f8], R212 ;  /* 0x0005f8d401007387 */ /* 0x0003e80000100800 */
[----:B------:R-:W2:Y:S04]  /*25a20*/  LDL.LU R214, [R1+0x680] ;  /* 0x0006800001d67983 */ /* 0x000ea80000300800 */
[----:B------:R-:W2:Y:S04]  /*25a30*/  LDL.LU R213, [R1+0x684] ;  /* 0x0006840001d57983 */ /* 0x000ea80000300800 */
[----:B------:R3:W-:Y:S04]  /*25a40*/  LDGSTS.E [R2+0x4600], desc[UR28][R60.64], P1 ;  /* 0x046000003c027fae */ /* 0x0007e800089a101c */
[----:B-1----:R-:W2:Y:S04]  /*25a50*/  LDL.LU R212, [R1+0x6e8] ;  /* 0x0006e80001d47983 */ /* 0x002ea80000300800 */
[----:B------:R-:W2:Y:S01]  /*25a60*/  LDL.LU R64, [R1+0x6ec] ;  /* 0x0006ec0001407983 */ /* 0x000ea20000300800 */
[----:B----4-:R-:W-:-:S04]  /*25a70*/  IADD3 R65, P0, PT, R65, UR13, RZ ;  /* 0x0000000d41417c10 */ /* 0x010fc8000ff1e0ff */
[----:B---3--:R-:W-:Y:S01]  /*25a80*/  IADD3.X R73, PT, PT, R73, UR7, RZ, P0, !PT ;  /* 0x0000000749497c10 */ /* 0x008fe200087fe4ff */
[----:B------:R-:W-:-:S03]  /*25a90*/  IMAD.MOV.U32 R60, RZ, RZ, R65 ;  /* 0x000000ffff3c7224 */ /* 0x000fc600078e0041 */
[----:B------:R-:W-:-:S05]  /*25aa0*/  MOV R61, R73 ;  /* 0x00000049003d7202 */ /* 0x000fca0000000f00 */
[----:B------:R1:W-:Y:S04]  /*25ab0*/  LDGSTS.E [R2+0x4700], desc[UR28][R60.64], P1 ;  /* 0x047000003c027fae */ /* 0x0003e800089a101c */
[----:B------:R-:W-:Y:S04]  /*25ac0*/  STL [R1+0x604], R65 ;  /* 0x0006044101007387 */ /* 0x000fe80000100800 */
[----:B------:R3:W-:Y:S01]  /*25ad0*/  STL [R1+0x600], R73 ;  /* 0x0006004901007387 */ /* 0x0007e20000100800 */
[----:B------:R-:W-:-:S03]  /*25ae0*/  IADD3 R69, P1, PT, R69, UR13, RZ ;  /* 0x0000000d45457c10 */ /* 0x000fc6000ff3e0ff */
[----:B---3--:R-:W3:Y:S01]  /*25af0*/  LDL.LU R73, [R1+0x6f4] ;  /* 0x0006f40001497983 */ /* 0x008ee20000300800 */
[----:B------:R-:W-:-:S03]  /*25b00*/  IADD3.X R76, PT, PT, R76, UR7, RZ, P1, !PT ;  /* 0x000000074c4c7c10 */ /* 0x000fc60008ffe4ff */
[----:B------:R-:W4:Y:S01]  /*25b10*/  LDL.LU R65, [R1+0x6fc] ;  /* 0x0006fc0001417983 */ /* 0x000f220000300800 */
[----:B------:R-:W-:-:S03]  /*25b20*/  IADD3 R215, P2, PT, R215, UR13, RZ ;  /* 0x0000000dd7d77c10 */ /* 0x000fc6000ff5e0ff */
[----:B------:R-:W-:Y:S01]  /*25b30*/  STL [R1+0x66c], R69 ;  /* 0x00066c4501007387 */ /* 0x000fe20000100800 */
[----:B-1----:R-:W-:-:S03]  /*25b40*/  IMAD.MOV.U32 R61, RZ, RZ, R76 ;  /* 0x000000ffff3d7224 */ /* 0x002fc600078e004c */
[----:B------:R1:W-:Y:S04]  /*25b50*/  STL [R1+0x668], R76 ;  /* 0x0006684c01007387 */ /* 0x0003e80000100800 */
[----:B------:R-:W-:Y:S01]  /*25b60*/  STL [R1+0x674], R215 ;  /* 0x000674d701007387 */ /* 0x000fe20000100800 */
[----:B------:R-:W-:-:S03]  /*25b70*/  IADD3.X R216, PT, PT, R216, UR7, RZ, P2, !PT ;  /* 0x00000007d8d87c10 */ /* 0x000fc600097fe4ff */
[----:B-1----:R-:W4:Y:S01]  /*25b80*/  LDL.LU R76, [R1+0x6f0] ;  /* 0x0006f000014c7983 */ /* 0x002f220000300800 */
[----:B------:R-:W-:Y:S01]  /*25b90*/  UISETP.GT.AND UP1, UPT, UR15, 0x15, UPT ;  /* 0x000000150f00788c */ /* 0x000fe2000bf24270 */
[----:B------:R-:W-:Y:S02]  /*25ba0*/  IMAD.MOV.U32 R60, RZ, RZ, R69 ;  /* 0x000000ffff3c7224 */ /* 0x000fe400078e0045 */
[----:B------:R-:W-:Y:S01]  /*25bb0*/  STL [R1+0x670], R216 ;  /* 0x000670d801007387 */ /* 0x000fe20000100800 */
[----:B------:R-:W-:-:S03]  /*25bc0*/  USEL UR12, URZ, 0x4, !UP1 ;  /* 0x00000004ff0c7887 */ /* 0x000fc6000c800000 */
[----:B------:R-:W4:Y:S01]  /*25bd0*/  LDL.LU R69, [R1+0x6f8] ;  /* 0x0006f80001457983 */ /* 0x000f220000300800 */
[----:B------:R-:W-:-:S06]  /*25be0*/  USEL UR12, UR12, URZ, !UP0 ;  /* 0x000000ff0c0c7287 */ /* 0x000fcc000c000000 */
[----:B------:R-:W-:Y:S02]  /*25bf0*/  ISETP.NE.U32.AND P0, PT, RZ, UR12, PT ;  /* 0x0000000cff007c0c */ /* 0x000fe4000bf05070 */
[----:B------:R-:W-:-:S05]  /*25c00*/  IADD3 R3, P1, PT, R3, UR13, RZ ;  /* 0x0000000d03037c10 */ /* 0x000fca000ff3e0ff */
[----:B------:R-:W-:Y:S06]  /*25c10*/  STL [R1+0x67c], R3 ;  /* 0x00067c0301007387 */ /* 0x000fec0000100800 */
[----:B------:R1:W-:Y:S02]  /*25c20*/  LDGSTS.E [R2+0x5400], desc[UR28][R60.64], P0 ;  /* 0x054000003c027fae */ /* 0x0003e400081a101c */
[----:B-1----:R-:W-:Y:S01]  /*25c30*/  MOV R60, R215 ;  /* 0x000000d7003c7202 */ /* 0x002fe20000000f00 */
[----:B------:R-:W-:-:S05]  /*25c40*/  IMAD.MOV.U32 R61, RZ, RZ, R216 ;  /* 0x000000ffff3d7224 */ /* 0x000fca00078e00d8 */
[----:B------:R1:W-:Y:S02]  /*25c50*/  LDGSTS.E [R2+0x5500], desc[UR28][R60.64], P0 ;  /* 0x055000003c027fae */ /* 0x0003e400081a101c */
[----:B-1----:R-:W-:Y:S01]  /*25c60*/  IMAD.MOV.U32 R60, RZ, RZ, R3 ;  /* 0x000000ffff3c7224 */ /* 0x002fe200078e0003 */
[----:B------:R-:W-:-:S04]  /*25c70*/  IADD3.X R72, PT, PT, R72, UR7, RZ, P1, !PT ;  /* 0x0000000748487c10 */ /* 0x000fc80008ffe4ff */
[----:B------:R-:W-:Y:S01]  /*25c80*/  MOV R61, R72 ;  /* 0x00000048003d7202 */ /* 0x000fe20000000f00 */
[----:B------:R1:W-:Y:S01]  /*25c90*/  STL [R1+0x678], R72 ;  /* 0x0006784801007387 */ /* 0x0003e20000100800 */
[----:B------:R-:W-:-:S03]  /*25ca0*/  UISETP.GT.AND UP1, UPT, UR15, 0x19, UPT ;  /* 0x000000190f00788c */ /* 0x000fc6000bf24270 */
[----:B------:R2:W-:Y:S04]  /*25cb0*/  LDGSTS.E [R2+0x5600], desc[UR28][R60.64], P0 ;  /* 0x056000003c027fae */ /* 0x0005e800081a101c */
[----:B-1----:R-:W4:Y:S04]  /*25cc0*/  LDL.LU R72, [R1+0x700] ;  /* 0x0007000001487983 */ /* 0x002f280000300800 */
[----:B------:R-:W4:Y:S01]  /*25cd0*/  LDL.LU R3, [R1+0x704] ;  /* 0x0007040001037983 */ /* 0x000f220000300800 */
[----:B------:R-:W-:-:S04]  /*25ce0*/  USEL UR12, URZ, 0x4, !UP1 ;  /* 0x00000004ff0c7887 */ /* 0x000fc8000c800000 */
[----:B------:R-:W-:Y:S01]  /*25cf0*/  USEL UR12, UR12, URZ, !UP0 ;  /* 0x000000ff0c0c7287 */ /* 0x000fe2000c000000 */
[----:B--2---:R-:W-:-:S04]  /*25d00*/  IADD3 R213, P2, PT, R213, UR13, RZ ;  /* 0x0000000dd5d57c10 */ /* 0x004fc8000ff5e0ff */
[----:B------:R-:W-:Y:S01]  /*25d10*/  IADD3.X R214, PT, PT, R214, UR7, RZ, P2, !PT ;  /* 0x00000007d6d67c10 */ /* 0x000fe200097fe4ff */
[----:B------:R-:W-:Y:S01]  /*25d20*/  STL [R1+0x684], R213 ;  /* 0x000684d501007387 */ /* 0x000fe20000100800 */
[----:B------:R-:W-:Y:S01]  /*25d30*/  IMAD.MOV.U32 R60, RZ, RZ, R213 ;  /* 0x000000ffff3c7224 */ /* 0x000fe200078e00d5 */
[----:B------:R-:W-:Y:S02]  /*25d40*/  IADD3 R64, P3, PT, R64, UR13, RZ ;  /* 0x0000000d40407c10 */ /* 0x000fe4000ff7e0ff */
[----:B------:R-:W-:Y:S01]  /*25d50*/  STL [R1+0x680], R214 ;  /* 0x000680d601007387 */ /* 0x000fe20000100800 */
[----:B------:R-:W-:Y:S01]  /*25d60*/  IMAD.MOV.U32 R61, RZ, RZ, R214 ;  /* 0x000000ffff3d7224 */ /* 0x000fe200078e00d6 */
[----:B------:R-:W-:Y:S02]  /*25d70*/  IADD3.X R212, PT, PT, R212, UR7, RZ, P3, !PT ;  /* 0x00000007d4d47c10 */ /* 0x000fe40009ffe4ff */
[----:B------:R1:W-:Y:S01]  /*25d80*/  STL [R1+0x6ec], R64 ;  /* 0x0006ec4001007387 */ /* 0x0003e20000100800 */
[----:B------:R-:W-:-:S03]  /*25d90*/  ISETP.NE.U32.AND P1, PT, RZ, UR12, PT ;  /* 0x0000000cff007c0c */ /* 0x000fc6000bf25070 */
[----:B------:R-:W2:Y:S04]  /*25da0*/  LDL.LU R217, [R1+0x76c] ;  /* 0x00076c0001d97983 */ /* 0x000ea80000300800 */
[----:B------:R-:W-:Y:S04]  /*25db0*/  STL [R1+0x6e8], R212 ;  /* 0x0006e8d401007387 */ /* 0x000fe80000100800 */
[----:B------:R-:W2:Y:S04]  /*25dc0*/  LDL.LU R215, [R1+0x774] ;  /* 0x0007740001d77983 */ /* 0x000ea80000300800 */
[----:B------:R1:W-:Y:S04]  /*25dd0*/  LDGSTS.E [R2+0x5700], desc[UR28][R60.64], P0 ;  /* 0x057000003c027fae */ /* 0x0003e800081a101c */
[----:B------:R-:W2:Y:S04]  /*25de0*/  LDL.LU R218, [R1+0x768] ;  /* 0x0007680001da7983 */ /* 0x000ea80000300800 */
[----:B------:R-:W2:Y:S01]  /*25df0*/  LDL.LU R216, [R1+0x770] ;  /* 0x0007700001d87983 */ /* 0x000ea20000300800 */
[----:B-1----:R-:W-:Y:S01]  /*25e00*/  MOV R60, R64 ;  /* 0x00000040003c7202 */ /* 0x002fe20000000f00 */
[----:B------:R-:W-:-:S02]  /*25e10*/  IMAD.MOV.U32 R61, RZ, RZ, R212 ;  /* 0x000000ffff3d7224 */ /* 0x000fc400078e00d4 */
[----:B------:R-:W2:Y:S01]  /*25e20*/  LDL.LU R64, [R1+0x77c] ;  /* 0x00077c0001407983 */ /* 0x000ea20000300800 */
[----:B---3--:R-:W-:-:S03]  /*25e30*/  IADD3 R73, P0, PT, R73, UR13, RZ ;  /* 0x0000000d49497c10 */ /* 0x008fc6000ff1e0ff */
[----:B------:R1:W-:Y:S01]  /*25e40*/  LDGSTS.E [R2+0x6400], desc[UR28][R60.64], P1 ;  /* 0x064000003c027fae */ /* 0x0003e200089a101c */
[----:B----4-:R-:W-:-:S03]  /*25e50*/  IADD3 R65, P2, PT, R65, UR13, RZ ;  /* 0x0000000d41417c10 */ /* 0x010fc6000ff5e0ff */
[----:B------:R3:W-:Y:S01]  /*25e60*/  STL [R1+0x6f4], R73 ;  /* 0x0006f44901007387 */ /* 0x0007e20000100800 */
[----:B-1----:R-:W-:Y:S01]  /*25e70*/  IMAD.MOV.U32 R60, RZ, RZ, R73 ;  /* 0x000000ffff3c7224 */ /* 0x002fe200078e0049 */
[----:B------:R-:W-:-:S05]  /*25e80*/  IADD3.X R76, PT, PT, R76, UR7, RZ, P0, !PT ;  /* 0x000000074c4c7c10 */ /* 0x000fca00087fe4ff */
[----:B------:R-:W-:Y:S04]  /*25e90*/  STL [R1+0x6f0], R76 ;  /* 0x0006f04c01007387 */ /* 0x000fe80000100800 */
[----:B------:R1:W-:Y:S04]  /*25ea0*/  STL [R1+0x6fc], R65 ;  /* 0x0006fc4101007387 */ /* 0x0003e80000100800 */
[----:B---3--:R-:W3:Y:S01]  /*25eb0*/  LDL.LU R73, [R1+0x778] ;  /* 0x0007780001497983 */ /* 0x008ee20000300800 */
[----:B------:R-:W-:Y:S02]  /*25ec0*/  IADD3.X R69, PT, PT, R69, UR7, RZ, P2, !PT ;  /* 0x0000000745457c10 */ /* 0x000fe400097fe4ff */
[----:B------:R-:W-:-:S03]  /*25ed0*/  MOV R61, R76 ;  /* 0x0000004c003d7202 */ /* 0x000fc60000000f00 */
[----:B------:R4:W-:Y:S04]  /*25ee0*/  STL [R1+0x6f8], R69 ;  /* 0x0006f84501007387 */ /* 0x0009e80000100800 */
[----:B------:R1:W-:Y:S04]  /*25ef0*/  LDGSTS.E [R2+0x6500], desc[UR28][R60.64], P1 ;  /* 0x065000003c027fae */ /* 0x0003e800089a101c */
[----:B------:R-:W3:Y:S01]  /*25f00*/  LDL.LU R214, [R1+0x780] ;  /* 0x0007800001d67983 */ /* 0x000ee20000300800 */
[----:B-1----:R-:W-:-:S03]  /*25f10*/  IMAD.MOV.U32 R60, RZ, RZ, R65 ;  /* 0x000000ffff3c7224 */ /* 0x002fc600078e0041 */
[----:B------:R-:W3:Y:S01]  /*25f20*/  LDL.LU R65, [R1+0x784] ;  /* 0x0007840001417983 */ /* 0x000ee20000300800 */
[----:B------:R-:W-:-:S03]  /*25f30*/  IMAD.MOV.U32 R61, RZ, RZ, R69 ;  /* 0x000000ffff3d7224 */ /* 0x000fc600078e0045 */
[----:B------:R-:W3:Y:S04]  /*25f40*/  LDL.LU R213, [R1+0x7e8] ;  /* 0x0007e80001d57983 */ /* 0x000ee80000300800 */
[----:B----4-:R-:W4:Y:S04]  /*25f50*/  LDL.LU R69, [R1+0x7ec] ;  /* 0x0007ec0001457983 */ /* 0x010f280000300800 */
[----:B------:R1:W-:Y:S01]  /*25f60*/  LDGSTS.E [R2+0x6600], desc[UR28][R60.64], P1 ;  /* 0x066000003c027fae */ /* 0x0003e200089a101c */
[----:B------:R-:W-:-:S04]  /*25f70*/  IADD3 R3, P0, PT, R3, UR13, RZ ;  /* 0x0000000d03037c10 */ /* 0x000fc8000ff1e0ff */
[----:B------:R-:W-:Y:S01]  /*25f80*/  IADD3.X R72, PT, PT, R72, UR7, RZ, P0, !PT ;  /* 0x0000000748487c10 */ /* 0x000fe200087fe4ff */
[----:B------:R-:W-:Y:S04]  /*25f90*/  STL [R1+0x704], R3 ;  /* 0x0007040301007387 */ /* 0x000fe80000100800 */
[----:B------:R1:W-:Y:S04]  /*25fa0*/  STL [R1+0x700], R72 ;  /* 0x0007004801007387 */ /* 0x0003e80000100800 */
[----:B------:R-:W4:Y:S01]  /*25fb0*/  LDL.LU R212, [R1+0x7f0] ;  /* 0x0007f00001d47983 */ /* 0x000f220000300800 */
[----:B-1----:R-:W-:-:S03]  /*25fc0*/  IMAD.MOV.U32 R61, RZ, RZ, R72 ;  /* 0x000000ffff3d7224 */ /* 0x002fc600078e0048 */
[----:B------:R-:W4:Y:S01]  /*25fd0*/  LDL.LU R76, [R1+0x7f4] ;  /* 0x0007f400014c7983 */ /* 0x000f220000300800 */
        /* <DEDUP_REMOVED lines=8> */
[----:B------:R-:W-:Y:S02]  /*26060*/  ISETP.NE.U32.AND P0, PT, RZ, UR12, PT ;  /* 0x0000000cff007c0c */ /* 0x000fe4000bf05070 */
[----:B------:R-:W-:Y:S01]  /*26070*/  IADD3 R215, P2, PT, R215, UR13, RZ ;  /* 0x0000000dd7d77c10 */ /* 0x000fe2000ff5e0ff */
[----:B-1----:R-:W-:Y:S01]  /*26080*/  IMAD.MOV.U32 R60, RZ, RZ, R217 ;  /* 0x000000ffff3c7224 */ /* 0x002fe200078e00d9 */
        /* <DEDUP_REMOVED lines=14> */
[----:B---3--:R-:W-:-:S05]  /*26170*/  IADD3.X R73, PT, PT, R73, UR7, RZ, P1, !PT ;  /* 0x0000000749497c10 */ /* 0x008fca0008ffe4ff */
[----:B------:R1:W-:Y:S01]  /*26180*/  STL [R1+0x778], R73 ;  /* 0x0007784901007387 */ /* 0x0003e20000100800 */
[----:B------:R-:W-:-:S05]  /*26190*/  IMAD.MOV.U32 R61, RZ, RZ, R73 ;  /* 0x000000ffff3d7224 */ /* 0x000fca00078e0049 */
[----:B------:R2:W-:Y:S04]  /*261a0*/  LDGSTS.E [R2+0x7600], desc[UR28][R60.64], P0 ;  /* 0x076000003c027fae */ /* 0x0005e800081a101c */
[----:B-1----:R-:W3:Y:S04]  /*261b0*/  LDL.LU R73, [R1+0x800] ;  /* 0x0008000001497983 */ /* 0x002ee80000300800 */
[----:B------:R-:W3:Y:S01]  /*261c0*/  LDL.LU R64, [R1+0x804] ;  /* 0x0008040001407983 */ /* 0x000ee20000300800 */
[----:B------:R-:W-:-:S04]  /*261d0*/  IADD3 R65, P2, PT, R65, UR13, RZ ;  /* 0x0000000d41417c10 */ /* 0x000fc8000ff5e0ff */
[----:B------:R-:W-:Y:S02]  /*261e0*/  IADD3.X R214, PT, PT, R214, UR7, RZ, P2, !PT ;  /* 0x00000007d6d67c10 */ /* 0x000fe400097fe4ff */
[----:B----4-:R-:W-:Y:S01]  /*261f0*/  IADD3 R69, P3, PT, R69, UR13, RZ ;  /* 0x0000000d45457c10 */ /* 0x010fe2000ff7e0ff */
[----:B------:R1:W-:Y:S03]  /*26200*/  STL [R1+0x784], R65 ;  /* 0x0007844101007387 */ /* 0x0003e60000100800 */
[----:B------:R-:W-:Y:S01]  /*26210*/  IADD3.X R213, PT, PT, R213, UR7, RZ, P3, !PT ;  /* 0x00000007d5d57c10 */ /* 0x000fe20009ffe4ff */
[----:B------:R-:W-:Y:S01]  /*26220*/  STL [R1+0x780], R214 ;  /* 0x000780d601007387 */ /* 0x000fe20000100800 */
[----:B--2---:R-:W-:-:S03]  /*26230*/  IMAD.MOV.U32 R60, RZ, RZ, R65 ;  /* 0x000000ffff3c7224 */ /* 0x004fc600078e0041 */
[----:B------:R2:W-:Y:S01]  /*26240*/  STL [R1+0x7ec], R69 ;  /* 0x0007ec4501007387 */ /* 0x0005e20000100800 */
[----:B------:R-:W-:-:S03]  /*26250*/  MOV R61, R214 ;  /* 0x000000d6003d7202 */ /* 0x000fc60000000f00 */
[----:B------:R-:W4:Y:S04]  /*26260*/  LDL.LU R217, [R1+0x86c] ;  /* 0x00086c0001d97983 */ /* 0x000f280000300800 */
[----:B------:R2:W-:Y:S04]  /*26270*/  STL [R1+0x7e8], R213 ;  /* 0x0007e8d501007387 */ /* 0x0005e80000100800 */
[----:B-1----:R-:W4:Y:S04]  /*26280*/  LDL.LU R65, [R1+0x874] ;  /* 0x0008740001417983 */ /* 0x002f280000300800 */
[----:B------:R-:W4:Y:S01]  /*26290*/  LDL.LU R218, [R1+0x868] ;  /* 0x0008680001da7983 */ /* 0x000f220000300800 */
[----:B------:R-:W-:-:S03]  /*262a0*/  UISETP.GT.AND UP1, UPT, UR15, 0x21, UPT ;  /* 0x000000210f00788c */ /* 0x000fc6000bf24270 */
[----:B------:R1:W-:Y:S01]  /*262b0*/  LDGSTS.E [R2+0x7700], desc[UR28][R60.64], P0 ;  /* 0x077000003c027fae */ /* 0x0003e200081a101c */
[----:B------:R-:W-:Y:S01]  /*262c0*/  USEL UR12, URZ, 0x4, !UP1 ;  /* 0x00000004ff0c7887 */ /* 0x000fe2000c800000 */
[----:B-1----:R-:W-:Y:S02]  /*262d0*/  IMAD.MOV.U32 R60, RZ, RZ, R69 ;  /* 0x000000ffff3c7224 */ /* 0x002fe400078e0045 */
[----:B--2---:R-:W2:Y:S01]  /*262e0*/  LDL.LU R69, [R1+0x870] ;  /* 0x0008700001457983 */ /* 0x004ea20000300800 */
[----:B------:R-:W-:-:S06]  /*262f0*/  USEL UR12, UR12, URZ, !UP0 ;  /* 0x000000ff0c0c7287 */ /* 0x000fcc000c000000 */
[----:B------:R-:W-:Y:S01]  /*26300*/  ISETP.NE.U32.AND P1, PT, RZ, UR12, PT ;  /* 0x0000000cff007c0c */ /* 0x000fe2000bf25070 */
[----:B------:R-:W-:-:S12]  /*26310*/  IMAD.MOV.U32 R61, RZ, RZ, R213 ;  /* 0x000000ffff3d7224 */ /* 0x000fd800078e00d5 */
[----:B------:R1:W-:Y:S01]  /*26320*/  LDGSTS.E [R2+0x8400], desc[UR28][R60.64], P1 ;  /* 0x084000003c027fae */ /* 0x0003e200089a101c */
[----:B------:R-:W-:-:S04]  /*26330*/  IADD3 R76, P0, PT, R76, UR13, RZ ;  /* 0x0000000d4c4c7c10 */ /* 0x000fc8000ff1e0ff */
[----:B------:R-:W-:Y:S01]  /*26340*/  IADD3.X R212, PT, PT, R212, UR7, RZ, P0, !PT ;  /* 0x00000007d4d47c10 */ /* 0x000fe200087fe4ff */
[----:B------:R-:W-:Y:S01]  /*26350*/  STL [R1+0x7f4], R76 ;  /* 0x0007f44c01007387 */ /* 0x000fe20000100800 */
[----:B------:R-:W-:-:S03]  /*26360*/  IADD3 R3, P2, PT, R3, UR13, RZ ;  /* 0x0000000d03037c10 */ /* 0x000fc6000ff5e0ff */
[----:B------:R-:W-:Y:S01]  /*26370*/  STL [R1+0x7f0], R212 ;  /* 0x0007f0d401007387 */ /* 0x000fe20000100800 */
[----:B-1----:R-:W-:Y:S01]  /*26380*/  MOV R60, R76 ;  /* 0x0000004c003c7202 */ /* 0x002fe20000000f00 */
[----:B------:R-:W-:Y:S01]  /*26390*/  IMAD.MOV.U32 R61, RZ, RZ, R212 ;  /* 0x000000ffff3d7224 */ /* 0x000fe200078e00d4 */
[----:B------:R-:W-:Y:S01]  /*263a0*/  IADD3.X R72, PT, PT, R72, UR7, RZ, P2, !PT ;  /* 0x0000000748487c10 */ /* 0x000fe200097fe4ff */
[----:B------:R1:W-:Y:S04]  /*263b0*/  STL [R1+0x7fc], R3 ;  /* 0x0007fc0301007387 */ /* 0x0003e80000100800 */
[----:B------:R-:W2:Y:S04]  /*263c0*/  LDL.LU R215, [R1+0x87c] ;  /* 0x00087c0001d77983 */ /* 0x000ea80000300800 */
[----:B------:R1:W-:Y:S04]  /*263d0*/  STL [R1+0x7f8], R72 ;  /* 0x0007f84801007387 */ /* 0x0003e80000100800 */
[----:B------:R1:W-:Y:S04]  /*263e0*/  LDGSTS.E [R2+0x8500], desc[UR28][R60.64], P1 ;  /* 0x085000003c027fae */ /* 0x0003e800089a101c */
[----:B------:R-:W2:Y:S04]  /*263f0*/  LDL.LU R216, [R1+0x878] ;  /* 0x0008780001d87983 */ /* 0x000ea80000300800 */
[----:B------:R-:W2:Y:S01]  /*26400*/  LDL.LU R213, [R1+0x880] ;  /* 0x0008800001d57983 */ /* 0x000ea20000300800 */
[----:B-1----:R-:W-:-:S03]  /*26410*/  IMAD.MOV.U32 R60, RZ, RZ, R3 ;  /* 0x000000ffff3c7224 */ /* 0x002fc600078e0003 */
[----:B------:R-:W2:Y:S01]  /*26420*/  LDL.LU R3, [R1+0x884] ;  /* 0x0008840001037983 */ /* 0x000ea20000300800 */
[----:B------:R-:W-:-:S03]  /*26430*/  MOV R61, R72 ;  /* 0x00000048003d7202 */ /* 0x000fc60000000f00 */
[----:B------:R-:W2:Y:S04]  /*26440*/  LDL.LU R214, [R1+0x8e8] ;  /* 0x0008e80001d67983 */ /* 0x000ea80000300800 */
[----:B------:R-:W2:Y:S01]  /*26450*/  LDL.LU R72, [R1+0x8ec] ;  /* 0x0008ec0001487983 */ /* 0x000ea20000300800 */
[----:B------:R-:W-:-:S03]  /*26460*/  UISETP.GT.AND UP1, UPT, UR15, 0x25, UPT ;  /* 0x000000250f00788c */ /* 0x000fc6000bf24270 */
[----:B------:R1:W-:Y:S01]  /*26470*/  LDGSTS.E [R2+0x8600], desc[UR28][R60.64], P1 ;  /* 0x086000003c027fae */ /* 0x0003e200089a101c */
[----:B------:R-:W-:-:S04]  /*26480*/  USEL UR12, URZ, 0x4, !UP1 ;  /* 0x00000004ff0c7887 */ /* 0x000fc8000c800000 */
[----:B------:R-:W-:Y:S01]  /*26490*/  USEL UR12, UR12, URZ, !UP0 ;  /* 0x000000ff0c0c7287 */ /* 0x000fe2000c000000 */
[----:B---3--:R-:W-:-:S04]  /*264a0*/  IADD3 R64, P0, PT, R64, UR13, RZ ;  /* 0x0000000d40407c10 */ /* 0x008fc8000ff1e0ff */
[----:B------:R-:W-:Y:S01]  /*264b0*/  IADD3.X R73, PT, PT, R73, UR7, RZ, P0, !PT ;  /* 0x0000000749497c10 */ /* 0x000fe200087fe4ff */
[----:B-1----:R-:W-:-:S04]  /*264c0*/  IMAD.MOV.U32 R60, RZ, RZ, R64 ;  /* 0x000000ffff3c7224 */ /* 0x002fc800078e0040 */
[----:B------:R-:W-:Y:S01]  /*264d0*/  IMAD.MOV.U32 R61, RZ, RZ, R73 ;  /* 0x000000ffff3d7224 */ /* 0x000fe200078e0049 */
[----:B------:R-:W-:-:S04]  /*264e0*/  ISETP.NE.U32.AND P0, PT, RZ, UR12, PT ;  /* 0x0000000cff007c0c */ /* 0x000fc8000bf05070 */
[----:B------:R1:W-:Y:S04]  /*264f0*/  LDGSTS.E [R2+0x8700], desc[UR28][R60.64], P1 ;  /* 0x087000003c027fae */ /* 0x0003e800089a101c */
[----:B------:R3:W-:Y:S01]  /*26500*/  STL [R1+0x804], R64 ;  /* 0x0008044001007387 */ /* 0x0007e20000100800 */
[----:B----4-:R-:W-:-:S03]  /*26510*/  IADD3 R217, P1, PT, R217, UR13, RZ ;  /* 0x0000000dd9d97c10 */ /* 0x010fc6000ff3e0ff */
[----:B------:R4:W-:Y:S01]  /*26520*/  STL [R1+0x800], R73 ;  /* 0x0008004901007387 */ /* 0x0009e20000100800 */
[----:B-1----:R-:W-:-:S03]  /*26530*/  MOV R60, R217 ;  /* 0x000000d9003c7202 */ /* 0x002fc60000000f00 */
[----:B------:R-:W2:Y:S01]  /*26540*/  LDL.LU R212, [R1+0x8f0] ;  /* 0x0008f00001d47983 */ /* 0x000ea20000300800 */
[----:B------:R-:W-:-:S03]  /*26550*/  IADD3 R65, P2, PT, R65, UR13, RZ ;  /* 0x0000000d41417c10 */ /* 0x000fc6000ff5e0ff */
[----:B---3--:R-:W3:Y:S01]  /*26560*/  LDL.LU R64, [R1+0x8f4] ;  /* 0x0008f40001407983 */ /* 0x008ee20000300800 */
[----:B------:R-:W-:-:S03]  /*26570*/  IADD3.X R218, PT, PT, R218, UR7, RZ, P1, !PT ;  /* 0x00000007dada7c10 */ /* 0x000fc60008ffe4ff */
[----:B------:R-:W3:Y:S02]  /*26580*/  LDL.LU R76, [R1+0x8f8] ;  /* 0x0008f800014c7983 */ /* 0x000ee40000300800 */
[----:B------:R-:W-:Y:S02]  /*26590*/  IMAD.MOV.U32 R61, RZ, RZ, R218 ;  /* 0x000000ffff3d7224 */ /* 0x000fe400078e00da */
[----:B----4-:R-:W4:Y:S04]  /*265a0*/  LDL.LU R73, [R1+0x8fc] ;  /* 0x0008fc0001497983 */ /* 0x010f280000300800 */
[----:B------:R-:W-:Y:S04]  /*265b0*/  STL [R1+0x86c], R217 ;  /* 0x00086cd901007387 */ /* 0x000fe80000100800 */
[----:B------:R-:W-:Y:S01]  /*265c0*/  STL [R1+0x868], R218 ;  /* 0x000868da01007387 */ /* 0x000fe20000100800 */
[----:B--2---:R-:W-:-:S03]  /*265d0*/  IADD3.X R69, PT, PT, R69, UR7, RZ, P2, !PT ;  /* 0x0000000745457c10 */ /* 0x004fc600097fe4ff */
[----:B------:R-:W-:Y:S04]  /*265e0*/  STL [R1+0x874], R65 ;  /* 0x0008744101007387 */ /* 0x000fe80000100800 */
[----:B------:R1:W-:Y:S04]  /*265f0*/  LDGSTS.E [R2+0x9400], desc[UR28][R60.64], P0 ;  /* 0x094000003c027fae */ /* 0x0003e800081a101c */
[----:B------:R2:W-:Y:S01]  /*26600*/  STL [R1+0x870], R69 ;  /* 0x0008704501007387 */ /* 0x0005e20000100800 */
[----:B-1----:R-:W-:Y:S01]  /*26610*/  MOV R61, R69 ;  /* 0x00000045003d7202 */ /* 0x002fe20000000f00 */
[----:B------:R-:W-:-:S02]  /*26620*/  IMAD.MOV.U32 R60, RZ, RZ, R65 ;  /* 0x000000ffff3c7224 */ /* 0x000fc400078e0041 */
[----:B--2---:R-:W2:Y:S04]  /*26630*/  LDL.LU R69, [R1+0x900] ;  /* 0x0009000001457983 */ /* 0x004ea80000300800 */
[----:B------:R-:W2:Y:S04]  /*26640*/  LDL.LU R65, [R1+0x904] ;  /* 0x0009040001417983 */ /* 0x000ea80000300800 */
[----:B------:R1:W-:Y:S01]  /*26650*/  LDGSTS.E [R2+0x9500], desc[UR28][R60.64], P0 ;  /* 0x095000003c027fae */ /* 0x0003e200081a101c */
[----:B------:R-:W-:-:S05]  /*26660*/  IADD3 R215, P1, PT, R215, UR13, RZ ;  /* 0x0000000dd7d77c10 */ /* 0x000fca000ff3e0ff */
[----:B-1----:R-:W-:Y:S01]  /*26670*/  IMAD.MOV.U32 R60, RZ, RZ, R215 ;  /* 0x000000ffff3c7224 */ /* 0x002fe200078e00d7 */
[----:B------:R-:W-:Y:S01]  /*26680*/  IADD3.X R216, PT, PT, R216, UR7, RZ, P1, !PT ;  /* 0x00000007d8d87c10 */ /* 0x000fe20008ffe4ff */
[----:B------:R-:W-:Y:S04]  /*26690*/  STL [R1+0x87c], R215 ;  /* 0x00087cd701007387 */ /* 0x000fe80000100800 */
[----:B------:R-:W-:Y:S01]  /*266a0*/  IMAD.MOV.U32 R61, RZ, RZ, R216 ;  /* 0x000000ffff3d7224 */ /* 0x000fe200078e00d8 */
[----:B------:R-:W-:Y:S01]  /*266b0*/  IADD3 R3, P2, PT, R3, UR13, RZ ;  /* 0x0000000d03037c10 */ /* 0x000fe2000ff5e0ff */
[----:B------:R-:W-:Y:S03]  /*266c0*/  STL [R1+0x878], R216 ;  /* 0x000878d801007387 */ /* 0x000fe60000100800 */
[----:B------:R-:W-:Y:S01]  /*266d0*/  IADD3.X R213, PT, PT, R213, UR7, RZ, P2, !PT ;  /* 0x00000007d5d57c10 */ /* 0x000fe200097fe4ff */
[----:B------:R1:W-:Y:S01]  /*266e0*/  LDGSTS.E [R2+0x9600], desc[UR28][R60.64], P0 ;  /* 0x096000003c027fae */ /* 0x0003e200081a101c */
[----:B------:R-:W-:-:S03]  /*266f0*/  IADD3 R72, P3, PT, R72, UR13, RZ ;  /* 0x0000000d48487c10 */ /* 0x000fc6000ff7e0ff */
[----:B------:R-:W-:Y:S01]  /*26700*/  STL [R1+0x884], R3 ;  /* 0x0008840301007387 */ /* 0x000fe20000100800 */
[----:B------:R-:W-:-:S03]  /*26710*/  IADD3.X R214, PT, PT, R214, UR7, RZ, P3, !PT ;  /* 0x00000007d6d67c10 */ /* 0x000fc60009ffe4ff */
[----:B------:R1:W-:Y:S02]  /*26720*/  STL [R1+0x880], R213 ;  /* 0x000880d501007387 */ /* 0x0003e40000100800 */
[----:B-1----:R-:W-:Y:S01]  /*26730*/  MOV R60, R3 ;  /* 0x00000003003c7202 */ /* 0x002fe20000000f00 */
[----:B------:R-:W-:Y:S01]  /*26740*/  IMAD.MOV.U32 R61, RZ, RZ, R213 ;  /* 0x000000ffff3d7224 */ /* 0x000fe200078e00d5 */
[----:B------:R-:W-:Y:S04]  /*26750*/  STL [R1+0x8ec], R72 ;  /* 0x0008ec4801007387 */ /* 0x000fe80000100800 */
[----:B------:R-:W2:Y:S04]  /*26760*/  LDL.LU R213, [R1+0x96c] ;  /* 0x00096c0001d57983 */ /* 0x000ea80000300800 */
[----:B------:R1:W-:Y:S04]  /*26770*/  STL [R1+0x8e8], R214 ;  /* 0x0008e8d601007387 */ /* 0x0003e80000100800 */
[----:B------:R1:W-:Y:S04]  /*26780*/  LDGSTS.E [R2+0x9700], desc[UR28][R60.64], P0 ;  /* 0x097000003c027fae */ /* 0x0003e800081a101c */
[----:B------:R-:W2:Y:S01]  /*26790*/  LDL.LU R3, [R1+0x974] ;  /* 0x0009740001037983 */ /* 0x000ea20000300800 */
[----:B-1----:R-:W-:-:S03]  /*267a0*/  MOV R61, R214 ;  /* 0x000000d6003d7202 */ /* 0x002fc60000000f00 */
[----:B------:R-:W2:Y:S01]  /*267b0*/  LDL.LU R214, [R1+0x968] ;  /* 0x0009680001d67983 */ /* 0x000ea20000300800 */
[----:B------:R-:W-:-:S03]  /*267c0*/  IMAD.MOV.U32 R60, RZ, RZ, R72 ;  /* 0x000000ffff3c7224 */ /* 0x000fc600078e0048 */
[----:B------:R-:W2:Y:S01]  /*267d0*/  LDL.LU R72, [R1+0x970] ;  /* 0x0009700001487983 */ /* 0x000ea20000300800 */
[----:B------:R-:W-:-:S04]  /*267e0*/  UISETP.GT.AND UP1, UPT, UR15, 0x29, UPT ;  /* 0x000000290f00788c */ /* 0x000fc8000bf24270 */
[----:B------:R-:W-:-:S04]  /*267f0*/  USEL UR12, URZ, 0x4, !UP1 ;  /* 0x00000004ff0c7887 */ /* 0x000fc8000c800000 */
[----:B------:R-:W-:-:S06]  /*26800*/  USEL UR12, UR12, URZ, !UP0 ;  /* 0x000000ff0c0c7287 */ /* 0x000fcc000c000000 */
[----:B------:R-:W-:-:S13]  /*26810*/  ISETP.NE.U32.AND P1, PT, RZ, UR12, PT ;  /* 0x0000000cff007c0c */ /* 0x000fda000bf25070 */
[----:B------:R1:W-:Y:S01]  /*26820*/  LDGSTS.E [R2+0xa400], desc[UR28][R60.64], P1 ;  /* 0x0a4000003c027fae */ /* 0x0003e200089a101c */
[----:B---3--:R-:W-:-:S04]  /*26830*/  IADD3 R64, P0, PT, R64, UR13, RZ ;  /* 0x0000000d40407c10 */ /* 0x008fc8000ff1e0ff */
[----:B------:R-:W-:Y:S02]  /*26840*/  IADD3.X R212, PT, PT, R212, UR7, RZ, P0, !PT ;  /* 0x00000007d4d47c10 */ /* 0x000fe400087fe4ff */
[----:B----4-:R-:W-:Y:S01]  /*26850*/  IADD3 R73, P2, PT, R73, UR13, RZ ;  /* 0x0000000d49497c10 */ /* 0x010fe2000ff5e0ff */
[----:B------:R3:W-:Y:S03]  /*26860*/  STL [R1+0x8f4], R64 ;  /* 0x0008f44001007387 */ /* 0x0007e60000100800 */
[----:B------:R-:W-:Y:S01]  /*26870*/  IADD3.X R76, PT, PT, R76, UR7, RZ, P2, !PT ;  /* 0x000000074c4c7c10 */ /* 0x000fe200097fe4ff */
[----:B------:R4:W-:Y:S01]  /*26880*/  STL [R1+0x8f0], R212 ;  /* 0x0008f0d401007387 */ /* 0x0009e20000100800 */
[----:B-1----:R-:W-:-:S03]  /*26890*/  IMAD.MOV.U32 R60, RZ, RZ, R64 ;  /* 0x000000ffff3c7224 */ /* 0x002fc600078e0040 */
[----:B------:R-:W-:Y:S01]  /*268a0*/  STL [R1+0x8fc], R73 ;  /* 0x0008fc4901007387 */ /* 0x000fe20000100800 */
[----:B------:R-:W-:-:S03]  /*268b0*/  IMAD.MOV.U32 R61, RZ, RZ, R212 ;  /* 0x000000ffff3d7224 */ /* 0x000fc600078e00d4 */
[----:B---3--:R-:W3:Y:S04]  /*268c0*/  LDL.LU R64, [R1+0x97c] ;  /* 0x00097c0001407983 */ /* 0x008ee80000300800 */
[----:B------:R1:W-:Y:S04]  /*268d0*/  STL [R1+0x8f8], R76 ;  /* 0x0008f84c01007387 */ /* 0x0003e80000100800 */
[----:B----4-:R-:W4:Y:S04]  /*268e0*/  LDL.LU R212, [R1+0x978] ;  /* 0x0009780001d47983 */ /* 0x010f280000300800 */
[----:B------:R1:W-:Y:S01]  /*268f0*/  LDGSTS.E [R2+0xa500], desc[UR28][R60.64], P1 ;  /* 0x0a5000003c027fae */ /* 0x0003e200089a101c */
[----:B--2---:R-:W-:-:S04]  /*26900*/  IADD3 R65, P0, PT, R65, UR13, RZ ;  /* 0x0000000d41417c10 */ /* 0x004fc8000ff1e0ff */
[----:B------:R-:W-:Y:S01]  /*26910*/  IADD3.X R69, PT, PT, R69, UR7, RZ, P0, !PT ;  /* 0x0000000745457c10 */ /* 0x000fe200087fe4ff */
[----:B------:R2:W-:Y:S04]  /*26920*/  STL [R1+0x904], R65 ;  /* 0x0009044101007387 */ /* 0x0005e80000100800 */
[----:B------:R2:W-:Y:S04]  /*26930*/  STL [R1+0x900], R69 ;  /* 0x0009004501007387 */ /* 0x0005e80000100800 */
[----:B------:R-:W4:Y:S04]  /*26940*/  LDL.LU R218, [R1+0x980] ;  /* 0x0009800001da7983 */ /* 0x000f280000300800 */
[----:B------:R-:W4:Y:S01]  /*26950*/  LDL.LU R217, [R1+0x984] ;  /* 0x0009840001d97983 */ /* 0x000f220000300800 */
[----:B-1----:R-:W-:Y:S01]  /*26960*/  MOV R60, R73 ;  /* 0x00000049003c7202 */ /* 0x002fe20000000f00 */
[----:B------:R-:W-:-:S02]  /*26970*/  IMAD.MOV.U32 R61, RZ, RZ, R76 ;  /* 0x000000ffff3d7224 */ /* 0x000fc400078e004c */
[----:B------:R-:W4:Y:S04]  /*26980*/  LDL.LU R216, [R1+0x9e8] ;  /* 0x0009e80001d87983 */ /* 0x000f280000300800 */
[----:B------:R-:W4:Y:S01]  /*26990*/  LDL.LU R215, [R1+0x9ec] ;  /* 0x0009ec0001d77983 */ /* 0x000f220000300800 */
[----:B------:R-:W-:-:S03]  /*269a0*/  UISETP.GT.AND UP1, UPT, UR15, 0x2d, UPT ;  /* 0x0000002d0f00788c */ /* 0x000fc6000bf24270 */
[----:B------:R1:W-:Y:S04]  /*269b0*/  LDGSTS.E [R2+0xa600], desc[UR28][R60.64], P1 ;  /* 0x0a6000003c027fae */ /* 0x0003e800089a101c */
[----:B------:R-:W4:Y:S01]  /*269c0*/  LDL.LU R76, [R1+0x9f0] ;  /* 0x0009f000014c7983 */ /* 0x000f220000300800 */
[----:B------:R-:W-:Y:S01]  /*269d0*/  USEL UR12, URZ, 0x4, !UP1 ;  /* 0x00000004ff0c7887 */ /* 0x000fe2000c800000 */
[----:B-1----:R-:W-:Y:S02]  /*269e0*/  IMAD.MOV.U32 R60, RZ, RZ, R65 ;  /* 0x000000ffff3c7224 */ /* 0x002fe400078e0041 */
[----:B--2---:R-:W2:Y:S01]  /*269f0*/  LDL.LU R65, [R1+0x9f4] ;  /* 0x0009f40001417983 */ /* 0x004ea20000300800 */
[----:B------:R-:W-:-:S03]  /*26a00*/  MOV R61, R69 ;  /* 0x00000045003d7202 */ /* 0x000fc60000000f00 */
[----:B------:R-:W2:Y:S01]  /*26a10*/  LDL.LU R73, [R1+0x9f8] ;  /* 0x0009f80001497983 */ /* 0x000ea20000300800 */
[----:B------:R-:W-:-:S03]  /*26a20*/  USEL UR12, UR12, URZ, !UP0 ;  /* 0x000000ff0c0c7287 */ /* 0x000fc6000c000000 */
[----:B------:R-:W2:Y:S04]  /*26a30*/  LDL.LU R69, [R1+0x9fc] ;  /* 0x0009fc0001457983 */ /* 0x000ea80000300800 */
[----:B------:R1:W-:Y:S01]  /*26a40*/  LDGSTS.E [R2+0xa700], desc[UR28][R60.64], P1 ;  /* 0x0a7000003c027fae */ /* 0x0003e200089a101c */
[----:B------:R-:W-:Y:S02]  /*26a50*/  ISETP.NE.U32.AND P0, PT, RZ, UR12, PT ;  /* 0x0000000cff007c0c */ /* 0x000fe4000bf05070 */
[----:B------:R-:W-:-:S05]  /*26a60*/  IADD3 R213, P1, PT, R213, UR13, RZ ;  /* 0x0000000dd5d57c10 */ /* 0x000fca000ff3e0ff */
[----:B-1----:R-:W-:Y:S01]  /*26a70*/  IMAD.MOV.U32 R60, RZ, RZ, R213 ;  /* 0x000000ffff3c7224 */ /* 0x002fe200078e00d5 */
[----:B------:R-:W-:Y:S01]  /*26a80*/  STL [R1+0x96c], R213 ;  /* 0x00096cd501007387 */ /* 0x000fe20000100800 */
[----:B------:R-:W-:Y:S02]  /*26a90*/  IADD3 R3, P2, PT, R3, UR13, RZ ;  /* 0x0000000d03037c10 */ /* 0x000fe4000ff5e0ff */
[----:B------:R-:W-:Y:S02]  /*26aa0*/  IADD3.X R214, PT, PT, R214, UR7, RZ, P1, !PT ;  /* 0x00000007d6d67c10 */ /* 0x000fe40008ffe4ff */
[----:B------:R-:W-:-:S03]  /*26ab0*/  IADD3.X R72, PT, PT, R72, UR7, RZ, P2, !PT ;  /* 0x0000000748487c10 */ /* 0x000fc600097fe4ff */
[----:B------:R-:W-:Y:S01]  /*26ac0*/  IMAD.MOV.U32 R61, RZ, RZ, R214 ;  /* 0x000000ffff3d7224 */ /* 0x000fe200078e00d6 */
[----:B------:R-:W-:Y:S04]  /*26ad0*/  STL [R1+0x968], R214 ;  /* 0x000968d601007387 */ /* 0x000fe80000100800 */
[----:B------:R-:W-:Y:S04]  /*26ae0*/  STL [R1+0x974], R3 ;  /* 0x0009740301007387 */ /* 0x000fe80000100800 */
[----:B------:R1:W-:Y:S04]  /*26af0*/  LDGSTS.E [R2+0xb400], desc[UR28][R60.64], P0 ;  /* 0x0b4000003c027fae */ /* 0x0003e800081a101c */
[----:B------:R1:W-:Y:S02]  /*26b00*/  STL [R1+0x970], R72 ;  /* 0x0009704801007387 */ /* 0x0003e40000100800 */
[----:B-1----:R-:W-:Y:S01]  /*26b10*/  IMAD.MOV.U32 R61, RZ, RZ, R72 ;  /* 0x000000ffff3d7224 */ /* 0x002fe200078e0048 */
[----:B------:R-:W-:Y:S01]  /*26b20*/  MOV R60, R3 ;  /* 0x00000003003c7202 */ /* 0x000fe20000000f00 */
[----:B------:R-:W2:Y:S04]  /*26b30*/  LDL.LU R72, [R1+0xa00] ;  /* 0x000a000001487983 */ /* 0x000ea80000300800 */
[----:B------:R-:W2:Y:S01]  /*26b40*/  LDL.LU R3, [R1+0xa04] ;  /* 0x000a040001037983 */ /* 0x000ea20000300800 */
[----:B------:R-:W-:-:S03]  /*26b50*/  UISETP.GT.AND UP1, UPT, UR15, 0x31, UPT ;  /* 0x000000310f00788c */ /* 0x000fc6000bf24270 */
[----:B------:R1:W-:Y:S01]  /*26b60*/  LDGSTS.E [R2+0xb500], desc[UR28][R60.64], P0 ;  /* 0x0b5000003c027fae */ /* 0x0003e200081a101c */
[----:B------:R-:W-:-:S04]  /*26b70*/  USEL UR12, URZ, 0x4, !UP1 ;  /* 0x00000004ff0c7887 */ /* 0x000fc8000c800000 */
[----:B------:R-:W-:Y:S01]  /*26b80*/  USEL UR12, UR12, URZ, !UP0 ;  /* 0x000000ff0c0c7287 */ /* 0x000fe2000c000000 */
[----:B---3--:R-:W-:-:S04]  /*26b90*/  IADD3 R64, P1, PT, R64, UR13, RZ ;  /* 0x0000000d40407c10 */ /* 0x008fc8000ff3e0ff */
[----:B----4-:R-:W-:Y:S01]  /*26ba0*/  IADD3.X R212, PT, PT, R212, UR7, RZ, P1, !PT ;  /* 0x00000007d4d47c10 */ /* 0x010fe20008ffe4ff */
[----:B-1----:R-:W-:-:S03]  /*26bb0*/  IMAD.MOV.U32 R60, RZ, RZ, R64 ;  /* 0x000000ffff3c7224 */ /* 0x002fc600078e0040 */
[----:B------:R-:W-:Y:S01]  /*26bc0*/  MOV R61, R212 ;  /* 0x000000d4003d7202 */ /* 0x000fe20000000f00 */
[----:B------:R-:W-:Y:S01]  /*26bd0*/  STL [R1+0x97c], R64 ;  /* 0x00097c4001007387 */ /* 0x000fe20000100800 */
[----:B------:R-:W-:-:S03]  /*26be0*/  ISETP.NE.U32.AND P1, PT, RZ, UR12, PT ;  /* 0x0000000cff007c0c */ /* 0x000fc6000bf25070 */
[----:B------:R1:W-:Y:S04]  /*26bf0*/  STL [R1+0x978], R212 ;  /* 0x000978d401007387 */ /* 0x0003e80000100800 */
[----:B------:R-:W3:Y:S04]  /*26c00*/  LDL.LU R214, [R1+0xa68] ;  /* 0x000a680001d67983 */ /* 0x000ee80000300800 */
[----:B------:R4:W-:Y:S04]  /*26c10*/  LDGSTS.E [R2+0xb600], desc[UR28][R60.64], P0 ;  /* 0x0b6000003c027fae */ /* 0x0009e800081a101c */
[----:B------:R-:W3:Y:S04]  /*26c20*/  LDL.LU R213, [R1+0xa6c] ;  /* 0x000a6c0001d57983 */ /* 0x000ee80000300800 */
[----:B-1----:R-:W3:Y:S04]  /*26c30*/  LDL.LU R212, [R1+0xa70] ;  /* 0x000a700001d47983 */ /* 0x002ee80000300800 */
[----:B------:R-:W3:Y:S01]  /*26c40*/  LDL.LU R64, [R1+0xa74] ;  /* 0x000a740001407983 */ /* 0x000ee20000300800 */
[----:B------:R-:W-:-:S04]  /*26c50*/  IADD3 R217, P2, PT, R217, UR13, RZ ;  /* 0x0000000dd9d97c10 */ /* 0x000fc8000ff5e0ff */
[----:B------:R-:W-:Y:S01]  /*26c60*/  IADD3.X R218, PT, PT, R218, UR7, RZ, P2, !PT ;  /* 0x00000007dada7c10 */ /* 0x000fe200097fe4ff */
[----:B----4-:R-:W-:Y:S01]  /*26c70*/  IMAD.MOV.U32 R60, RZ, RZ, R217 ;  /* 0x000000ffff3c7224 */ /* 0x010fe200078e00d9 */
[----:B------:R-:W-:-:S03]  /*26c80*/  IADD3 R215, P3, PT, R215, UR13, RZ ;  /* 0x0000000dd7d77c10 */ /* 0x000fc6000ff7e0ff */
[----:B------:R-:W-:Y:S01]  /*26c90*/  IMAD.MOV.U32 R61, RZ, RZ, R218 ;  /* 0x000000ffff3d7224 */ /* 0x000fe200078e00da */
[----:B------:R-:W-:-:S04]  /*26ca0*/  IADD3.X R216, PT, PT, R216, UR7, RZ, P3, !PT ;  /* 0x00000007d8d87c10 */ /* 0x000fc80009ffe4ff */
[----:B------:R1:W-:Y:S04]  /*26cb0*/  LDGSTS.E [R2+0xb700], desc[UR28][R60.64], P0 ;  /* 0x0b7000003c027fae */ /* 0x0003e800081a101c */
[----:B------:R-:W-:Y:S01]  /*26cc0*/  STL [R1+0x984], R217 ;  /* 0x000984d901007387 */ /* 0x000fe20000100800 */
[----:B--2---:R-:W-:Y:S01]  /*26cd0*/  IADD3 R65, P0, PT, R65, UR13, RZ ;  /* 0x0000000d41417c10 */ /* 0x004fe2000ff1e0ff */
        /* <DEDUP_REMOVED lines=14> */
[----:B--2---:R-:W2:Y:S04]  /*26dc0*/  LDL.LU R65, [R1+0xa7c] ;  /* 0x000a7c0001417983 */ /* 0x004ea80000300800 */
[----:B------:R4:W-:Y:S04]  /*26dd0*/  LDGSTS.E [R2+0xc500], desc[UR28][R60.64], P1 ;  /* 0x0c5000003c027fae */ /* 0x0009e800089a101c */
[----:B------:R1:W-:Y:S01]  /*26de0*/  STL [R1+0x9f8], R73 ;  /* 0x0009f84901007387 */ /* 0x0003e20000100800 */
[----:B----4-:R-:W-:-:S03]  /*26df0*/  IMAD.MOV.U32 R60, RZ, RZ, R69 ;  /* 0x000000ffff3c7224 */ /* 0x010fc600078e0045 */
[----:B-1----:R-:W4:Y:S01]  /*26e00*/  LDL.LU R69, [R1+0xa78] ;  /* 0x000a780001457983 */ /* 0x002f220000300800 */
[----:B------:R-:W-:-:S05]  /*26e10*/  IMAD.MOV.U32 R61, RZ, RZ, R73 ;  /* 0x000000ffff3d7224 */ /* 0x000fca00078e0049 */
[----:B------:R1:W-:Y:S01]  /*26e20*/  LDGSTS.E [R2+0xc600], desc[UR28][R60.64], P1 ;  /* 0x0c6000003c027fae */ /* 0x0003e200089a101c */
[----:B------:R-:W-:-:S04]  /*26e30*/  IADD3 R3, P0, PT, R3, UR13, RZ ;  /* 0x0000000d03037c10 */ /* 0x000fc8000ff1e0ff */
[----:B------:R-:W-:Y:S01]  /*26e40*/  IADD3.X R72, PT, PT, R72, UR7, RZ, P0, !PT ;  /* 0x0000000748487c10 */ /* 0x000fe200087fe4ff */
[----:B------:R-:W-:Y:S01]  /*26e50*/  STL [R1+0xa04], R3 ;  /* 0x000a040301007387 */ /* 0x000fe20000100800 */
[----:B-1----:R-:W-:-:S03]  /*26e60*/  MOV R60, R3 ;  /* 0x00000003003c7202 */ /* 0x002fc60000000f00 */
[----:B------:R1:W-:Y:S01]  /*26e70*/  STL [R1+0xa00], R72 ;  /* 0x000a004801007387 */ /* 0x0003e20000100800 */
[----:B------:R-:W-:-:S03]  /*26e80*/  IMAD.MOV.U32 R61, RZ, RZ, R72 ;  /* 0x000000ffff3d7224 */ /* 0x000fc600078e0048 */
[----:B------:R-:W4:Y:S04]  /*26e90*/  LDL.LU R76, [R1+0xa80] ;  /* 0x000a8000014c7983 */ /* 0x000f280000300800 */
[----:B------:R-:W4:Y:S04]  /*26ea0*/  LDL.LU R73, [R1+0xa84] ;  /* 0x000a840001497983 */ /* 0x000f280000300800 */
[----:B-1----:R-:W4:Y:S04]  /*26eb0*/  LDL.LU R72, [R1+0xae8] ;  /* 0x000ae80001487983 */ /* 0x002f280000300800 */
[----:B------:R-:W4:Y:S01]  /*26ec0*/  LDL.LU R3, [R1+0xaec] ;  /* 0x000aec0001037983 */ /* 0x000f220000300800 */
[----:B------:R-:W-:-:S03]  /*26ed0*/  UISETP.GT.AND UP1, UPT, UR15, 0x35, UPT ;  /* 0x000000350f00788c */ /* 0x000fc6000bf24270 */
[----:B------:R1:W-:Y:S01]  /*26ee0*/  LDGSTS.E [R2+0xc700], desc[UR28][R60.64], P1 ;  /* 0x0c7000003c027fae */ /* 0x0003e200089a101c */
[----:B------:R-:W-:-:S04]  /*26ef0*/  USEL UR12, URZ, 0x4, !UP1 ;  /* 0x00000004ff0c7887 */ /* 0x000fc8000c800000 */
[----:B------:R-:W-:-:S06]  /*26f00*/  USEL UR12, UR12, URZ, !UP0 ;  /* 0x000000ff0c0c7287 */ /* 0x000fcc000c000000 */
[----:B------:R-:W-:Y:S02]  /*26f10*/  ISETP.NE.U32.AND P0, PT, RZ, UR12, PT ;  /* 0x0000000cff007c0c */ /* 0x000fe4000bf05070 */
[----:B---3--:R-:W-:-:S04]  /*26f20*/  IADD3 R213, P1, PT, R213, UR13, RZ ;  /* 0x0000000dd5d57c10 */ /* 0x008fc8000ff3e0ff */
[----:B------:R-:W-:Y:S02]  /*26f30*/  IADD3.X R214, PT, PT, R214, UR7, RZ, P1, !PT ;  /* 0x00000007d6d67c10 */ /* 0x000fe40008ffe4ff */
[----:B------:R-:W-:Y:S01]  /*26f40*/  IADD3 R64, P2, PT, R64, UR13, RZ ;  /* 0x0000000d40407c10 */ /* 0x000fe2000ff5e0ff */
[----:B------:R-:W-:Y:S03]  /*26f50*/  STL [R1+0xa6c], R213 ;  /* 0x000a6cd501007387 */ /* 0x000fe60000100800 */
[----:B------:R-:W-:Y:S01]  /*26f60*/  IADD3.X R212, PT, PT, R212, UR7, RZ, P2, !PT ;  /* 0x00000007d4d47c10 */ /* 0x000fe200097fe4ff */
[----:B------:R-:W-:Y:S04]  /*26f70*/  STL [R1+0xa68], R214 ;  /* 0x000a68d601007387 */ /* 0x000fe80000100800 */
[----:B------:R3:W-:Y:S04]  /*26f80*/  STL [R1+0xa74], R64 ;  /* 0x000a744001007387 */ /* 0x0007e80000100800 */
[----:B------:R-:W4:Y:S01]  /*26f90*/  LDL.LU R217, [R1+0xaf4] ;  /* 0x000af40001d97983 */ /* 0x000f220000300800 */
[----:B-1----:R-:W-:-:S03]  /*26fa0*/  IMAD.MOV.U32 R60, RZ, RZ, R213 ;  /* 0x000000ffff3c7224 */ /* 0x002fc600078e00d5 */
[----:B------:R-:W-:Y:S01]  /*26fb0*/  STL [R1+0xa70], R212 ;  /* 0x000a70d401007387 */ /* 0x000fe20000100800 */
[----:B------:R-:W-:-:S03]  /*26fc0*/  MOV R61, R214 ;  /* 0x000000d6003d7202 */ /* 0x000fc60000000f00 */
[----:B------:R-:W4:Y:S04]  /*26fd0*/  LDL.LU R215, [R1+0xafc] ;  /* 0x000afc0001d77983 */ /* 0x000f280000300800 */
[----:B------:R-:W4:Y:S04]  /*26fe0*/  LDL.LU R218, [R1+0xaf0] ;  /* 0x000af00001da7983 */ /* 0x000f280000300800 */
[----:B------:R1:W-:Y:S04]  /*26ff0*/  LDGSTS.E [R2+0xd400], desc[UR28][R60.64], P0 ;  /* 0x0d4000003c027fae */ /* 0x0003e800081a101c */
[----:B------:R-:W4:Y:S01]  /*27000*/  LDL.LU R216, [R1+0xaf8] ;  /* 0x000af80001d87983 */ /* 0x000f220000300800 */
[----:B-1----:R-:W-:-:S03]  /*27010*/  IMAD.MOV.U32 R60, RZ, RZ, R64 ;  /* 0x000000ffff3c7224 */ /* 0x002fc600078e0040 */
[----:B---3--:R-:W3:Y:S01]  /*27020*/  LDL.LU R64, [R1+0xb04] ;  /* 0x000b040001407983 */ /* 0x008ee20000300800 */
[----:B------:R-:W-:-:S05]  /*27030*/  IMAD.MOV.U32 R61, RZ, RZ, R212 ;  /* 0x000000ffff3d7224 */ /* 0x000fca00078e00d4 */
[----:B------:R1:W-:Y:S01]  /*27040*/  LDGSTS.E [R2+0xd500], desc[UR28][R60.64], P0 ;  /* 0x0d5000003c027fae */ /* 0x0003e200081a101c */
[----:B--2---:R-:W-:-:S05]  /*27050*/  IADD3 R65, P1, PT, R65, UR13, RZ ;  /* 0x0000000d41417c10 */ /* 0x004fca000ff3e0ff */
[----:B------:R-:W-:Y:S01]  /*27060*/  STL [R1+0xa7c], R65 ;  /* 0x000a7c4101007387 */ /* 0x000fe20000100800 */
[----:B----4-:R-:W-:-:S05]  /*27070*/  IADD3.X R69, PT, PT, R69, UR7, RZ, P1, !PT ;  /* 0x0000000745457c10 */ /* 0x010fca0008ffe4ff */
[----:B------:R2:W-:Y:S04]  /*27080*/  STL [R1+0xa78], R69 ;  /* 0x000a784501007387 */ /* 0x0005e80000100800 */
[----:B------:R-:W4:Y:S01]  /*27090*/  LDL.LU R214, [R1+0xb00] ;  /* 0x000b000001d67983 */ /* 0x000f220000300800 */
[----:B-1----:R-:W-:Y:S01]  /*270a0*/  IMAD.MOV.U32 R61, RZ, RZ, R69 ;  /* 0x000000ffff3d7224 */ /* 0x002fe200078e0045 */
[----:B------:R-:W-:Y:S02]  /*270b0*/  MOV R60, R65 ;  /* 0x00000041003c7202 */ /* 0x000fe40000000f00 */
[----:B--2---:R-:W2:Y:S04]  /*270c0*/  LDL.LU R69, [R1+0xb68] ;  /* 0x000b680001457983 */ /* 0x004ea80000300800 */
[----:B------:R-:W2:Y:S04]  /*270d0*/  LDL.LU R65, [R1+0xb6c] ;  /* 0x000b6c0001417983 */ /* 0x000ea80000300800 */
[----:B------:R-:W2:Y:S04]  /*270e0*/  LDL.LU R213, [R1+0xb70] ;  /* 0x000b700001d57983 */ /* 0x000ea80000300800 */
[----:B------:R-:W2:Y:S04]  /*270f0*/  LDL.LU R212, [R1+0xb74] ;  /* 0x000b740001d47983 */ /* 0x000ea80000300800 */
[----:B------:R1:W-:Y:S01]  /*27100*/  LDGSTS.E [R2+0xd600], desc[UR28][R60.64], P0 ;  /* 0x0d6000003c027fae */ /* 0x0003e200081a101c */
[----:B------:R-:W-:-:S04]  /*27110*/  IADD3 R73, P2, PT, R73, UR13, RZ ;  /* 0x0000000d49497c10 */ /* 0x000fc8000ff5e0ff */
[----:B------:R-:W-:Y:S02]  /*27120*/  IADD3.X R76, PT, PT, R76, UR7, RZ, P2, !PT ;  /* 0x000000074c4c7c10 */ /* 0x000fe400097fe4ff */
[----:B------:R-:W-:Y:S01]  /*27130*/  IADD3 R3, P3, PT, R3, UR13, RZ ;  /* 0x0000000d03037c10 */ /* 0x000fe2000ff7e0ff */
[----:B------:R-:W-:Y:S03]  /*27140*/  STL [R1+0xa84], R73 ;  /* 0x000a844901007387 */ /* 0x000fe60000100800 */
[----:B------:R-:W-:Y:S01]  /*27150*/  IADD3.X R72, PT, PT, R72, UR7, RZ, P3, !PT ;  /* 0x0000000748487c10 */ /* 0x000fe20009ffe4ff */
[----:B------:R1:W-:Y:S02]  /*27160*/  STL [R1+0xa80], R76 ;  /* 0x000a804c01007387 */ /* 0x0003e40000100800 */
[----:B-1----:R-:W-:Y:S01]  /*27170*/  IMAD.MOV.U32 R60, RZ, RZ, R73 ;  /* 0x000000ffff3c7224 */ /* 0x002fe200078e0049 */
[----:B------:R-:W-:Y:S01]  /*27180*/  MOV R61, R76 ;  /* 0x0000004c003d7202 */ /* 0x000fe20000000f00 */
[----:B------:R-:W-:Y:S04]  /*27190*/  STL [R1+0xaec], R3 ;  /* 0x000aec0301007387 */ /* 0x000fe80000100800 */
[----:B------:R1:W-:Y:S04]  /*271a0*/  STL [R1+0xae8], R72 ;  /* 0x000ae84801007387 */ /* 0x0003e80000100800 */
[----:B------:R-:W2:Y:S04]  /*271b0*/  LDL.LU R76, [R1+0xb78] ;  /* 0x000b7800014c7983 */ /* 0x000ea80000300800 */
[----:B------:R-:W2:Y:S04]  /*271c0*/  LDL.LU R73, [R1+0xb7c] ;  /* 0x000b7c0001497983 */ /* 0x000ea80000300800 */
[----:B------:R1:W-:Y:S02]  /*271d0*/  LDGSTS.E [R2+0xd700], desc[UR28][R60.64], P0 ;  /* 0x0d7000003c027fae */ /* 0x0003e400081a101c */
[----:B-1----:R-:W-:-:S02]  /*271e0*/  IMAD.MOV.U32 R61, RZ, RZ, R72 ;  /* 0x000000ffff3d7224 */ /* 0x002fc400078e0048 */
[----:B------:R-:W-:Y:S01]  /*271f0*/  IMAD.MOV.U32 R60, RZ, RZ, R3 ;  /* 0x000000ffff3c7224 */ /* 0x000fe200078e0003 */
[----:B------:R-:W2:Y:S04]  /*27200*/  LDL.LU R72, [R1+0xb80] ;  /* 0x000b800001487983 */ /* 0x000ea80000300800 */
[----:B------:R-:W2:Y:S01]  /*27210*/  LDL.LU R3, [R1+0xb84] ;  /* 0x000b840001037983 */ /* 0x000ea20000300800 */
[----:B------:R-:W-:-:S04]  /*27220*/  UISETP.GT.AND UP1, UPT, UR15, 0x39, UPT ;  /* 0x000000390f00788c */ /* 0x000fc8000bf24270 */
[----:B------:R-:W-:-:S04]  /*27230*/  USEL UR12, URZ, 0x4, !UP1 ;  /* 0x00000004ff0c7887 */ /* 0x000fc8000c800000 */
[----:B------:R-:W-:-:S06]  /*27240*/  USEL UR12, UR12, URZ, !UP0 ;  /* 0x000000ff0c0c7287 */ /* 0x000fcc000c000000 */
[----:B------:R-:W-:Y:S02]  /*27250*/  ISETP.NE.U32.AND P1, PT, RZ, UR12, PT ;  /* 0x0000000cff007c0c */ /* 0x000fe4000bf25070 */
[----:B------:R-:W-:-:S11]  /*27260*/  IADD3 R217, P0, PT, R217, UR13, RZ ;  /* 0x0000000dd9d97c10 */ /* 0x000fd6000ff1e0ff */
[----:B------:R1:W-:Y:S01]  /*27270*/  LDGSTS.E [R2+0xe400], desc[UR28][R60.64], P1 ;  /* 0x0e4000003c027fae */ /* 0x0003e200089a101c */
[----:B------:R-:W-:Y:S02]  /*27280*/  IADD3 R215, P2, PT, R215, UR13, RZ ;  /* 0x0000000dd7d77c10 */ /* 0x000fe4000ff5e0ff */
[----:B------:R-:W-:Y:S02]  /*27290*/  IADD3.X R218, PT, PT, R218, UR7, RZ, P0, !PT ;  /* 0x00000007dada7c10 */ /* 0x000fe400087fe4ff */
[----:B-1----:R-:W-:-:S03]  /*272a0*/  MOV R60, R217 ;  /* 0x000000d9003c7202 */ /* 0x002fc60000000f00 */
[----:B------:R-:W-:Y:S01]  /*272b0*/  IMAD.MOV.U32 R61, RZ, RZ, R218 ;  /* 0x000000ffff3d7224 */ /* 0x000fe200078e00da */
[----:B------:R-:W-:Y:S01]  /*272c0*/  IADD3.X R216, PT, PT, R216, UR7, RZ, P2, !PT ;  /* 0x00000007d8d87c10 */ /* 0x000fe200097fe4ff */
[----:B------:R-:W-:-:S03]  /*272d0*/  UISETP.GT.AND UP1, UPT, UR15, 0x3d, UPT ;  /* 0x0000003d0f00788c */ /* 0x000fc6000bf24270 */
[----:B------:R1:W-:Y:S01]  /*272e0*/  LDGSTS.E [R2+0xe500], desc[UR28][R60.64], P1 ;  /* 0x0e5000003c027fae */ /* 0x0003e200089a101c */
[----:B---3--:R-:W-:Y:S01]  /*272f0*/  IADD3 R64, P0, PT, R64, UR13, RZ ;  /* 0x0000000d40407c10 */ /* 0x008fe2000ff1e0ff */
[----:B------:R-:W-:Y:S01]  /*27300*/  USEL UR12, URZ, 0x4, !UP1 ;  /* 0x00000004ff0c7887 */ /* 0x000fe2000c800000 */
[----:B-1----:R-:W-:Y:S01]  /*27310*/  IMAD.MOV.U32 R60, RZ, RZ, R215 ;  /* 0x000000ffff3c7224 */ /* 0x002fe200078e00d7 */
[----:B------:R-:W-:Y:S02]  /*27320*/  MOV R61, R216 ;  /* 0x000000d8003d7202 */ /* 0x000fe40000000f00 */
[----:B------:R-:W-:-:S03]  /*27330*/  USEL UR12, UR12, URZ, !UP0 ;  /* 0x000000ff0c0c7287 */ /* 0x000fc6000c000000 */
[----:B------:R1:W-:Y:S04]  /*27340*/  LDGSTS.E [R2+0xe600], desc[UR28][R60.64], P1 ;  /* 0x0e6000003c027fae */ /* 0x0003e800089a101c */
[----:B------:R-:W-:Y:S01]  /*27350*/  STL [R1+0xaf4], R217 ;  /* 0x000af4d901007387 */ /* 0x000fe20000100800 */
[----:B-1----:R-:W-:-:S03]  /*27360*/  IMAD.MOV.U32 R60, RZ, RZ, R64 ;  /* 0x000000ffff3c7224 */ /* 0x002fc600078e0040 */
[----:B------:R-:W-:Y:S04]  /*27370*/  STL [R1+0xaf0], R218 ;  /* 0x000af0da01007387 */ /* 0x000fe80000100800 */
[----:B------:R-:W-:Y:S01]  /*27380*/  STL [R1+0xafc], R215 ;  /* 0x000afcd701007387 */ /* 0x000fe20000100800 */
[----:B----4-:R-:W-:-:S05]  /*27390*/  IADD3.X R214, PT, PT, R214, UR7, RZ, P0, !PT ;  /* 0x00000007d6d67c10 */ /* 0x010fca00087fe4ff */
[----:B------:R-:W-:Y:S01]  /*273a0*/  IMAD.MOV.U32 R61, RZ, RZ, R214 ;  /* 0x000000ffff3d7224 */ /* 0x000fe200078e00d6 */
[----:B------:R-:W-:-:S04]  /*273b0*/  ISETP.NE.U32.AND P0, PT, RZ, UR12, PT ;  /* 0x0000000cff007c0c */ /* 0x000fc8000bf05070 */
[----:B------:R1:W-:Y:S01]  /*273c0*/  LDGSTS.E [R2+0xe700], desc[UR28][R60.64], P1 ;  /* 0x0e7000003c027fae */ /* 0x0003e200089a101c */
[----:B--2---:R-:W-:-:S03]  /*273d0*/  IADD3 R65, P1, PT, R65, UR13, RZ ;  /* 0x0000000d41417c10 */ /* 0x004fc6000ff3e0ff */
[----:B------:R-:W-:Y:S01]  /*273e0*/  STL [R1+0xaf8], R216 ;  /* 0x000af8d801007387 */ /* 0x000fe20000100800 */
[----:B------:R-:W-:-:S03]  /*273f0*/  IADD3.X R69, PT, PT, R69, UR7, RZ, P1, !PT ;  /* 0x0000000745457c10 */ /* 0x000fc60008ffe4ff */
[----:B------:R-:W-:Y:S01]  /*27400*/  STL [R1+0xb04], R64 ;  /* 0x000b044001007387 */ /* 0x000fe20000100800 */
[----:B------:R-:W-:-:S03]  /*27410*/  IADD3 R212, P2, PT, R212, UR13, RZ ;  /* 0x0000000dd4d47c10 */ /* 0x000fc6000ff5e0ff */
[----:B------:R2:W-:Y:S01]  /*27420*/  STL [R1+0xb00], R214 ;  /* 0x000b00d601007387 */ /* 0x0005e20000100800 */
[----:B------:R-:W-:Y:S01]  /*27430*/  IADD3.X R213, PT, PT, R213, UR7, RZ, P2, !PT ;  /* 0x00000007d5d57c10 */ /* 0x000fe200097fe4ff */
[----:B-1----:R-:W-:Y:S01]  /*27440*/  IMAD.MOV.U32 R61, RZ, RZ, R69 ;  /* 0x000000ffff3d7224 */ /* 0x002fe200078e0045 */
[----:B------:R-:W-:-:S05]  /*27450*/  MOV R60, R65 ;  /* 0x00000041003c7202 */ /* 0x000fca0000000f00 */
[----:B------:R1:W-:Y:S04]  /*27460*/  LDGSTS.E [R2+0xf400], desc[UR28][R60.64], P0 ;  /* 0x0f4000003c027fae */ /* 0x0003e800081a101c */
[----:B--2---:R-:W2:Y:S04]  /*27470*/  LDL.LU R214, [R1+0x408] ;  /* 0x0004080001d67983 */ /* 0x004ea80000300800 */
[----:B------:R-:W3:Y:S04]  /*27480*/  LDL.LU R64, [R1+0x40c] ;  /* 0x00040c0001407983 */ /* 0x000ee80000300800 */
[----:B------:R4:W-:Y:S04]  /*27490*/  STL [R1+0xb6c], R65 ;  /* 0x000b6c4101007387 */ /* 0x0009e80000100800 */
[----:B------:R4:W-:Y:S04]  /*274a0*/  STL [R1+0xb68], R69 ;  /* 0x000b684501007387 */ /* 0x0009e80000100800 */
[----:B------:R-:W-:Y:S01]  /*274b0*/  STL [R1+0xb74], R212 ;  /* 0x000b74d401007387 */ /* 0x000fe20000100800 */
[----:B-1----:R-:W-:-:S03]  /*274c0*/  MOV R61, R213 ;  /* 0x000000d5003d7202 */ /* 0x002fc60000000f00 */
[----:B----4-:R-:W4:Y:S04]  /*274d0*/  LDL.LU R65, [R1+0x414] ;  /* 0x0004140001417983 */ /* 0x010f280000300800 */
[----:B------:R1:W-:Y:S04]  /*274e0*/  STL [R1+0xb70], R213 ;  /* 0x000b70d501007387 */ /* 0x0003e80000100800 */
[----:B------:R-:W4:Y:S04]  /*274f0*/  LDL.LU R69, [R1+0x41c] ;  /* 0x00041c0001457983 */ /* 0x000f280000300800 */
[----:B-1----:R-:W4:Y:S01]  /*27500*/  LDL.LU R213, [R1+0x410] ;  /* 0x0004100001d57983 */ /* 0x002f220000300800 */
[----:B------:R-:W-:-:S03]  /*27510*/  IMAD.MOV.U32 R60, RZ, RZ, R212 ;  /* 0x000000ffff3c7224 */ /* 0x000fc600078e00d4 */
[----:B------:R-:W4:Y:S04]  /*27520*/  LDL.LU R212, [R1+0x418] ;  /* 0x0004180001d47983 */ /* 0x000f280000300800 */
[----:B------:R1:W-:Y:S01]  /*27530*/  LDGSTS.E [R2+0xf500], desc[UR28][R60.64], P0 ;  /* 0x0f5000003c027fae */ /* 0x0003e200081a101c */
[----:B------:R-:W-:-:S04]  /*27540*/  IADD3 R73, P1, PT, R73, UR13, RZ ;  /* 0x0000000d49497c10 */ /* 0x000fc8000ff3e0ff */
[----:B------:R-:W-:Y:S01]  /*27550*/  IADD3.X R76, PT, PT, R76, UR7, RZ, P1, !PT ;  /* 0x000000074c4c7c10 */ /* 0x000fe20008ffe4ff */
[----:B-1----:R-:W-:Y:S01]  /*27560*/  IMAD.MOV.U32 R60, RZ, RZ, R73 ;  /* 0x000000ffff3c7224 */ /* 0x002fe200078e0049 */
[----:B------:R1:W-:Y:S03]  /*27570*/  STL [R1+0xb7c], R73 ;  /* 0x000b7c4901007387 */ /* 0x0003e60000100800 */
[----:B------:R-:W-:Y:S01]  /*27580*/  IMAD.MOV.U32 R61, RZ, RZ, R76 ;  /* 0x000000ffff3d7224 */ /* 0x000fe200078e004c */
[----:B------:R-:W-:Y:S04]  /*27590*/  STL [R1+0xb78], R76 ;  /* 0x000b784c01007387 */ /* 0x000fe80000100800 */
[----:B------:R1:W-:Y:S01]  /*275a0*/  LDGSTS.E [R2+0xf600], desc[UR28][R60.64], P0 ;  /* 0x0f6000003c027fae */ /* 0x0003e200081a101c */
[----:B------:R-:W-:-:S04]  /*275b0*/  IADD3 R3, P2, PT, R3, UR13, RZ ;  /* 0x0000000d03037c10 */ /* 0x000fc8000ff5e0ff */
[----:B------:R-:W-:Y:S01]  /*275c0*/  IADD3.X R72, PT, PT, R72, UR7, RZ, P2, !PT ;  /* 0x0000000748487c10 */ /* 0x000fe200097fe4ff */
[----:B------:R1:W-:Y:S02]  /*275d0*/  STL [R1+0xb84], R3 ;  /* 0x000b840301007387 */ /* 0x0003e40000100800 */
[----:B-1----:R-:W-:Y:S02]  /*275e0*/  MOV R60, R3 ;  /* 0x00000003003c7202 */ /* 0x002fe40000000f00 */
[----:B------:R1:W-:Y:S04]  /*275f0*/  STL [R1+0xb80], R72 ;  /* 0x000b804801007387 */ /* 0x0003e80000100800 */
[----:B------:R-:W4:Y:S04]  /*27600*/  LDL.LU R73, [R1+0x420] ;  /* 0x0004200001497983 */ /* 0x000f280000300800 */
[----:B------:R-:W4:Y:S01]  /*27610*/  LDL.LU R3, [R1+0x424] ;  /* 0x0004240001037983 */ /* 0x000f220000300800 */
[----:B------:R-:W-:-:S03]  /*27620*/  IMAD.MOV.U32 R61, RZ, RZ, R72 ;  /* 0x000000ffff3d7224 */ /* 0x000fc600078e0048 */
[----:B------:R-:W4:Y:S04]  /*27630*/  LDL.LU R76, [R1+0x488] ;  /* 0x00048800014c7983 */ /* 0x000f280000300800 */
[----:B-1----:R-:W4:Y:S04]  /*27640*/  LDL.LU R72, [R1+0x48c] ;  /* 0x00048c0001487983 */ /* 0x002f280000300800 */
[----:B------:R-:W4:Y:S04]  /*27650*/  LDL.LU R216, [R1+0x490] ;  /* 0x0004900001d87983 */ /* 0x000f280000300800 */
[----:B------:R-:W4:Y:S01]  /*27660*/  LDL.LU R215, [R1+0x494] ;  /* 0x0004940001d77983 */ /* 0x000f220000300800 */
[----:B------:R-:W-:-:S03]  /*27670*/  UISETP.GT.AND UP1, UPT, UR15, 0x2, UPT ;  /* 0x000000020f00788c */ /* 0x000fc6000bf24270 */
[----:B------:R1:W-:Y:S01]  /*27680*/  LDGSTS.E [R2+0xf700], desc[UR28][R60.64], P0 ;  /* 0x0f7000003c027fae */ /* 0x0003e200081a101c */
[----:B------:R-:W-:-:S04]  /*27690*/  USEL UR12, URZ, 0x4, !UP1 ;  /* 0x00000004ff0c7887 */ /* 0x000fc8000c800000 */
[----:B------:R-:W-:-:S06]  /*276a0*/  USEL UR12, UR12, URZ, !UP0 ;  /* 0x000000ff0c0c7287 */ /* 0x000fcc000c000000 */
[----:B------:R-:W-:Y:S02]  /*276b0*/  ISETP.NE.U32.AND P0, PT, RZ, UR12, PT ;  /* 0x0000000cff007c0c */ /* 0x000fe4000bf05070 */
[----:B-1----:R-:W-:-:S05]  /*276c0*/  LOP3.LUT R2, R68, 0x40, RZ, 0x3c, !PT ;  /* 0x0000004044027812 */ /* 0x002fca00078e3cff */
[----:B------:R-:W-:Y:S01]  /*276d0*/  VIADD R2, R2, UR16 ;  /* 0x0000001002027c36 */ /* 0x000fe20008000000 */
[----:B---3--:R-:W-:-:S04]  /*276e0*/  IADD3 R64, P1, PT, R64, UR13, RZ ;  /* 0x0000000d40407c10 */ /* 0x008fc8000ff3e0ff */
[----:B--2---:R-:W-:Y:S01]  /*276f0*/  IADD3.X R214, PT, PT, R214, UR7, RZ, P1, !PT ;  /* 0x00000007d6d67c10 */ /* 0x004fe20008ffe4ff */
[----:B------:R1:W-:Y:S01]  /*27700*/  STL [R1+0x40c], R64 ;  /* 0x00040c4001007387 */ /* 0x0003e20000100800 */
[----:B------:R-:W-:-:S03]  /*27710*/  MOV R60, R64 ;  /* 0x00000040003c7202 */ /* 0x000fc60000000f00 */
[----:B------:R-:W-:Y:S01]  /*27720*/  IMAD.MOV.U32 R61, RZ, RZ, R214 ;  /* 0x000000ffff3d7224 */ /* 0x000fe200078e00d6 */
[----:B------:R-:W-:Y:S04]  /*27730*/  STL [R1+0x408], R214 ;  /* 0x000408d601007387 */ /* 0x000fe80000100800 */
[----:B------:R2:W-:Y:S01]  /*27740*/  LDGSTS.E [R2+0x800], desc[UR28][R60.64], P0 ;  /* 0x008000003c027fae */ /* 0x0005e200081a101c */
[----:B----4-:R-:W-:-:S03]  /*27750*/  IADD3 R65, P1, PT, R65, UR13, RZ ;  /* 0x0000000d41417c10 */ /* 0x010fc6000ff3e0ff */
[----:B-1----:R-:W3:Y:S01]  /*27760*/  LDL.LU R64, [R1+0x49c] ;  /* 0x00049c0001407983 */ /* 0x002ee20000300800 */
[----:B------:R-:W-:-:S03]  /*27770*/  IADD3 R69, P2, PT, R69, UR13, RZ ;  /* 0x0000000d45457c10 */ /* 0x000fc6000ff5e0ff */
[----:B------:R1:W-:Y:S01]  /*27780*/  STL [R1+0x414], R65 ;  /* 0x0004144101007387 */ /* 0x0003e20000100800 */
[----:B------:R-:W-:Y:S01]  /*27790*/  IADD3.X R213, PT, PT, R213, UR7, RZ, P1, !PT ;  /* 0x00000007d5d57c10 */ /* 0x000fe20008ffe4ff */
[----:B--2---:R-:W-:-:S04]  /*277a0*/  IMAD.MOV.U32 R60, RZ, RZ, R65 ;  /* 0x000000ffff3c7224 */ /* 0x004fc800078e0041 */
[----:B------:R2:W-:Y:S01]  /*277b0*/  STL [R1+0x410], R213 ;  /* 0x000410d501007387 */ /* 0x0005e20000100800 */
[----:B------:R-:W-:-:S03]  /*277c0*/  IADD3.X R212, PT, PT, R212, UR7, RZ, P2, !PT ;  /* 0x00000007d4d47c10 */ /* 0x000fc600097fe4ff */
[----:B------:R-:W-:Y:S01]  /*277d0*/  STL [R1+0x41c], R69 ;  /* 0x00041c4501007387 */ /* 0x000fe20000100800 */
[----:B------:R-:W-:-:S03]  /*277e0*/  MOV R61, R213 ;  /* 0x000000d5003d7202 */ /* 0x000fc60000000f00 */
[----:B-1----:R-:W4:Y:S04]  /*277f0*/  LDL.LU R65, [R1+0x498] ;  /* 0x0004980001417983 */ /* 0x002f280000300800 */
[----:B------:R1:W-:Y:S04]  /*27800*/  STL [R1+0x418], R212 ;  /* 0x000418d401007387 */ /* 0x0003e80000100800 */
[----:B------:R1:W-:Y:S04]  /*27810*/  LDGSTS.E [R2+0x900], desc[UR28][R60.64], P0 ;  /* 0x009000003c027fae */ /* 0x0003e800081a101c */
[----:B--2---:R-:W2:Y:S01]  /*27820*/  LDL.LU R213, [R1+0x4a0] ;  /* 0x0004a00001d57983 */ /* 0x004ea20000300800 */
[----:B-1----:R-:W-:-:S03]  /*27830*/  IMAD.MOV.U32 R61, RZ, RZ, R212 ;  /* 0x000000ffff3d7224 */ /* 0x002fc600078e00d4 */
[----:B------:R-:W2:Y:S01]  /*27840*/  LDL.LU R212, [R1+0x4a4] ;  /* 0x0004a40001d47983 */ /* 0x000ea20000300800 */
[----:B------:R-:W-:-:S03]  /*27850*/  IMAD.MOV.U32 R60, RZ, RZ, R69 ;  /* 0x000000ffff3c7224 */ /* 0x000fc600078e0045 */
[----:B------:R-:W2:Y:S04]  /*27860*/  LDL.LU R214, [R1+0x508] ;  /* 0x0005080001d67983 */ /* 0x000ea80000300800 */
[----:B------:R-:W2:Y:S04]  /*27870*/  LDL.LU R69, [R1+0x50c] ;  /* 0x00050c0001457983 */ /* 0x000ea80000300800 */
[----:B------:R1:W-:Y:S01]  /*27880*/  LDGSTS.E [R2+0xa00], desc[UR28][R60.64], P0 ;  /* 0x00a000003c027fae */ /* 0x0003e200081a101c */
[----:B------:R-:W-:-:S04]  /*27890*/  IADD3 R3, P1, PT, R3, UR13, RZ ;  /* 0x0000000d03037c10 */ /* 0x000fc8000ff3e0ff */
[----:B------:R-:W-:Y:S02]  /*278a0*/  IADD3.X R73, PT, PT, R73, UR7, RZ, P1, !PT ;  /* 0x0000000749497c10 */ /* 0x000fe40008ffe4ff */
[----:B------:R-:W-:Y:S01]  /*278b0*/  IADD3 R72, P1, PT, R72, UR13, RZ ;  /* 0x0000000d48487c10 */ /* 0x000fe2000ff3e0ff */
[----:B------:R-:W-:Y:S01]  /*278c0*/  STL [R1+0x424], R3 ;  /* 0x0004240301007387 */ /* 0x000fe20000100800 */
[----:B-1----:R-:W-:Y:S01]  /*278d0*/  MOV R60, R3 ;  /* 0x00000003003c7202 */ /* 0x002fe20000000f00 */
[----:B------:R-:W-:Y:S01]  /*278e0*/  IMAD.MOV.U32 R61, RZ, RZ, R73 ;  /* 0x000000ffff3d7224 */ /* 0x000fe200078e0049 */
[----:B------:R-:W-:Y:S01]  /*278f0*/  IADD3.X R76, PT, PT, R76, UR7, RZ, P1, !PT ;  /* 0x000000074c4c7c10 */ /* 0x000fe20008ffe4ff */
[----:B------:R1:W-:Y:S01]  /*27900*/  STL [R1+0x420], R73 ;  /* 0x0004204901007387 */ /* 0x0003e20000100800 */
[----:B------:R-:W-:-:S03]  /*27910*/  IADD3 R215, P2, PT, R215, UR13, RZ ;  /* 0x0000000dd7d77c10 */ /* 0x000fc6000ff5e0ff */
[----:B------:R1:W-:Y:S04]  /*27920*/  LDGSTS.E [R2+0xb00], desc[UR28][R60.64], P0 ;  /* 0x00b000003c027fae */ /* 0x0003e800081a101c */
[----:B-1----:R-:W2:Y:S04]  /*27930*/  LDL.LU R73, [R1+0x514] ;  /* 0x0005140001497983 */ /* 0x002ea80000300800 */
[----:B------:R-:W2:Y:S01]  /*27940*/  LDL.LU R3, [R1+0x51c] ;  /* 0x00051c0001037983 */ /* 0x000ea20000300800 */
[----:B------:R-:W-:-:S03]  /*27950*/  MOV R61, R76 ;  /* 0x0000004c003d7202 */ /* 0x000fc60000000f00 */
[----:B------:R-:W-:Y:S04]  /*27960*/  STL [R1+0x48c], R72 ;  /* 0x00048c4801007387 */ /* 0x000fe80000100800 */
[----:B------:R1:W-:Y:S01]  /*27970*/  STL [R1+0x488], R76 ;  /* 0x0004884c01007387 */ /* 0x0003e20000100800 */
[----:B------:R-:W-:-:S03]  /*27980*/  IADD3.X R216, PT, PT, R216, UR7, RZ, P2, !PT ;  /* 0x00000007d8d87c10 */ /* 0x000fc600097fe4ff */
[----:B------:R-:W-:Y:S04]  /*27990*/  STL [R1+0x494], R215 ;  /* 0x000494d701007387 */ /* 0x000fe80000100800 */
[----:B-1----:R-:W2:Y:S01]  /*279a0*/  LDL.LU R76, [R1+0x510] ;  /* 0x00051000014c7983 */ /* 0x002ea20000300800 */
[----:B------:R-:W-:-:S03]  /*279b0*/  IMAD.MOV.U32 R60, RZ, RZ, R72 ;  /* 0x000000ffff3c7224 */ /* 0x000fc600078e0048 */
[----:B------:R-:W-:Y:S04]  /*279c0*/  STL [R1+0x490], R216 ;  /* 0x000490d801007387 */ /* 0x000fe80000100800 */
[----:B------:R-:W2:Y:S01]  /*279d0*/  LDL.LU R72, [R1+0x518] ;  /* 0x0005180001487983 */ /* 0x000ea20000300800 */
[----:B------:R-:W-:-:S04]  /*279e0*/  UISETP.GT.AND UP1, UPT, UR15, 0x6, UPT ;  /* 0x000000060f00788c */ /* 0x000fc8000bf24270 */
[----:B------:R-:W-:-:S04]  /*279f0*/  USEL UR12, URZ, 0x4, !UP1 ;  /* 0x00000004ff0c7887 */ /* 0x000fc8000c800000 */
[----:B------:R-:W-:-:S06]  /*27a00*/  USEL UR12, UR12, URZ, !UP0 ;  /* 0x000000ff0c0c7287 */ /* 0x000fcc000c000000 */
[----:B------:R-:W-:Y:S01]  /*27a10*/  ISETP.NE.U32.AND P0, PT, RZ, UR12, PT ;  /* 0x0000000cff007c0c */ /* 0x000fe2000bf05070 */
[----:B------:R-:W-:-:S12]  /*27a20*/  UISETP.GT.AND UP1, UPT, UR15, 0xa, UPT ;  /* 0x0000000a0f00788c */ /* 0x000fd8000bf24270 */
[----:B------:R1:W-:Y:S02]  /*27a30*/  LDGSTS.E [R2+0x1800], desc[UR28][R60.64], P0 ;  /* 0x018000003c027fae */ /* 0x0003e400081a101c */
[----:B-1----:R-:W-:Y:S02]  /*27a40*/  IMAD.MOV.U32 R60, RZ, RZ, R215 ;  /* 0x000000ffff3c7224 */ /* 0x002fe400078e00d7 */
[----:B------:R-:W-:-:S05]  /*27a50*/  IMAD.MOV.U32 R61, RZ, RZ, R216 ;  /* 0x000000ffff3d7224 */ /* 0x000fca00078e00d8 */
[----:B------:R1:W-:Y:S01]  /*27a60*/  LDGSTS.E [R2+0x1900], desc[UR28][R60.64], P0 ;  /* 0x019000003c027fae */ /* 0x0003e200081a101c */
[----:B------:R-:W-:-:S04]  /*27a70*/  USEL UR12, URZ, 0x4, !UP1 ;  /* 0x00000004ff0c7887 */ /* 0x000fc8000c800000 */
[----:B------:R-:W-:Y:S01]  /*27a80*/  USEL UR12, UR12, URZ, !UP0 ;  /* 0x000000ff0c0c7287 */ /* 0x000fe2000c000000 */
[----:B---3--:R-:W-:-:S05]  /*27a90*/  IADD3 R64, P1, PT, R64, UR13, RZ ;  /* 0x0000000d40407c10 */ /* 0x008fca000ff3e0ff */
[----:B------:R-:W-:Y:S01]  /*27aa0*/  STL [R1+0x49c], R64 ;  /* 0x00049c4001007387 */ /* 0x000fe20000100800 */
[----:B-1----:R-:W-:Y:S02]  /*27ab0*/  MOV R60, R64 ;  /* 0x00000040003c7202 */ /* 0x002fe40000000f00 */
[----:B----4-:R-:W-:-:S05]  /*27ac0*/  IADD3.X R65, PT, PT, R65, UR7, RZ, P1, !PT ;  /* 0x0000000741417c10 */ /* 0x010fca0008ffe4ff */
[----:B------:R1:W-:Y:S01]  /*27ad0*/  STL [R1+0x498], R65 ;  /* 0x0004984101007387 */ /* 0x0003e20000100800 */
[----:B------:R-:W-:-:S05]  /*27ae0*/  IMAD.MOV.U32 R61, RZ, RZ, R65 ;  /* 0x000000ffff3d7224 */ /* 0x000fca00078e0041 */
[----:B------:R3:W-:Y:S04]  /*27af0*/  LDGSTS.E [R2+0x1a00], desc[UR28][R60.64], P0 ;  /* 0x01a000003c027fae */ /* 0x0007e800081a101c */
[----:B-1----:R-:W4:Y:S04]  /*27b00*/  LDL.LU R65, [R1+0x520] ;  /* 0x0005200001417983 */ /* 0x002f280000300800 */
[----:B------:R-:W4:Y:S01]  /*27b10*/  LDL.LU R64, [R1+0x524] ;  /* 0x0005240001407983 */ /* 0x000f220000300800 */
[----:B--2---:R-:W-:-:S04]  /*27b20*/  IADD3 R212, P2, PT, R212, UR13, RZ ;  /* 0x0000000dd4d47c10 */ /* 0x004fc8000ff5e0ff */
[----:B------:R-:W-:Y:S02]  /*27b30*/  IADD3.X R213, PT, PT, R213, UR7, RZ, P2, !PT ;  /* 0x00000007d5d57c10 */ /* 0x000fe400097fe4ff */
[----:B------:R-:W-:Y:S01]  /*27b40*/  IADD3 R69, P3, PT, R69, UR13, RZ ;  /* 0x0000000d45457c10 */ /* 0x000fe2000ff7e0ff */
[----:B------:R-:W-:Y:S03]  /*27b50*/  STL [R1+0x4a4], R212 ;  /* 0x0004a4d401007387 */ /* 0x000fe60000100800 */
[----:B------:R-:W-:Y:S01]  /*27b60*/  IADD3.X R214, PT, PT, R214, UR7, RZ, P3, !PT ;  /* 0x00000007d6d67c10 */ /* 0x000fe20009ffe4ff */
[----:B------:R1:W-:Y:S01]  /*27b70*/  STL [R1+0x4a0], R213 ;  /* 0x0004a0d501007387 */ /* 0x0003e20000100800 */
[----:B---3--:R-:W-:Y:S01]  /*27b80*/  MOV R61, R213 ;  /* 0x000000d5003d7202 */ /* 0x008fe20000000f00 */
[----:B------:R-:W-:Y:S02]  /*27b90*/  IMAD.MOV.U32 R60, RZ, RZ, R212 ;  /* 0x000000ffff3c7224 */ /* 0x000fe400078e00d4 */
[----:B------:R2:W-:Y:S01]  /*27ba0*/  STL [R1+0x50c], R69 ;  /* 0x00050c4501007387 */ /* 0x0005e20000100800 */
[----:B------:R-:W-:-:S03]  /*27bb0*/  ISETP.NE.U32.AND P1, PT, RZ, UR12, PT ;  /* 0x0000000cff007c0c */ /* 0x000fc6000bf25070 */
[----:B------:R3:W-:Y:S04]  /*27bc0*/  LDGSTS.E [R2+0x1b00], desc[UR28][R60.64], P0 ;  /* 0x01b000003c027fae */ /* 0x0007e800081a101c */
[----:B-1----:R-:W4:Y:S04]  /*27bd0*/  LDL.LU R213, [R1+0x588] ;  /* 0x0005880001d57983 */ /* 0x002f280000300800 */
[----:B------:R-:W-:Y:S04]  /*27be0*/  STL [R1+0x508], R214 ;  /* 0x000508d601007387 */ /* 0x000fe80000100800 */
[----:B------:R-:W4:Y:S04]  /*27bf0*/  LDL.LU R212, [R1+0x58c] ;  /* 0x00058c0001d47983 */ /* 0x000f280000300800 */
[----:B------:R-:W4:Y:S04]  /*27c00*/  LDL.LU R216, [R1+0x590] ;  /* 0x0005900001d87983 */ /* 0x000f280000300800 */
[----:B------:R-:W4:Y:S01]  /*27c10*/  LDL.LU R215, [R1+0x594] ;  /* 0x0005940001d77983 */ /* 0x000f220000300800 */
[----:B---3--:R-:W-:-:S02]  /*27c20*/  IMAD.MOV.U32 R60, RZ, RZ, R69 ;  /* 0x000000ffff3c7224 */ /* 0x008fc400078e0045 */
[----:B------:R-:W-:Y:S01]  /*27c30*/  IMAD.MOV.U32 R61, RZ, RZ, R214 ;  /* 0x000000ffff3d7224 */ /* 0x000fe200078e00d6 */
[----:B--2---:R-:W2:Y:S04]  /*27c40*/  LDL.LU R69, [R1+0x59c] ;  /* 0x00059c0001457983 */ /* 0x004ea80000300800 */
[----:B------:R1:W-:Y:S01]  /*27c50*/  LDGSTS.E [R2+0x2800], desc[UR28][R60.64], P1 ;  /* 0x028000003c027fae */ /* 0x0003e200089a101c */
[----:B------:R-:W-:Y:S02]  /*27c60*/  IADD3 R73, P0, PT, R73, UR13, RZ ;  /* 0x0000000d49497c10 */ /* 0x000fe4000ff1e0ff */
[----:B------:R-:W-:-:S03]  /*27c70*/  IADD3 R3, P2, PT, R3, UR13, RZ ;  /* 0x0000000d03037c10 */ /* 0x000fc6000ff5e0ff */
[----:B------:R3:W-:Y:S01]  /*27c80*/  STL [R1+0x514], R73 ;  /* 0x0005144901007387 */ /* 0x0007e20000100800 */
[----:B-1----:R-:W-:Y:S02]  /*27c90*/  MOV R60, R73 ;  /* 0x00000049003c7202 */ /* 0x002fe40000000f00 */
[----:B------:R-:W-:-:S05]  /*27ca0*/  IADD3.X R76, PT, PT, R76, UR7, RZ, P0, !PT ;  /* 0x000000074c4c7c10 */ /* 0x000fca00087fe4ff */
[----:B------:R1:W-:Y:S01]  /*27cb0*/  STL [R1+0x510], R76 ;  /* 0x0005104c01007387 */ /* 0x0003e20000100800 */
[----:B------:R-:W-:-:S03]  /*27cc0*/  IMAD.MOV.U32 R61, RZ, RZ, R76 ;  /* 0x000000ffff3d7224 */ /* 0x000fc600078e004c */
[----:B------:R-:W-:Y:S01]  /*27cd0*/  STL [R1+0x51c], R3 ;  /* 0x00051c0301007387 */ /* 0x000fe20000100800 */
[----:B------:R-:W-:-:S03]  /*27ce0*/  IADD3.X R72, PT, PT, R72, UR7, RZ, P2, !PT ;  /* 0x0000000748487c10 */ /* 0x000fc600097fe4ff */
[----:B---3--:R-:W3:Y:S04]  /*27cf0*/  LDL.LU R73, [R1+0x598] ;  /* 0x0005980001497983 */ /* 0x008ee80000300800 */
[----:B------:R1:W-:Y:S04]  /*27d00*/  STL [R1+0x518], R72 ;  /* 0x0005184801007387 */ /* 0x0003e80000100800 */
[----:B------:R1:W-:Y:S04]  /*27d10*/  LDGSTS.E [R2+0x2900], desc[UR28][R60.64], P1 ;  /* 0x029000003c027fae */ /* 0x0003e800089a101c */
[----:B-1----:R-:W3:Y:S01]  /*27d20*/  LDL.LU R76, [R1+0x5a0] ;  /* 0x0005a000014c7983 */ /* 0x002ee20000300800 */
[----:B------:R-:W-:-:S03]  /*27d30*/  MOV R61, R72 ;  /* 0x00000048003d7202 */ /* 0x000fc60000000f00 */
[----:B------:R-:W3:Y:S01]  /*27d40*/  LDL.LU R72, [R1+0x5a4] ;  /* 0x0005a40001487983 */ /* 0x000ee20000300800 */
[----:B------:R-:W-:-:S03]  /*27d50*/  IMAD.MOV.U32 R60, RZ, RZ, R3 ;  /* 0x000000ffff3c7224 */ /* 0x000fc600078e0003 */
[----:B------:R-:W3:Y:S04]  /*27d60*/  LDL.LU R214, [R1+0x608] ;  /* 0x0006080001d67983 */ /* 0x000ee80000300800 */
[----:B------:R-:W3:Y:S01]  /*27d70*/  LDL.LU R3, [R1+0x60c] ;  /* 0x00060c0001037983 */ /* 0x000ee20000300800 */
[----:B------:R-:W-:-:S03]  /*27d80*/  UISETP.GT.AND UP1, UPT, UR15, 0xe, UPT ;  /* 0x0000000e0f00788c */ /* 0x000fc6000bf24270 */
[----:B------:R1:W-:Y:S01]  /*27d90*/  LDGSTS.E [R2+0x2a00], desc[UR28][R60.64], P1 ;  /* 0x02a000003c027fae */ /* 0x0003e200089a101c */
[----:B------:R-:W-:-:S04]  /*27da0*/  USEL UR12, URZ, 0x4, !UP1 ;  /* 0x00000004ff0c7887 */ /* 0x000fc8000c800000 */
[----:B------:R-:W-:Y:S01]  /*27db0*/  USEL UR12, UR12, URZ, !UP0 ;  /* 0x000000ff0c0c7287 */ /* 0x000fe2000c000000 */
[----:B----4-:R-:W-:-:S04]  /*27dc0*/  IADD3 R64, P0, PT, R64, UR13, RZ ;  /* 0x0000000d40407c10 */ /* 0x010fc8000ff1e0ff */
[----:B------:R-:W-:Y:S01]  /*27dd0*/  IADD3.X R65, PT, PT, R65, UR7, RZ, P0, !PT ;  /* 0x0000000741417c10 */ /* 0x000fe200087fe4ff */
[----:B-1----:R-:W-:-:S04]  /*27de0*/  IMAD.MOV.U32 R60, RZ, RZ, R64 ;  /* 0x000000ffff3c7224 */ /* 0x002fc800078e0040 */
[----:B------:R-:W-:Y:S01]  /*27df0*/  IMAD.MOV.U32 R61, RZ, RZ, R65 ;  /* 0x000000ffff3d7224 */ /* 0x000fe200078e0041 */
[----:B------:R-:W-:-:S04]  /*27e00*/  ISETP.NE.U32.AND P0, PT, RZ, UR12, PT ;  /* 0x0000000cff007c0c */ /* 0x000fc8000bf05070 */
[----:B------:R1:W-:Y:S04]  /*27e10*/  LDGSTS.E [R2+0x2b00], desc[UR28][R60.64], P1 ;  /* 0x02b000003c027fae */ /* 0x0003e800089a101c */
[----:B------:R4:W-:Y:S04]  /*27e20*/  STL [R1+0x524], R64 ;  /* 0x0005244001007387 */ /* 0x0009e80000100800 */
[----:B------:R1:W-:Y:S04]  /*27e30*/  STL [R1+0x520], R65 ;  /* 0x0005204101007387 */ /* 0x0003e80000100800 */
[----:B----4-:R-:W4:Y:S04]  /*27e40*/  LDL.LU R64, [R1+0x614] ;  /* 0x0006140001407983 */ /* 0x010f280000300800 */
[----:B-1----:R-:W4:Y:S01]  /*27e50*/  LDL.LU R65, [R1+0x61c] ;  /* 0x00061c0001417983 */ /* 0x002f220000300800 */
[----:B------:R-:W-:-:S04]  /*27e60*/  IADD3 R212, P1, PT, R212, UR13, RZ ;  /* 0x0000000dd4d47c10 */ /* 0x000fc8000ff3e0ff */
[----:B------:R-:W-:Y:S01]  /*27e70*/  IADD3.X R213, PT, PT, R213, UR7, RZ, P1, !PT ;  /* 0x00000007d5d57c10 */ /* 0x000fe20008ffe4ff */
[----:B------:R-:W-:Y:S01]  /*27e80*/  STL [R1+0x58c], R212 ;  /* 0x00058cd401007387 */ /* 0x000fe20000100800 */
[----:B------:R-:W-:-:S03]  /*27e90*/  IADD3 R215, P2, PT, R215, UR13, RZ ;  /* 0x0000000dd7d77c10 */ /* 0x000fc6000ff5e0ff */
[----:B------:R1:W-:Y:S01]  /*27ea0*/  STL [R1+0x588], R213 ;  /* 0x000588d501007387 */ /* 0x0003e20000100800 */
[----:B------:R-:W-:Y:S01]  /*27eb0*/  MOV R60, R212 ;  /* 0x000000d4003c7202 */ /* 0x000fe20000000f00 */
[----:B------:R-:W-:Y:S01]  /*27ec0*/  IMAD.MOV.U32 R61, RZ, RZ, R213 ;  /* 0x000000ffff3d7224 */ /* 0x000fe200078e00d5 */
[----:B------:R-:W-:Y:S01]  /*27ed0*/  IADD3.X R216, PT, PT, R216, UR7, RZ, P2, !PT ;  /* 0x00000007d8d87c10 */ /* 0x000fe200097fe4ff */
[----:B------:R-:W-:Y:S01]  /*27ee0*/  STL [R1+0x594], R215 ;  /* 0x000594d701007387 */ /* 0x000fe20000100800 */
[----:B--2---:R-:W-:-:S03]  /*27ef0*/  IADD3 R69, P1, PT, R69, UR13, RZ ;  /* 0x0000000d45457c10 */ /* 0x004fc6000ff3e0ff */
[----:B------:R2:W-:Y:S04]  /*27f00*/  LDGSTS.E [R2+0x3800], desc[UR28][R60.64], P0 ;  /* 0x038000003c027fae */ /* 0x0005e800081a101c */
[----:B-1----:R-:W4:Y:S04]  /*27f10*/  LDL.LU R213, [R1+0x610] ;  /* 0x0006100001d57983 */ /* 0x002f280000300800 */
[----:B------:R-:W-:Y:S01]  /*27f20*/  STL [R1+0x590], R216 ;  /* 0x000590d801007387 */ /* 0x000fe20000100800 */
[----:B--2---:R-:W-:Y:S01]  /*27f30*/  IMAD.MOV.U32 R60, RZ, RZ, R215 ;  /* 0x000000ffff3c7224 */ /* 0x004fe200078e00d7 */
[----:B------:R-:W-:-:S02]  /*27f40*/  MOV R61, R216 ;  /* 0x000000d8003d7202 */ /* 0x000fc40000000f00 */
[----:B------:R-:W2:Y:S04]  /*27f50*/  LDL.LU R212, [R1+0x618] ;  /* 0x0006180001d47983 */ /* 0x000ea80000300800 */
[----:B------:R1:W-:Y:S04]  /*27f60*/  LDGSTS.E [R2+0x3900], desc[UR28][R60.64], P0 ;  /* 0x039000003c027fae */ /* 0x0003e800081a101c */
[----:B------:R-:W-:Y:S01]  /*27f70*/  STL [R1+0x59c], R69 ;  /* 0x00059c4501007387 */ /* 0x000fe20000100800 */
[----:B-1----:R-:W-:Y:S01]  /*27f80*/  IMAD.MOV.U32 R60, RZ, RZ, R69 ;  /* 0x000000ffff3c7224 */ /* 0x002fe200078e0045 */
[----:B---3--:R-:W-:-:S05]  /*27f90*/  IADD3.X R73, PT, PT, R73, UR7, RZ, P1, !PT ;  /* 0x0000000749497c10 */ /* 0x008fca0008ffe4ff */
[----:B------:R1:W-:Y:S01]  /*27fa0*/  STL [R1+0x598], R73 ;  /* 0x0005984901007387 */ /* 0x0003e20000100800 */
[----:B------:R-:W-:-:S05]  /*27fb0*/  IMAD.MOV.U32 R61, RZ, RZ, R73 ;  /* 0x000000ffff3d7224 */ /* 0x000fca00078e0049 */
[----:B------:R3:W-:Y:S04]  /*27fc0*/  LDGSTS.E [R2+0x3a00], desc[UR28][R60.64], P0 ;  /* 0x03a000003c027fae */ /* 0x0007e800081a101c */
[----:B-1----:R-:W2:Y:S04]  /*27fd0*/  LDL.LU R73, [R1+0x620] ;  /* 0x0006200001497983 */ /* 0x002ea80000300800 */
[----:B------:R-:W2:Y:S01]  /*27fe0*/  LDL.LU R69, [R1+0x624] ;  /* 0x0006240001457983 */ /* 0x000ea20000300800 */
[----:B------:R-:W-:-:S04]  /*27ff0*/  IADD3 R72, P2, PT, R72, UR13, RZ ;  /* 0x0000000d48487c10 */ /* 0x000fc8000ff5e0ff */
[----:B------:R-:W-:Y:S02]  /*28000*/  IADD3.X R76, PT, PT, R76, UR7, RZ, P2, !PT ;  /* 0x000000074c4c7c10 */ /* 0x000fe400097fe4ff */
[----:B------:R-:W-:Y:S01]  /*28010*/  IADD3 R3, P3, PT, R3, UR13, RZ ;  /* 0x0000000d03037c10 */ /* 0x000fe2000ff7e0ff */
[----:B------:R-:W-:Y:S03]  /*28020*/  STL [R1+0x5a4], R72 ;  /* 0x0005a44801007387 */ /* 0x000fe60000100800 */
[----:B------:R-:W-:Y:S01]  /*28030*/  IADD3.X R214, PT, PT, R214, UR7, RZ, P3, !PT ;  /* 0x00000007d6d67c10 */ /* 0x000fe20009ffe4ff */
[----:B------:R1:W-:Y:S01]  /*28040*/  STL [R1+0x5a0], R76 ;  /* 0x0005a04c01007387 */ /* 0x0003e20000100800 */
[----:B---3--:R-:W-:Y:S01]  /*28050*/  IMAD.MOV.U32 R61, RZ, RZ, R76 ;  /* 0x000000ffff3d7224 */ /* 0x008fe200078e004c */
[----:B------:R-:W-:Y:S02]  /*28060*/  MOV R60, R72 ;  /* 0x00000048003c7202 */ /* 0x000fe40000000f00 */
        /* <DEDUP_REMOVED lines=9> */
[----:B------:R-:W-:-:S06]  /*28100*/  USEL UR12, UR12, URZ, !UP0 ;  /* 0x000000ff0c0c7287 */ /* 0x000fcc000c000000 */
[----:B------:R-:W-:Y:S01]  /*28110*/  ISETP.NE.U32.AND P1, PT, RZ, UR12, PT ;  /* 0x0000000cff007c0c */ /* 0x000fe2000bf25070 */
[----:B---3--:R-:W-:Y:S01]  /*28120*/  IMAD.MOV.U32 R60, RZ, RZ, R3 ;  /* 0x000000ffff3c7224 */ /* 0x008fe200078e0003 */
[----:B------:R-:W-:Y:S01]  /*28130*/  MOV R61, R214 ;  /* 0x000000d6003d7202 */ /* 0x000fe20000000f00 */
[----:B------:R-:W3:Y:S10]  /*28140*/  LDL.LU R3, [R1+0x69c] ;  /* 0x00069c0001037983 */ /* 0x000ef40000300800 */
[----:B------:R1:W-:Y:S01]  /*28150*/  LDGSTS.E [R2+0x4800], desc[UR28][R60.64], P1 ;  /* 0x048000003c027fae */ /* 0x0003e200089a101c */
[----:B----4-:R-:W-:-:S02]  /*28160*/  IADD3 R64, P0, PT, R64, UR13, RZ ;  /* 0x0000000d40407c10 */ /* 0x010fc4000ff1e0ff */
[----:B------:R-:W-:-:S03]  /*28170*/  IADD3 R65, P2, PT, R65, UR13, RZ ;  /* 0x0000000d41417c10 */ /* 0x000fc6000ff5e0ff */
[----:B------:R4:W-:Y:S01]  /*28180*/  STL [R1+0x614], R64 ;  /* 0x0006144001007387 */ /* 0x0009e20000100800 */
[----:B-1----:R-:W-:Y:S01]  /*28190*/  IMAD.MOV.U32 R60, RZ, RZ, R64 ;  /* 0x000000ffff3c7224 */ /* 0x002fe200078e0040 */
[----:B------:R-:W-:-:S05]  /*281a0*/  IADD3.X R213, PT, PT, R213, UR7, RZ, P0, !PT ;  /* 0x00000007d5d57c10 */ /* 0x000fca00087fe4ff */
[----:B------:R1:W-:Y:S01]  /*281b0*/  STL [R1+0x610], R213 ;  /* 0x000610d501007387 */ /* 0x0003e20000100800 */
[----:B------:R-:W-:-:S03]  /*281c0*/  IMAD.MOV.U32 R61, RZ, RZ, R213 ;  /* 0x000000ffff3d7224 */ /* 0x000fc600078e00d5 */
[----:B------:R-:W-:Y:S01]  /*281d0*/  STL [R1+0x61c], R65 ;  /* 0x00061c4101007387 */ /* 0x000fe20000100800 */
[----:B--2---:R-:W-:-:S03]  /*281e0*/  IADD3.X R212, PT, PT, R212, UR7, RZ, P2, !PT ;  /* 0x00000007d4d47c10 */ /* 0x004fc600097fe4ff */
[----:B----4-:R-:W2:Y:S04]  /*281f0*/  LDL.LU R64, [R1+0x698] ;  /* 0x0006980001407983 */ /* 0x010ea80000300800 */
[----:B------:R4:W-:Y:S04]  /*28200*/  LDGSTS.E [R2+0x4900], desc[UR28][R60.64], P1 ;  /* 0x049000003c027fae */ /* 0x0009e800089a101c */
[----:B------:R1:W-:Y:S04]  /*28210*/  STL [R1+0x618], R212 ;  /* 0x000618d401007387 */ /* 0x0003e80000100800 */
[----:B------:R-:W2:Y:S01]  /*28220*/  LDL.LU R214, [R1+0x6a0] ;  /* 0x0006a00001d67983 */ /* 0x000ea20000300800 */
[----:B----4-:R-:W-:Y:S01]  /*28230*/  MOV R60, R65 ;  /* 0x00000041003c7202 */ /* 0x010fe20000000f00 */
[----:B------:R-:W-:-:S02]  /*28240*/  IMAD.MOV.U32 R61, RZ, RZ, R212 ;  /* 0x000000ffff3d7224 */ /* 0x000fc400078e00d4 */
[----:B-1----:R-:W4:Y:S04]  /*28250*/  LDL.LU R213, [R1+0x6a4] ;  /* 0x0006a40001d57983 */ /* 0x002f280000300800 */
[----:B------:R1:W-:Y:S04]  /*28260*/  LDGSTS.E [R2+0x4a00], desc[UR28][R60.64], P1 ;  /* 0x04a000003c027fae */ /* 0x0003e800089a101c */
[----:B------:R-:W4:Y:S04]  /*28270*/  LDL.LU R212, [R1+0x708] ;  /* 0x0007080001d47983 */ /* 0x000f280000300800 */
        /* <DEDUP_REMOVED lines=26> */
[----:B---3--:R-:W-:Y:S01]  /*28420*/  IADD3 R3, P1, PT, R3, UR13, RZ ;  /* 0x0000000d03037c10 */ /* 0x008fe2000ff3e0ff */
[----:B------:R-:W-:-:S04]  /*28430*/  UISETP.GT.AND UP1, UPT, UR15, 0x1a, UPT ;  /* 0x0000001a0f00788c */ /* 0x000fc8000bf24270 */
[----:B------:R-:W-:Y:S06]  /*28440*/  STL [R1+0x69c], R3 ;  /* 0x00069c0301007387 */ /* 0x000fec0000100800 */
[----:B------:R1:W-:Y:S02]  /*28450*/  LDGSTS.E [R2+0x5800], desc[UR28][R60.64], P0 ;  /* 0x058000003c027fae */ /* 0x0003e400081a101c */
[----:B-1----:R-:W-:Y:S01]  /*28460*/  MOV R60, R215 ;  /* 0x000000d7003c7202 */ /* 0x002fe20000000f00 */
[----:B------:R-:W-:-:S05]  /*28470*/  IMAD.MOV.U32 R61, RZ, RZ, R216 ;  /* 0x000000ffff3d7224 */ /* 0x000fca00078e00d8 */
[----:B------:R1:W-:Y:S01]  /*28480*/  LDGSTS.E [R2+0x5900], desc[UR28][R60.64], P0 ;  /* 0x059000003c027fae */ /* 0x0003e200081a101c */
[----:B------:R-:W-:Y:S01]  /*28490*/  USEL UR12, URZ, 0x4, !UP1 ;  /* 0x00000004ff0c7887 */ /* 0x000fe2000c800000 */
[----:B-1----:R-:W-:-:S03]  /*284a0*/  IMAD.MOV.U32 R60, RZ, RZ, R3 ;  /* 0x000000ffff3c7224 */ /* 0x002fc600078e0003 */
[----:B------:R-:W-:Y:S01]  /*284b0*/  USEL UR12, UR12, URZ, !UP0 ;  /* 0x000000ff0c0c7287 */ /* 0x000fe2000c000000 */
[----:B--2---:R-:W-:-:S04]  /*284c0*/  IADD3.X R64, PT, PT, R64, UR7, RZ, P1, !PT ;  /* 0x0000000740407c10 */ /* 0x004fc80008ffe4ff */
[----:B------:R-:W-:Y:S01]  /*284d0*/  MOV R61, R64 ;  /* 0x00000040003d7202 */ /* 0x000fe20000000f00 */
[----:B------:R1:W-:Y:S01]  /*284e0*/  STL [R1+0x698], R64 ;  /* 0x0006984001007387 */ /* 0x0003e20000100800 */
[----:B------:R-:W-:-:S03]  /*284f0*/  ISETP.NE.U32.AND P1, PT, RZ, UR12, PT ;  /* 0x0000000cff007c0c */ /* 0x000fc6000bf25070 */
[----:B------:R2:W-:Y:S04]  /*28500*/  LDGSTS.E [R2+0x5a00], desc[UR28][R60.64], P0 ;  /* 0x05a000003c027fae */ /* 0x0005e800081a101c */
[----:B-1----:R-:W3:Y:S04]  /*28510*/  LDL.LU R64, [R1+0x720] ;  /* 0x0007200001407983 */ /* 0x002ee80000300800 */
[----:B------:R-:W3:Y:S01]  /*28520*/  LDL.LU R3, [R1+0x724] ;  /* 0x0007240001037983 */ /* 0x000ee20000300800 */
[----:B----4-:R-:W-:-:S04]  /*28530*/  IADD3 R213, P2, PT, R213, UR13, RZ ;  /* 0x0000000dd5d57c10 */ /* 0x010fc8000ff5e0ff */
[----:B------:R-:W-:Y:S01]  /*28540*/  IADD3.X R214, PT, PT, R214, UR7, RZ, P2, !PT ;  /* 0x00000007d6d67c10 */ /* 0x000fe200097fe4ff */
[----:B------:R-:W-:Y:S01]  /*28550*/  STL [R1+0x6a4], R213 ;  /* 0x0006a4d501007387 */ /* 0x000fe20000100800 */
[----:B------:R-:W-:-:S03]  /*28560*/  IADD3 R65, P3, PT, R65, UR13, RZ ;  /* 0x0000000d41417c10 */ /* 0x000fc6000ff7e0ff */
[----:B------:R-:W-:Y:S01]  /*28570*/  STL [R1+0x6a0], R214 ;  /* 0x0006a0d601007387 */ /* 0x000fe20000100800 */
[----:B--2---:R-:W-:Y:S01]  /*28580*/  IMAD.MOV.U32 R60, RZ, RZ, R213 ;  /* 0x000000ffff3c7224 */ /* 0x004fe200078e00d5 */
[----:B------:R-:W-:Y:S01]  /*28590*/  IADD3.X R212, PT, PT, R212, UR7, RZ, P3, !PT ;  /* 0x00000007d4d47c10 */ /* 0x000fe20009ffe4ff */
[----:B------:R-:W-:Y:S01]  /*285a0*/  IMAD.MOV.U32 R61, RZ, RZ, R214 ;  /* 0x000000ffff3d7224 */ /* 0x000fe200078e00d6 */
[----:B------:R1:W-:Y:S04]  /*285b0*/  STL [R1+0x70c], R65 ;  /* 0x00070c4101007387 */ /* 0x0003e80000100800 */
[----:B------:R-:W2:Y:S04]  /*285c0*/  LDL.LU R217, [R1+0x78c] ;  /* 0x00078c0001d97983 */ /* 0x000ea80000300800 */
        /* <DEDUP_REMOVED lines=31> */
[----:B---3--:R-:W-:-:S04]  /*287c0*/  IADD3 R3, P0, PT, R3, UR13, RZ ;  /* 0x0000000d03037c10 */ /* 0x008fc8000ff1e0ff */
[----:B------:R-:W-:Y:S02]  /*287d0*/  IADD3.X R64, PT, PT, R64, UR7, RZ, P0, !PT ;  /* 0x0000000740407c10 */ /* 0x000fe400087fe4ff */
[----:B-1----:R-:W-:-:S03]  /*287e0*/  MOV R60, R3 ;  /* 0x00000003003c7202 */ /* 0x002fc60000000f00 */
[----:B------:R-:W-:Y:S01]  /*287f0*/  IMAD.MOV.U32 R61, RZ, RZ, R64 ;  /* 0x000000ffff3d7224 */ /* 0x000fe200078e0040 */
[----:B------:R-:W-:-:S04]  /*28800*/  ISETP.NE.U32.AND P0, PT, RZ, UR12, PT ;  /* 0x0000000cff007c0c */ /* 0x000fc8000bf05070 */
[----:B------:R1:W-:Y:S01]  /*28810*/  LDGSTS.E [R2+0x6b00], desc[UR28][R60.64], P1 ;  /* 0x06b000003c027fae */ /* 0x0003e200089a101c */
[----:B--2---:R-:W-:-:S03]  /*28820*/  IADD3 R217, P1, PT, R217, UR13, RZ ;  /* 0x0000000dd9d97c10 */ /* 0x004fc6000ff3e0ff */
[----:B------:R-:W-:Y:S04]  /*28830*/  STL [R1+0x724], R3 ;  /* 0x0007240301007387 */ /* 0x000fe80000100800 */
[----:B------:R2:W-:Y:S01]  /*28840*/  STL [R1+0x720], R64 ;  /* 0x0007204001007387 */ /* 0x0005e20000100800 */
[----:B----4-:R-:W-:Y:S01]  /*28850*/  IADD3 R215, P2, PT, R215, UR13, RZ ;  /* 0x0000000dd7d77c10 */ /* 0x010fe2000ff5e0ff */
[----:B-1----:R-:W-:Y:S02]  /*28860*/  IMAD.MOV.U32 R60, RZ, RZ, R217 ;  /* 0x000000ffff3c7224 */ /* 0x002fe400078e00d9 */
[----:B------:R-:W3:Y:S04]  /*28870*/  LDL.LU R212, [R1+0x810] ;  /* 0x0008100001d47983 */ /* 0x000ee80000300800 */
[----:B------:R-:W4:Y:S01]  /*28880*/  LDL.LU R76, [R1+0x814] ;  /* 0x00081400014c7983 */ /* 0x000f220000300800 */
[----:B------:R-:W-:-:S03]  /*28890*/  IADD3.X R218, PT, PT, R218, UR7, RZ, P1, !PT ;  /* 0x00000007dada7c10 */ /* 0x000fc60008ffe4ff */
[----:B--2---:R-:W2:Y:S01]  /*288a0*/  LDL.LU R64, [R1+0x818] ;  /* 0x0008180001407983 */ /* 0x004ea20000300800 */
[----:B------:R-:W-:Y:S02]  /*288b0*/  MOV R61, R218 ;  /* 0x000000da003d7202 */ /* 0x000fe40000000f00 */
[----:B------:R-:W-:Y:S01]  /*288c0*/  IADD3.X R216, PT, PT, R216, UR7, RZ, P2, !PT ;  /* 0x00000007d8d87c10 */ /* 0x000fe200097fe4ff */
[----:B------:R-:W2:Y:S01]  /*288d0*/  LDL.LU R3, [R1+0x81c] ;  /* 0x00081c0001037983 */ /* 0x000ea20000300800 */
[----:B------:R-:W-:-:S03]  /*288e0*/  IADD3 R65, P1, PT, R65, UR13, RZ ;  /* 0x0000000d41417c10 */ /* 0x000fc6000ff3e0ff */
[----:B------:R1:W-:Y:S04]  /*288f0*/  LDGSTS.E [R2+0x7800], desc[UR28][R60.64], P0 ;  /* 0x078000003c027fae */ /* 0x0003e800081a101c */
[----:B------:R-:W-:Y:S04]  /*28900*/  STL [R1+0x78c], R217 ;  /* 0x00078cd901007387 */ /* 0x000fe80000100800 */
[----:B------:R-:W-:Y:S01]  /*28910*/  STL [R1+0x788], R218 ;  /* 0x000788da01007387 */ /* 0x000fe20000100800 */
[----:B-1----:R-:W-:Y:S02]  /*28920*/  IMAD.MOV.U32 R60, RZ, RZ, R215 ;  /* 0x000000ffff3c7224 */ /* 0x002fe400078e00d7 */
[----:B------:R-:W-:Y:S01]  /*28930*/  IMAD.MOV.U32 R61, RZ, RZ, R216 ;  /* 0x000000ffff3d7224 */ /* 0x000fe200078e00d8 */
[----:B------:R-:W-:Y:S04]  /*28940*/  STL [R1+0x794], R215 ;  /* 0x000794d701007387 */ /* 0x000fe80000100800 */
        /* <DEDUP_REMOVED lines=13> */
[----:B------:R1:W-:Y:S03]  /*28a20*/  STL [R1+0x7a4], R69 ;  /* 0x0007a44501007387 */ /* 0x0003e60000100800 */
[----:B------:R-:W-:Y:S01]  /*28a30*/  IADD3.X R213, PT, PT, R213, UR7, RZ, P3, !PT ;  /* 0x00000007d5d57c10 */ /* 0x000fe20009ffe4ff */
[----:B------:R-:W-:Y:S01]  /*28a40*/  STL [R1+0x7a0], R214 ;  /* 0x0007a0d601007387 */ /* 0x000fe20000100800 */
[----:B------:R-:W-:-:S03]  /*28a50*/  IMAD.MOV.U32 R60, RZ, RZ, R69 ;  /* 0x000000ffff3c7224 */ /* 0x000fc600078e0045 */
[----:B------:R1:W-:Y:S01]  /*28a60*/  STL [R1+0x80c], R72 ;  /* 0x00080c4801007387 */ /* 0x0003e20000100800 */
[----:B------:R-:W-:-:S03]  /*28a70*/  MOV R61, R214 ;  /* 0x000000d6003d7202 */ /* 0x000fc60000000f00 */
[----:B------:R-:W2:Y:S04]  /*28a80*/  LDL.LU R217, [R1+0x88c] ;  /* 0x00088c0001d97983 */ /* 0x000ea80000300800 */
[----:B------:R2:W-:Y:S04]  /*28a90*/  STL [R1+0x808], R213 ;  /* 0x000808d501007387 */ /* 0x0005e80000100800 */
[----:B-1----:R-:W2:Y:S04]  /*28aa0*/  LDL.LU R69, [R1+0x894] ;  /* 0x0008940001457983 */ /* 0x002ea80000300800 */
[----:B------:R-:W2:Y:S04]  /*28ab0*/  LDL.LU R218, [R1+0x888] ;  /* 0x0008880001da7983 */ /* 0x000ea80000300800 */
[----:B------:R1:W-:Y:S02]  /*28ac0*/  LDGSTS.E [R2+0x7b00], desc[UR28][R60.64], P0 ;  /* 0x07b000003c027fae */ /* 0x0003e400081a101c */
[----:B-1----:R-:W-:-:S02]  /*28ad0*/  IMAD.MOV.U32 R60, RZ, RZ, R72 ;  /* 0x000000ffff3c7224 */ /* 0x002fc400078e0048 */
[----:B------:R-:W2:Y:S01]  /*28ae0*/  LDL.LU R72, [R1+0x890] ;  /* 0x0008900001487983 */ /* 0x000ea20000300800 */
[----:B------:R-:W-:-:S04]  /*28af0*/  UISETP.GT.AND UP1, UPT, UR15, 0x22, UPT ;  /* 0x000000220f00788c */ /* 0x000fc8000bf24270 */
[----:B------:R-:W-:-:S04]  /*28b00*/  USEL UR12, URZ, 0x4, !UP1 ;  /* 0x00000004ff0c7887 */ /* 0x000fc8000c800000 */
[----:B------:R-:W-:-:S06]  /*28b10*/  USEL UR12, UR12, URZ, !UP0 ;  /* 0x000000ff0c0c7287 */ /* 0x000fcc000c000000 */
[----:B------:R-:W-:Y:S01]  /*28b20*/  ISETP.NE.U32.AND P1, PT, RZ, UR12, PT ;  /* 0x0000000cff007c0c */ /* 0x000fe2000bf25070 */
[----:B------:R-:W-:Y:S01]  /*28b30*/  IMAD.MOV.U32 R61, RZ, RZ, R213 ;  /* 0x000000ffff3d7224 */ /* 0x000fe200078e00d5 */
[----:B------:R-:W-:-:S11]  /*28b40*/  UISETP.GT.AND UP1, UPT, UR15, 0x26, UPT ;  /* 0x000000260f00788c */ /* 0x000fd6000bf24270 */
[----:B------:R1:W-:Y:S01]  /*28b50*/  LDGSTS.E [R2+0x8800], desc[UR28][R60.64], P1 ;  /* 0x088000003c027fae */ /* 0x0003e200089a101c */
[----:B------:R-:W-:-:S04]  /*28b60*/  USEL UR12, URZ, 0x4, !UP1 ;  /* 0x00000004ff0c7887 */ /* 0x000fc8000c800000 */
[----:B------:R-:W-:Y:S01]  /*28b70*/  USEL UR12, UR12, URZ, !UP0 ;  /* 0x000000ff0c0c7287 */ /* 0x000fe2000c000000 */
[----:B----4-:R-:W-:-:S04]  /*28b80*/  IADD3 R76, P0, PT, R76, UR13, RZ ;  /* 0x0000000d4c4c7c10 */ /* 0x010fc8000ff1e0ff */
[----:B---3--:R-:W-:Y:S02]  /*28b90*/  IADD3.X R212, PT, PT, R212, UR7, RZ, P0, !PT ;  /* 0x00000007d4d47c10 */ /* 0x008fe400087fe4ff */
[----:B-1----:R-:W-:Y:S02]  /*28ba0*/  MOV R60, R76 ;  /* 0x0000004c003c7202 */ /* 0x002fe40000000f00 */
[----:B--2---:R-:W-:Y:S01]  /*28bb0*/  IADD3 R3, P2, PT, R3, UR13, RZ ;  /* 0x0000000d03037c10 */ /* 0x004fe2000ff5e0ff */
[----:B------:R-:W-:Y:S01]  /*28bc0*/  IMAD.MOV.U32 R61, RZ, RZ, R212 ;  /* 0x000000ffff3d7224 */ /* 0x000fe200078e00d4 */
[----:B------:R-:W-:Y:S02]  /*28bd0*/  STL [R1+0x814], R76 ;  /* 0x0008144c01007387 */ /* 0x000fe40000100800 */
[----:B------:R-:W-:Y:S02]  /*28be0*/  IADD3.X R64, PT, PT, R64, UR7, RZ, P2, !PT ;  /* 0x0000000740407c10 */ /* 0x000fe400097fe4ff */
[----:B------:R-:W-:Y:S04]  /*28bf0*/  STL [R1+0x810], R212 ;  /* 0x000810d401007387 */ /* 0x000fe80000100800 */
[----:B------:R1:W-:Y:S04]  /*28c00*/  STL [R1+0x81c], R3 ;  /* 0x00081c0301007387 */ /* 0x0003e80000100800 */
[----:B------:R-:W2:Y:S04]  /*28c10*/  LDL.LU R215, [R1+0x89c] ;  /* 0x00089c0001d77983 */ /* 0x000ea80000300800 */
[----:B------:R3:W-:Y:S04]  /*28c20*/  LDGSTS.E [R2+0x8900], desc[UR28][R60.64], P1 ;  /* 0x089000003c027fae */ /* 0x0007e800089a101c */
[----:B------:R4:W-:Y:S04]  /*28c30*/  STL [R1+0x818], R64 ;  /* 0x0008184001007387 */ /* 0x0009e80000100800 */
[----:B------:R-:W2:Y:S01]  /*28c40*/  LDL.LU R216, [R1+0x898] ;  /* 0x0008980001d87983 */ /* 0x000ea20000300800 */
[----:B---3--:R-:W-:Y:S01]  /*28c50*/  IMAD.MOV.U32 R60, RZ, RZ, R3 ;  /* 0x000000ffff3c7224 */ /* 0x008fe200078e0003 */
[----:B------:R-:W-:-:S02]  /*28c60*/  MOV R61, R64 ;  /* 0x00000040003d7202 */ /* 0x000fc40000000f00 */
[----:B------:R-:W3:Y:S04]  /*28c70*/  LDL.LU R213, [R1+0x8a0] ;  /* 0x0008a00001d57983 */ /* 0x000ee80000300800 */
[----:B-1----:R-:W3:Y:S04]  /*28c80*/  LDL.LU R3, [R1+0x8a4] ;  /* 0x0008a40001037983 */ /* 0x002ee80000300800 */
[----:B------:R1:W-:Y:S04]  /*28c90*/  LDGSTS.E [R2+0x8a00], desc[UR28][R60.64], P1 ;  /* 0x08a000003c027fae */ /* 0x0003e800089a101c */
[----:B------:R-:W3:Y:S04]  /*28ca0*/  LDL.LU R214, [R1+0x908] ;  /* 0x0009080001d67983 */ /* 0x000ee80000300800 */
[----:B----4-:R-:W4:Y:S01]  /*28cb0*/  LDL.LU R64, [R1+0x90c] ;  /* 0x00090c0001407983 */ /* 0x010f220000300800 */
        /* <DEDUP_REMOVED lines=8> */
[----:B------:R1:W-:Y:S04]  /*28d40*/  STL [R1+0x820], R73 ;  /* 0x0008204901007387 */ /* 0x0003e80000100800 */
[----:B------:R-:W4:Y:S01]  /*28d50*/  LDL.LU R212, [R1+0x910] ;  /* 0x0009100001d47983 */ /* 0x000f220000300800 */
[----:B------:R-:W-:-:S03]  /*28d60*/  IADD3 R69, P2, PT, R69, UR13, RZ ;  /* 0x0000000d45457c10 */ /* 0x000fc6000ff5e0ff */
[----:B-1----:R-:W4:Y:S01]  /*28d70*/  LDL.LU R65, [R1+0x914] ;  /* 0x0009140001417983 */ /* 0x002f220000300800 */
[----:B------:R-:W-:-:S03]  /*28d80*/  IADD3.X R218, PT, PT, R218, UR7, RZ, P1, !PT ;  /* 0x00000007dada7c10 */ /* 0x000fc60008ffe4ff */
[----:B------:R-:W4:Y:S01]  /*28d90*/  LDL.LU R76, [R1+0x918] ;  /* 0x00091800014c7983 */ /* 0x000f220000300800 */
[----:B------:R-:W-:Y:S01]  /*28da0*/  MOV R60, R217 ;  /* 0x000000d9003c7202 */ /* 0x000fe20000000f00 */
[----:B------:R-:W-:Y:S02]  /*28db0*/  IMAD.MOV.U32 R61, RZ, RZ, R218 ;  /* 0x000000ffff3d7224 */ /* 0x000fe400078e00da */
[----:B------:R-:W4:Y:S04]  /*28dc0*/  LDL.LU R73, [R1+0x91c] ;  /* 0x00091c0001497983 */ /* 0x000f280000300800 */
[----:B------:R-:W-:Y:S04]  /*28dd0*/  STL [R1+0x88c], R217 ;  /* 0x00088cd901007387 */ /* 0x000fe80000100800 */
[----:B------:R-:W-:Y:S01]  /*28de0*/  STL [R1+0x888], R218 ;  /* 0x000888da01007387 */ /* 0x000fe20000100800 */
[----:B------:R-:W-:-:S03]  /*28df0*/  IADD3.X R72, PT, PT, R72, UR7, RZ, P2, !PT ;  /* 0x0000000748487c10 */ /* 0x000fc600097fe4ff */
[----:B------:R-:W-:Y:S04]  /*28e00*/  STL [R1+0x894], R69 ;  /* 0x0008944501007387 */ /* 0x000fe80000100800 */
[----:B------:R1:W-:Y:S04]  /*28e10*/  LDGSTS.E [R2+0x9800], desc[UR28][R60.64], P0 ;  /* 0x098000003c027fae */ /* 0x0003e800081a101c */
[----:B------:R1:W-:Y:S02]  /*28e20*/  STL [R1+0x890], R72 ;  /* 0x0008904801007387 */ /* 0x0003e40000100800 */
[----:B-1----:R-:W-:Y:S01]  /*28e30*/  MOV R61, R72 ;  /* 0x00000048003d7202 */ /* 0x002fe20000000f00 */
[----:B------:R-:W-:Y:S01]  /*28e40*/  IMAD.MOV.U32 R60, RZ, RZ, R69 ;  /* 0x000000ffff3c7224 */ /* 0x000fe200078e0045 */
[----:B------:R-:W4:Y:S04]  /*28e50*/  LDL.LU R72, [R1+0x920] ;  /* 0x0009200001487983 */ /* 0x000f280000300800 */
[----:B------:R-:W4:Y:S01]  /*28e60*/  LDL.LU R69, [R1+0x924] ;  /* 0x0009240001457983 */ /* 0x000f220000300800 */
[----:B------:R-:W-:-:S03]  /*28e70*/  UISETP.GT.AND UP1, UPT, UR15, 0x2a, UPT ;  /* 0x0000002a0f00788c */ /* 0x000fc6000bf24270 */
[----:B------:R1:W-:Y:S01]  /*28e80*/  LDGSTS.E [R2+0x9900], desc[UR28][R60.64], P0 ;  /* 0x099000003c027fae */ /* 0x0003e200081a101c */
[----:B------:R-:W-:-:S04]  /*28e90*/  USEL UR12, URZ, 0x4, !UP1 ;  /* 0x00000004ff0c7887 */ /* 0x000fc8000c800000 */
[----:B------:R-:W-:Y:S01]  /*28ea0*/  USEL UR12, UR12, URZ, !UP0 ;  /* 0x000000ff0c0c7287 */ /* 0x000fe2000c000000 */
[----:B--2---:R-:W-:-:S05]  /*28eb0*/  IADD3 R215, P1, PT, R215, UR13, RZ ;  /* 0x0000000dd7d77c10 */ /* 0x004fca000ff3e0ff */
[----:B-1----:R-:W-:Y:S01]  /*28ec0*/  IMAD.MOV.U32 R60, RZ, RZ, R215 ;  /* 0x000000ffff3c7224 */ /* 0x002fe200078e00d7 */
[----:B------:R-:W-:Y:S01]  /*28ed0*/  IADD3.X R216, PT, PT, R216, UR7, RZ, P1, !PT ;  /* 0x00000007d8d87c10 */ /* 0x000fe20008ffe4ff */
[----:B------:R-:W-:Y:S04]  /*28ee0*/  STL [R1+0x89c], R215 ;  /* 0x00089cd701007387 */ /* 0x000fe80000100800 */
[----:B------:R-:W-:Y:S01]  /*28ef0*/  IMAD.MOV.U32 R61, RZ, RZ, R216 ;  /* 0x000000ffff3d7224 */ /* 0x000fe200078e00d8 */
[----:B---3--:R-:W-:Y:S01]  /*28f00*/  IADD3 R3, P2, PT, R3, UR13, RZ ;  /* 0x0000000d03037c10 */ /* 0x008fe2000ff5e0ff */
[----:B------:R-:W-:Y:S03]  /*28f10*/  STL [R1+0x898], R216 ;  /* 0x000898d801007387 */ /* 0x000fe60000100800 */
[----:B------:R-:W-:Y:S01]  /*28f20*/  IADD3.X R213, PT, PT, R213, UR7, RZ, P2, !PT ;  /* 0x00000007d5d57c10 */ /* 0x000fe200097fe4ff */
[----:B------:R1:W-:Y:S01]  /*28f30*/  LDGSTS.E [R2+0x9a00], desc[UR28][R60.64], P0 ;  /* 0x09a000003c027fae */ /* 0x0003e200081a101c */
[----:B------:R-:W-:-:S02]  /*28f40*/  ISETP.NE.U32.AND P1, PT, RZ, UR12, PT ;  /* 0x0000000cff007c0c */ /* 0x000fc4000bf25070 */
[----:B----4-:R-:W-:Y:S01]  /*28f50*/  IADD3 R64, P3, PT, R64, UR13, RZ ;  /* 0x0000000d40407c10 */ /* 0x010fe2000ff7e0ff */
[----:B------:R-:W-:Y:S03]  /*28f60*/  STL [R1+0x8a4], R3 ;  /* 0x0008a40301007387 */ /* 0x000fe60000100800 */
[----:B------:R-:W-:Y:S01]  /*28f70*/  IADD3.X R214, PT, PT, R214, UR7, RZ, P3, !PT ;  /* 0x00000007d6d67c10 */ /* 0x000fe20009ffe4ff */
[----:B-1----:R-:W-:Y:S01]  /*28f80*/  IMAD.MOV.U32 R61, RZ, RZ, R213 ;  /* 0x000000ffff3d7224 */ /* 0x002fe200078e00d5 */
[----:B------:R-:W-:Y:S01]  /*28f90*/  MOV R60, R3 ;  /* 0x00000003003c7202 */ /* 0x000fe20000000f00 */
[----:B------:R1:W-:Y:S04]  /*28fa0*/  STL [R1+0x8a0], R213 ;  /* 0x0008a0d501007387 */ /* 0x0003e80000100800 */
[----:B------:R-:W-:Y:S04]  /*28fb0*/  STL [R1+0x90c], R64 ;  /* 0x00090c4001007387 */ /* 0x000fe80000100800 */
[----:B------:R2:W-:Y:S04]  /*28fc0*/  LDGSTS.E [R2+0x9b00], desc[UR28][R60.64], P0 ;  /* 0x09b000003c027fae */ /* 0x0005e800081a101c */
[----:B-1----:R-:W3:Y:S04]  /*28fd0*/  LDL.LU R213, [R1+0x98c] ;  /* 0x00098c0001d57983 */ /* 0x002ee80000300800 */
[----:B------:R1:W-:Y:S04]  /*28fe0*/  STL [R1+0x908], R214 ;  /* 0x000908d601007387 */ /* 0x0003e80000100800 */
[----:B------:R-:W4:Y:S01]  /*28ff0*/  LDL.LU R3, [R1+0x994] ;  /* 0x0009940001037983 */ /* 0x000f220000300800 */
[----:B--2---:R-:W-:Y:S01]  /*29000*/  MOV R61, R214 ;  /* 0x000000d6003d7202 */ /* 0x004fe20000000f00 */
[----:B------:R-:W-:-:S02]  /*29010*/  IMAD.MOV.U32 R60, RZ, RZ, R64 ;  /* 0x000000ffff3c7224 */ /* 0x000fc400078e0040 */
[----:B-1----:R-:W2:Y:S04]  /*29020*/  LDL.LU R214, [R1+0x988] ;  /* 0x0009880001d67983 */ /* 0x002ea80000300800 */
[----:B------:R-:W2:Y:S04]  /*29030*/  LDL.LU R64, [R1+0x990] ;  /* 0x0009900001407983 */ /* 0x000ea80000300800 */
[----:B------:R1:W-:Y:S01]  /*29040*/  LDGSTS.E [R2+0xa800], desc[UR28][R60.64], P1 ;  /* 0x0a8000003c027fae */ /* 0x0003e200089a101c */
[----:B------:R-:W-:-:S04]  /*29050*/  IADD3 R65, P0, PT, R65, UR13, RZ ;  /* 0x0000000d41417c10 */ /* 0x000fc8000ff1e0ff */
[----:B------:R-:W-:Y:S01]  /*29060*/  IADD3.X R212, PT, PT, R212, UR7, RZ, P0, !PT ;  /* 0x00000007d4d47c10 */ /* 0x000fe200087fe4ff */
[----:B-1----:R-:W-:Y:S01]  /*29070*/  IMAD.MOV.U32 R60, RZ, RZ, R65 ;  /* 0x000000ffff3c7224 */ /* 0x002fe200078e0041 */
[----:B------:R-:W-:-:S03]  /*29080*/  IADD3 R73, P2, PT, R73, UR13, RZ ;  /* 0x0000000d49497c10 */ /* 0x000fc6000ff5e0ff */
[----:B------:R-:W-:Y:S01]  /*29090*/  IMAD.MOV.U32 R61, RZ, RZ, R212 ;  /* 0x000000ffff3d7224 */ /* 0x000fe200078e00d4 */
[----:B------:R1:W-:Y:S01]  /*290a0*/  STL [R1+0x914], R65 ;  /* 0x0009144101007387 */ /* 0x0003e20000100800 */
[----:B------:R-:W-:-:S03]  /*290b0*/  IADD3.X R76, PT, PT, R76, UR7, RZ, P2, !PT ;  /* 0x000000074c4c7c10 */ /* 0x000fc600097fe4ff */
[----:B------:R-:W-:Y:S04]  /*290c0*/  STL [R1+0x910], R212 ;  /* 0x000910d401007387 */ /* 0x000fe80000100800 */
[----:B------:R1:W-:Y:S04]  /*290d0*/  STL [R1+0x91c], R73 ;  /* 0x00091c4901007387 */ /* 0x0003e80000100800 */
[----:B-1----:R-:W2:Y:S04]  /*290e0*/  LDL.LU R65, [R1+0x99c] ;  /* 0x00099c0001417983 */ /* 0x002ea80000300800 */
[----:B------:R1:W-:Y:S04]  /*290f0*/  LDGSTS.E [R2+0xa900], desc[UR28][R60.64], P1 ;  /* 0x0a9000003c027fae */ /* 0x0003e800089a101c */
[----:B------:R-:W-:Y:S01]  /*29100*/  STL [R1+0x918], R76 ;  /* 0x0009184c01007387 */ /* 0x000fe20000100800 */
[----:B------:R-:W-:-:S02]  /*29110*/  IADD3 R69, P0, PT, R69, UR13, RZ ;  /* 0x0000000d45457c10 */ /* 0x000fc4000ff1e0ff */
[----:B-1----:R-:W-:Y:S02]  /*29120*/  MOV R60, R73 ;  /* 0x00000049003c7202 */ /* 0x002fe40000000f00 */
[----:B------:R-:W-:Y:S01]  /*29130*/  IADD3.X R72, PT, PT, R72, UR7, RZ, P0, !PT ;  /* 0x0000000748487c10 */ /* 0x000fe200087fe4ff */
[----:B------:R-:W2:Y:S04]  /*29140*/  LDL.LU R73, [R1+0x998] ;  /* 0x0009980001497983 */ /* 0x000ea80000300800 */
[----:B------:R1:W-:Y:S04]  /*29150*/  STL [R1+0x924], R69 ;  /* 0x0009244501007387 */ /* 0x0003e80000100800 */
[----:B------:R1:W-:Y:S04]  /*29160*/  STL [R1+0x920], R72 ;  /* 0x0009204801007387 */ /* 0x0003e80000100800 */
[----:B------:R-:W2:Y:S04]  /*29170*/  LDL.LU R218, [R1+0x9a0] ;  /* 0x0009a00001da7983 */ /* 0x000ea80000300800 */
[----:B------:R-:W2:Y:S01]  /*29180*/  LDL.LU R217, [R1+0x9a4] ;  /* 0x0009a40001d97983 */ /* 0x000ea20000300800 */
[----:B------:R-:W-:-:S03]  /*29190*/  IMAD.MOV.U32 R61, RZ, RZ, R76 ;  /* 0x000000ffff3d7224 */ /* 0x000fc600078e004c */
[----:B------:R-:W2:Y:S04]  /*291a0*/  LDL.LU R216, [R1+0xa08] ;  /* 0x000a080001d87983 */ /* 0x000ea80000300800 */
[----:B------:R-:W2:Y:S04]  /*291b0*/  LDL.LU R215, [R1+0xa0c] ;  /* 0x000a0c0001d77983 */ /* 0x000ea80000300800 */
[----:B------:R1:W-:Y:S04]  /*291c0*/  LDGSTS.E [R2+0xaa00], desc[UR28][R60.64], P1 ;  /* 0x0aa000003c027fae */ /* 0x0003e800089a101c */
        /* <DEDUP_REMOVED lines=9> */
[----:B------:R-:W-:-:S06]  /*29260*/  USEL UR12, UR12, URZ, !UP0 ;  /* 0x000000ff0c0c7287 */ /* 0x000fcc000c000000 */
[----:B------:R-:W-:Y:S01]  /*29270*/  ISETP.NE.U32.AND P0, PT, RZ, UR12, PT ;  /* 0x0000000cff007c0c */ /* 0x000fe2000bf05070 */
[----:B------:R-:W-:-:S04]  /*29280*/  UISETP.GT.AND UP1, UPT, UR15, 0x32, UPT ;  /* 0x000000320f00788c */ /* 0x000fc8000bf24270 */
[----:B------:R-:W-:-:S04]  /*29290*/  USEL UR12, URZ, 0x4, !UP1 ;  /* 0x00000004ff0c7887 */ /* 0x000fc8000c800000 */
[----:B------:R-:W-:Y:S01]  /*292a0*/  USEL UR12, UR12, URZ, !UP0 ;  /* 0x000000ff0c0c7287 */ /* 0x000fe2000c000000 */
[----:B---3--:R-:W-:-:S05]  /*292b0*/  IADD3 R213, P1, PT, R213, UR13, RZ ;  /* 0x0000000dd5d57c10 */ /* 0x008fca000ff3e0ff */
[----:B-1----:R-:W-:Y:S01]  /*292c0*/  IMAD.MOV.U32 R60, RZ, RZ, R213 ;  /* 0x000000ffff3c7224 */ /* 0x002fe200078e00d5 */
[----:B----4-:R-:W-:Y:S02]  /*292d0*/  IADD3 R3, P2, PT, R3, UR13, RZ ;  /* 0x0000000d03037c10 */ /* 0x010fe4000ff5e0ff */
[----:B--2---:R-:W-:Y:S01]  /*292e0*/  IADD3.X R214, PT, PT, R214, UR7, RZ, P1, !PT ;  /* 0x00000007d6d67c10 */ /* 0x004fe20008ffe4ff */
[----:B------:R-:W-:Y:S01]  /*292f0*/  STL [R1+0x98c], R213 ;  /* 0x00098cd501007387 */ /* 0x000fe20000100800 */
        /* <DEDUP_REMOVED lines=9> */
[----:B------:R-:W3:Y:S04]  /*29390*/  LDL.LU R3, [R1+0xa24] ;  /* 0x000a240001037983 */ /* 0x000ee80000300800 */
[----:B------:R1:W-:Y:S01]  /*293a0*/  LDGSTS.E [R2+0xb900], desc[UR28][R60.64], P0 ;  /* 0x0b9000003c027fae */ /* 0x0003e200081a101c */
[----:B------:R-:W-:-:S05]  /*293b0*/  IADD3 R65, P1, PT, R65, UR13, RZ ;  /* 0x0000000d41417c10 */ /* 0x000fca000ff3e0ff */
[----:B-1----:R-:W-:Y:S01]  /*293c0*/  IMAD.MOV.U32 R60, RZ, RZ, R65 ;  /* 0x000000ffff3c7224 */ /* 0x002fe200078e0041 */
[----:B------:R-:W-:Y:S01]  /*293d0*/  STL [R1+0x99c], R65 ;  /* 0x00099c4101007387 */ /* 0x000fe20000100800 */
[----:B------:R-:W-:-:S04]  /*293e0*/  IADD3.X R73, PT, PT, R73, UR7, RZ, P1, !PT ;  /* 0x0000000749497c10 */ /* 0x000fc80008ffe4ff */
[----:B------:R-:W-:Y:S01]  /*293f0*/  MOV R61, R73 ;  /* 0x00000049003d7202 */ /* 0x000fe20000000f00 */
[----:B------:R1:W-:Y:S01]  /*29400*/  STL [R1+0x998], R73 ;  /* 0x0009984901007387 */ /* 0x0003e20000100800 */
[----:B------:R-:W-:-:S03]  /*29410*/  ISETP.NE.U32.AND P1, PT, RZ, UR12, PT ;  /* 0x0000000cff007c0c */ /* 0x000fc6000bf25070 */
[----:B------:R-:W4:Y:S04]  /*29420*/  LDL.LU R214, [R1+0xa88] ;  /* 0x000a880001d67983 */ /* 0x000f280000300800 */
[----:B------:R1:W-:Y:S01]  /*29430*/  LDGSTS.E [R2+0xba00], desc[UR28][R60.64], P0 ;  /* 0x0ba000003c027fae */ /* 0x0003e200081a101c */
[----:B------:R-:W-:-:S03]  /*29440*/  IADD3 R217, P2, PT, R217, UR13, RZ ;  /* 0x0000000dd9d97c10 */ /* 0x000fc6000ff5e0ff */
[----:B------:R-:W4:Y:S01]  /*29450*/  LDL.LU R213, [R1+0xa8c] ;  /* 0x000a8c0001d57983 */ /* 0x000f220000300800 */
[----:B------:R-:W-:-:S03]  /*29460*/  IADD3.X R218, PT, PT, R218, UR7, RZ, P2, !PT ;  /* 0x00000007dada7c10 */ /* 0x000fc600097fe4ff */
[----:B-1----:R-:W4:Y:S01]  /*29470*/  LDL.LU R73, [R1+0xa90] ;  /* 0x000a900001497983 */ /* 0x002f220000300800 */
[----:B------:R-:W-:Y:S01]  /*29480*/  IADD3 R215, P3, PT, R215, UR13, RZ ;  /* 0x0000000dd7d77c10 */ /* 0x000fe2000ff7e0ff */
[----:B------:R-:W-:Y:S02]  /*29490*/  IMAD.MOV.U32 R60, RZ, RZ, R217 ;  /* 0x000000ffff3c7224 */ /* 0x000fe400078e00d9 */
[----:B------:R-:W4:Y:S01]  /*294a0*/  LDL.LU R65, [R1+0xa94] ;  /* 0x000a940001417983 */ /* 0x000f220000300800 */
[----:B------:R-:W-:Y:S01]  /*294b0*/  IMAD.MOV.U32 R61, RZ, RZ, R218 ;  /* 0x000000ffff3d7224 */ /* 0x000fe200078e00da */
[----:B------:R-:W-:-:S04]  /*294c0*/  IADD3.X R216, PT, PT, R216, UR7, RZ, P3, !PT ;  /* 0x00000007d8d87c10 */ /* 0x000fc80009ffe4ff */
[----:B------:R1:W-:Y:S04]  /*294d0*/  LDGSTS.E [R2+0xbb00], desc[UR28][R60.64], P0 ;  /* 0x0bb000003c027fae */ /* 0x0003e800081a101c */
[----:B------:R-:W-:Y:S01]  /*294e0*/  STL [R1+0x9a4], R217 ;  /* 0x0009a4d901007387 */ /* 0x000fe20000100800 */
[----:B------:R-:W-:Y:S02]  /*294f0*/  IADD3 R69, P0, PT, R69, UR13, RZ ;  /* 0x0000000d45457c10 */ /* 0x000fe4000ff1e0ff */
[----:B-1----:R-:W-:Y:S01]  /*29500*/  MOV R60, R215 ;  /* 0x000000d7003c7202 */ /* 0x002fe20000000f00 */
[----:B------:R-:W-:Y:S01]  /*29510*/  IMAD.MOV.U32 R61, RZ, RZ, R216 ;  /* 0x000000ffff3d7224 */ /* 0x000fe200078e00d8 */
[----:B------:R-:W-:Y:S01]  /*29520*/  IADD3.X R212, PT, PT, R212, UR7, RZ, P0, !PT ;  /* 0x00000007d4d47c10 */ /* 0x000fe200087fe4ff */
[----:B------:R-:W-:Y:S01]  /*29530*/  STL [R1+0x9a0], R218 ;  /* 0x0009a0da01007387 */ /* 0x000fe20000100800 */
[----:B------:R-:W-:-:S03]  /*29540*/  IADD3 R72, P2, PT, R72, UR13, RZ ;  /* 0x0000000d48487c10 */ /* 0x000fc6000ff5e0ff */
[----:B------:R-:W-:Y:S04]  /*29550*/  STL [R1+0xa0c], R215 ;  /* 0x000a0cd701007387 */ /* 0x000fe80000100800 */
        /* <DEDUP_REMOVED lines=8> */
[----:B------:R-:W4:Y:S04]  /*295e0*/  LDL.LU R69, [R1+0xa9c] ;  /* 0x000a9c0001457983 */ /* 0x000f280000300800 */
[----:B------:R1:W-:Y:S04]  /*295f0*/  LDGSTS.E [R2+0xc900], desc[UR28][R60.64], P1 ;  /* 0x0c9000003c027fae */ /* 0x0003e800089a101c */
[----:B------:R2:W-:Y:S01]  /*29600*/  STL [R1+0xa18], R76 ;  /* 0x000a184c01007387 */ /* 0x0005e20000100800 */
[----:B-1----:R-:W-:-:S03]  /*29610*/  IMAD.MOV.U32 R60, RZ, RZ, R72 ;  /* 0x000000ffff3c7224 */ /* 0x002fc600078e0048 */
[----:B------:R-:W4:Y:S01]  /*29620*/  LDL.LU R72, [R1+0xa98] ;  /* 0x000a980001487983 */ /* 0x000f220000300800 */
[----:B------:R-:W-:Y:S01]  /*29630*/  IMAD.MOV.U32 R61, RZ, RZ, R76 ;  /* 0x000000ffff3d7224 */ /* 0x000fe200078e004c */
[----:B------:R-:W-:-:S04]  /*29640*/  UISETP.GT.AND UP1, UPT, UR15, 0x36, UPT ;  /* 0x000000360f00788c */ /* 0x000fc8000bf24270 */
[----:B------:R1:W-:Y:S01]  /*29650*/  LDGSTS.E [R2+0xca00], desc[UR28][R60.64], P1 ;  /* 0x0ca000003c027fae */ /* 0x0003e200089a101c */
[----:B------:R-:W-:-:S04]  /*29660*/  USEL UR12, URZ, 0x4, !UP1 ;  /* 0x00000004ff0c7887 */ /* 0x000fc8000c800000 */
[----:B------:R-:W-:Y:S01]  /*29670*/  USEL UR12, UR12, URZ, !UP0 ;  /* 0x000000ff0c0c7287 */ /* 0x000fe2000c000000 */
[----:B---3--:R-:W-:-:S04]  /*29680*/  IADD3 R3, P0, PT, R3, UR13, RZ ;  /* 0x0000000d03037c10 */ /* 0x008fc8000ff1e0ff */
[----:B--2---:R-:W-:Y:S01]  /*29690*/  IADD3.X R64, PT, PT, R64, UR7, RZ, P0, !PT ;  /* 0x0000000740407c10 */ /* 0x004fe200087fe4ff */
[----:B------:R-:W-:Y:S01]  /*296a0*/  STL [R1+0xa24], R3 ;  /* 0x000a240301007387 */ /* 0x000fe20000100800 */
[----:B-1----:R-:W-:-:S03]  /*296b0*/  MOV R60, R3 ;  /* 0x00000003003c7202 */ /* 0x002fc60000000f00 */
[----:B------:R-:W-:Y:S01]  /*296c0*/  IMAD.MOV.U32 R61, RZ, RZ, R64 ;  /* 0x000000ffff3d7224 */ /* 0x000fe200078e0040 */
[----:B------:R1:W-:Y:S04]  /*296d0*/  STL [R1+0xa20], R64 ;  /* 0x000a204001007387 */ /* 0x0003e80000100800 */
[----:B------:R-:W2:Y:S04]  /*296e0*/  LDL.LU R212, [R1+0xaa0] ;  /* 0x000aa00001d47983 */ /* 0x000ea80000300800 */
[----:B------:R-:W3:Y:S04]  /*296f0*/  LDL.LU R76, [R1+0xaa4] ;  /* 0x000aa400014c7983 */ /* 0x000ee80000300800 */
[----:B------:R4:W-:Y:S04]  /*29700*/  LDGSTS.E [R2+0xcb00], desc[UR28][R60.64], P1 ;  /* 0x0cb000003c027fae */ /* 0x0009e800089a101c */
[----:B-1----:R-:W2:Y:S01]  /*29710*/  LDL.LU R64, [R1+0xb08] ;  /* 0x000b080001407983 */ /* 0x002ea20000300800 */
[----:B------:R-:W-:-:S03]  /*29720*/  ISETP.NE.U32.AND P0, PT, RZ, UR12, PT ;  /* 0x0000000cff007c0c */ /* 0x000fc6000bf05070 */
[----:B------:R-:W2:Y:S01]  /*29730*/  LDL.LU R3, [R1+0xb0c] ;  /* 0x000b0c0001037983 */ /* 0x000ea20000300800 */
[----:B----4-:R-:W-:-:S04]  /*29740*/  IADD3 R213, P1, PT, R213, UR13, RZ ;  /* 0x0000000dd5d57c10 */ /* 0x010fc8000ff3e0ff */
[----:B------:R-:W-:Y:S01]  /*29750*/  IADD3.X R214, PT, PT, R214, UR7, RZ, P1, !PT ;  /* 0x00000007d6d67c10 */ /* 0x000fe20008ffe4ff */
[----:B------:R-:W-:Y:S01]  /*29760*/  STL [R1+0xa8c], R213 ;  /* 0x000a8cd501007387 */ /* 0x000fe20000100800 */
[----:B------:R-:W-:-:S03]  /*29770*/  IADD3 R65, P2, PT, R65, UR13, RZ ;  /* 0x0000000d41417c10 */ /* 0x000fc6000ff5e0ff */
[----:B------:R-:W-:Y:S01]  /*29780*/  STL [R1+0xa88], R214 ;  /* 0x000a88d601007387 */ /* 0x000fe20000100800 */
[----:B------:R-:W-:-:S03]  /*29790*/  IADD3.X R73, PT, PT, R73, UR7, RZ, P2, !PT ;  /* 0x0000000749497c10 */ /* 0x000fc600097fe4ff */
[----:B------:R1:W-:Y:S04]  /*297a0*/  STL [R1+0xa94], R65 ;  /* 0x000a944101007387 */ /* 0x0003e80000100800 */
[----:B------:R-:W4:Y:S01]  /*297b0*/  LDL.LU R217, [R1+0xb14] ;  /* 0x000b140001d97983 */ /* 0x000f220000300800 */
[----:B------:R-:W-:-:S03]  /*297c0*/  IMAD.MOV.U32 R60, RZ, RZ, R213 ;  /* 0x000000ffff3c7224 */ /* 0x000fc600078e00d5 */
[----:B------:R1:W-:Y:S01]  /*297d0*/  STL [R1+0xa90], R73 ;  /* 0x000a904901007387 */ /* 0x0003e20000100800 */
[----:B------:R-:W-:-:S03]  /*297e0*/  MOV R61, R214 ;  /* 0x000000d6003d7202 */ /* 0x000fc60000000f00 */
[----:B------:R-:W4:Y:S04]  /*297f0*/  LDL.LU R215, [R1+0xb1c] ;  /* 0x000b1c0001d77983 */ /* 0x000f280000300800 */
[----:B------:R-:W4:Y:S04]  /*29800*/  LDL.LU R218, [R1+0xb10] ;  /* 0x000b100001da7983 */ /* 0x000f280000300800 */
[----:B------:R1:W-:Y:S04]  /*29810*/  LDGSTS.E [R2+0xd800], desc[UR28][R60.64], P0 ;  /* 0x0d8000003c027fae */ /* 0x0003e800081a101c */
[----:B------:R-:W4:Y:S01]  /*29820*/  LDL.LU R216, [R1+0xb18] ;  /* 0x000b180001d87983 */ /* 0x000f220000300800 */
[----:B-1----:R-:W-:-:S03]  /*29830*/  IMAD.MOV.U32 R60, RZ, RZ, R65 ;  /* 0x000000ffff3c7224 */ /* 0x002fc600078e0041 */
[----:B------:R-:W4:Y:S01]  /*29840*/  LDL.LU R65, [R1+0xb24] ;  /* 0x000b240001417983 */ /* 0x000f220000300800 */
[----:B------:R-:W-:-:S05]  /*29850*/  IADD3 R69, P1, PT, R69, UR13, RZ ;  /* 0x0000000d45457c10 */ /* 0x000fca000ff3e0ff */
[----:B------:R1:W-:Y:S01]  /*29860*/  STL [R1+0xa9c], R69 ;  /* 0x000a9c4501007387 */ /* 0x0003e20000100800 */
[----:B------:R-:W-:-:S05]  /*29870*/  IMAD.MOV.U32 R61, RZ, RZ, R73 ;  /* 0x000000ffff3d7224 */ /* 0x000fca00078e0049 */
[----:B------:R1:W-:Y:S01]  /*29880*/  LDGSTS.E [R2+0xd900], desc[UR28][R60.64], P0 ;  /* 0x0d9000003c027fae */ /* 0x0003e200081a101c */
[----:B------:R-:W-:-:S05]  /*29890*/  IADD3.X R72, PT, PT, R72, UR7, RZ, P1, !PT ;  /* 0x0000000748487c10 */ /* 0x000fca0008ffe4ff */
[----:B------:R1:W-:Y:S04]  /*298a0*/  STL [R1+0xa98], R72 ;  /* 0x000a984801007387 */ /* 0x0003e80000100800 */
[----:B------:R-:W4:Y:S01]  /*298b0*/  LDL.LU R214, [R1+0xb20] ;  /* 0x000b200001d67983 */ /* 0x000f220000300800 */
[----:B-1----:R-:W-:-:S03]  /*298c0*/  MOV R60, R69 ;  /* 0x00000045003c7202 */ /* 0x002fc60000000f00 */
[----:B------:R-:W4:Y:S01]  /*298d0*/  LDL.LU R73, [R1+0xb88] ;  /* 0x000b880001497983 */ /* 0x000f220000300800 */
[----:B------:R-:W-:-:S03]  /*298e0*/  IMAD.MOV.U32 R61, RZ, RZ, R72 ;  /* 0x000000ffff3d7224 */ /* 0x000fc600078e0048 */
[----:B------:R-:W4:Y:S04]  /*298f0*/  LDL.LU R69, [R1+0xb8c] ;  /* 0x000b8c0001457983 */ /* 0x000f280000300800 */
[----:B------:R-:W4:Y:S04]  /*29900*/  LDL.LU R213, [R1+0xb90] ;  /* 0x000b900001d57983 */ /* 0x000f280000300800 */
[----:B------:R-:W4:Y:S01]  /*29910*/  LDL.LU R72, [R1+0xb94] ;  /* 0x000b940001487983 */ /* 0x000f220000300800 */
        /* <DEDUP_REMOVED lines=8> */
[----:B---3--:R-:W-:-:S04]  /*299a0*/  IADD3 R76, P2, PT, R76, UR13, RZ ;  /* 0x0000000d4c4c7c10 */ /* 0x008fc8000ff5e0ff */
[----:B--2---:R-:W-:Y:S01]  /*299b0*/  IADD3.X R212, PT, PT, R212, UR7, RZ, P2, !PT ;  /* 0x00000007d4d47c10 */ /* 0x004fe200097fe4ff */
[----:B-1----:R-:W-:-:S03]  /*299c0*/  IMAD.MOV.U32 R60, RZ, RZ, R76 ;  /* 0x000000ffff3c7224 */ /* 0x002fc600078e004c */
[----:B------:R-:W-:Y:S02]  /*299d0*/  MOV R61, R212 ;  /* 0x000000d4003d7202 */ /* 0x000fe40000000f00 */
[----:B------:R-:W-:-:S03]  /*299e0*/  IADD3 R3, P3, PT, R3, UR13, RZ ;  /* 0x0000000d03037c10 */ /* 0x000fc6000ff7e0ff */
[----:B------:R1:W-:Y:S01]  /*299f0*/  LDGSTS.E [R2+0xdb00], desc[UR28][R60.64], P0 ;  /* 0x0db000003c027fae */ /* 0x0003e200081a101c */
[----:B------:R-:W-:-:S03]  /*29a00*/  IADD3.X R64, PT, PT, R64, UR7, RZ, P3, !PT ;  /* 0x0000000740407c10 */ /* 0x000fc60009ffe4ff */
[----:B------:R-:W-:Y:S04]  /*29a10*/  STL [R1+0xaa4], R76 ;  /* 0x000aa44c01007387 */ /* 0x000fe80000100800 */
[----:B------:R2:W-:Y:S01]  /*29a20*/  STL [R1+0xaa0], R212 ;  /* 0x000aa0d401007387 */ /* 0x0005e20000100800 */
[----:B-1----:R-:W-:-:S03]  /*29a30*/  IMAD.MOV.U32 R60, RZ, RZ, R3 ;  /* 0x000000ffff3c7224 */ /* 0x002fc600078e0003 */
[----:B------:R-:W-:Y:S01]  /*29a40*/  STL [R1+0xb0c], R3 ;  /* 0x000b0c0301007387 */ /* 0x000fe20000100800 */
[----:B------:R-:W-:-:S03]  /*29a50*/  IMAD.MOV.U32 R61, RZ, RZ, R64 ;  /* 0x000000ffff3d7224 */ /* 0x000fc600078e0040 */
[----:B------:R1:W-:Y:S04]  /*29a60*/  STL [R1+0xb08], R64 ;  /* 0x000b084001007387 */ /* 0x0003e80000100800 */
[----:B--2---:R-:W2:Y:S04]  /*29a70*/  LDL.LU R212, [R1+0xb98] ;  /* 0x000b980001d47983 */ /* 0x004ea80000300800 */
[----:B------:R-:W3:Y:S04]  /*29a80*/  LDL.LU R76, [R1+0xb9c] ;  /* 0x000b9c00014c7983 */ /* 0x000ee80000300800 */
[----:B-1----:R-:W2:Y:S04]  /*29a90*/  LDL.LU R64, [R1+0xba0] ;  /* 0x000ba00001407983 */ /* 0x002ea80000300800 */
[----:B------:R1:W-:Y:S04]  /*29aa0*/  LDGSTS.E [R2+0xe800], desc[UR28][R60.64], P1 ;  /* 0x0e8000003c027fae */ /* 0x0003e800089a101c */
[----:B------:R-:W2:Y:S01]  /*29ab0*/  LDL.LU R3, [R1+0xba4] ;  /* 0x000ba40001037983 */ /* 0x000ea20000300800 */
[----:B----4-:R-:W-:-:S04]  /*29ac0*/  IADD3 R217, P0, PT, R217, UR13, RZ ;  /* 0x0000000dd9d97c10 */ /* 0x010fc8000ff1e0ff */
        /* <DEDUP_REMOVED lines=13> */
[----:B------:R-:W-:Y:S01]  /*29ba0*/  STL [R1+0xb1c], R215 ;  /* 0x000b1cd701007387 */ /* 0x000fe20000100800 */
[----:B------:R-:W-:-:S05]  /*29bb0*/  IADD3.X R214, PT, PT, R214, UR7, RZ, P0, !PT ;  /* 0x00000007d6d67c10 */ /* 0x000fca00087fe4ff */
[----:B------:R-:W-:Y:S01]  /*29bc0*/  IMAD.MOV.U32 R61, RZ, RZ, R214 ;  /* 0x000000ffff3d7224 */ /* 0x000fe200078e00d6 */
[----:B------:R1:W-:Y:S04]  /*29bd0*/  STL [R1+0xb18], R216 ;  /* 0x000b18d801007387 */ /* 0x0003e80000100800 */
[----:B------:R4:W-:Y:S01]  /*29be0*/  LDGSTS.E [R2+0xeb00], desc[UR28][R60.64], P1 ;  /* 0x0eb000003c027fae */ /* 0x0009e200089a101c */
[----:B------:R-:W-:-:S03]  /*29bf0*/  IADD3 R69, P1, PT, R69, UR13, RZ ;  /* 0x0000000d45457c10 */ /* 0x000fc6000ff3e0ff */
[----:B------:R4:W-:Y:S01]  /*29c00*/  STL [R1+0xb24], R65 ;  /* 0x000b244101007387 */ /* 0x0009e20000100800 */
[----:B------:R-:W-:Y:S02]  /*29c10*/  IADD3.X R73, PT, PT, R73, UR7, RZ, P1, !PT ;  /* 0x0000000749497c10 */ /* 0x000fe40008ffe4ff */
[----:B------:R-:W-:Y:S01]  /*29c20*/  IADD3 R72, P2, PT, R72, UR13, RZ ;  /* 0x0000000d48487c10 */ /* 0x000fe2000ff5e0ff */
[----:B------:R-:W-:Y:S04]  /*29c30*/  STL [R1+0xb20], R214 ;  /* 0x000b20d601007387 */ /* 0x000fe80000100800 */
[----:B-1----:R-:W2:Y:S01]  /*29c40*/  LDL.LU R216, [R1+0x428] ;  /* 0x0004280001d87983 */ /* 0x002ea20000300800 */
[----:B------:R-:W-:-:S03]  /*29c50*/  IADD3.X R213, PT, PT, R213, UR7, RZ, P2, !PT ;  /* 0x00000007d5d57c10 */ /* 0x000fc600097fe4ff */
[----:B----4-:R-:W4:Y:S01]  /*29c60*/  LDL.LU R65, [R1+0x42c] ;  /* 0x00042c0001417983 */ /* 0x010f220000300800 */
[----:B------:R-:W-:-:S03]  /*29c70*/  IMAD.MOV.U32 R61, RZ, RZ, R73 ;  /* 0x000000ffff3d7224 */ /* 0x000fc600078e0049 */
[----:B------:R-:W-:Y:S01]  /*29c80*/  STL [R1+0xb8c], R69 ;  /* 0x000b8c4501007387 */ /* 0x000fe20000100800 */
[----:B------:R-:W-:-:S03]  /*29c90*/  ISETP.NE.U32.AND P0, PT, RZ, UR12, PT ;  /* 0x0000000cff007c0c */ /* 0x000fc6000bf05070 */
[----:B------:R1:W-:Y:S01]  /*29ca0*/  STL [R1+0xb88], R73 ;  /* 0x000b884901007387 */ /* 0x0003e20000100800 */
[----:B------:R-:W-:-:S03]  /*29cb0*/  MOV R60, R69 ;  /* 0x00000045003c7202 */ /* 0x000fc60000000f00 */
[----:B------:R1:W-:Y:S04]  /*29cc0*/  STL [R1+0xb94], R72 ;  /* 0x000b944801007387 */ /* 0x0003e80000100800 */
[----:B-1----:R-:W4:Y:S04]  /*29cd0*/  LDL.LU R73, [R1+0x434] ;  /* 0x0004340001497983 */ /* 0x002f280000300800 */
[----:B------:R1:W-:Y:S04]  /*29ce0*/  STL [R1+0xb90], R213 ;  /* 0x000b90d501007387 */ /* 0x0003e80000100800 */
[----:B------:R-:W4:Y:S04]  /*29cf0*/  LDL.LU R69, [R1+0x43c] ;  /* 0x00043c0001457983 */ /* 0x000f280000300800 */
[----:B------:R-:W4:Y:S04]  /*29d00*/  LDL.LU R214, [R1+0x430] ;  /* 0x0004300001d67983 */ /* 0x000f280000300800 */
[----:B------:R1:W-:Y:S02]  /*29d10*/  LDGSTS.E [R2+0xf800], desc[UR28][R60.64], P0 ;  /* 0x0f8000003c027fae */ /* 0x0003e400081a101c */
[----:B-1----:R-:W-:-:S02]  /*29d20*/  IMAD.MOV.U32 R60, RZ, RZ, R72 ;  /* 0x000000ffff3c7224 */ /* 0x002fc400078e0048 */
[----:B------:R-:W4:Y:S01]  /*29d30*/  LDL.LU R72, [R1+0x438] ;  /* 0x0004380001487983 */ /* 0x000f220000300800 */
[----:B------:R-:W-:Y:S01]  /*29d40*/  MOV R61, R213 ;  /* 0x000000d5003d7202 */ /* 0x000fe20000000f00 */
[----:B------:R-:W-:-:S04]  /*29d50*/  UISETP.GT.AND UP1, UPT, UR15, 0x3, UPT ;  /* 0x000000030f00788c */ /* 0x000fc8000bf24270 */
[----:B------:R1:W-:Y:S01]  /*29d60*/  LDGSTS.E [R2+0xf900], desc[UR28][R60.64], P0 ;  /* 0x0f9000003c027fae */ /* 0x0003e200081a101c */
[----:B------:R-:W-:-:S04]  /*29d70*/  USEL UR12, URZ, 0x4, !UP1 ;  /* 0x00000004ff0c7887 */ /* 0x000fc8000c800000 */
[----:B------:R-:W-:Y:S01]  /*29d80*/  USEL UR12, UR12, URZ, !UP0 ;  /* 0x000000ff0c0c7287 */ /* 0x000fe2000c000000 */
[----:B---3--:R-:W-:-:S04]  /*29d90*/  IADD3 R76, P1, PT, R76, UR13, RZ ;  /* 0x0000000d4c4c7c10 */ /* 0x008fc8000ff3e0ff */
[----:B--2---:R-:W-:Y:S01]  /*29da0*/  IADD3.X R212, PT, PT, R212, UR7, RZ, P1, !PT ;  /* 0x00000007d4d47c10 */ /* 0x004fe20008ffe4ff */
[----:B------:R2:W-:Y:S01]  /*29db0*/  STL [R1+0xb9c], R76 ;  /* 0x000b9c4c01007387 */ /* 0x0005e20000100800 */
[----:B------:R-:W-:-:S03]  /*29dc0*/  IADD3 R3, P2, PT, R3, UR13, RZ ;  /* 0x0000000d03037c10 */ /* 0x000fc6000ff5e0ff */
[----:B------:R3:W-:Y:S01]  /*29dd0*/  STL [R1+0xb98], R212 ;  /* 0x000b98d401007387 */ /* 0x0007e20000100800 */
[----:B------:R-:W-:-:S03]  /*29de0*/  IADD3.X R64, PT, PT, R64, UR7, RZ, P2, !PT ;  /* 0x0000000740407c10 */ /* 0x000fc600097fe4ff */
[----:B------:R2:W-:Y:S01]  /*29df0*/  STL [R1+0xba4], R3 ;  /* 0x000ba40301007387 */ /* 0x0005e20000100800 */
[----:B-1----:R-:W-:-:S03]  /*29e00*/  IMAD.MOV.U32 R60, RZ, RZ, R76 ;  /* 0x000000ffff3c7224 */ /* 0x002fc600078e004c */
[----:B------:R1:W-:Y:S01]  /*29e10*/  STL [R1+0xba0], R64 ;  /* 0x000ba04001007387 */ /* 0x0003e20000100800 */
[----:B------:R-:W-:-:S03]  /*29e20*/  IMAD.MOV.U32 R61, RZ, RZ, R212 ;  /* 0x000000ffff3d7224 */ /* 0x000fc600078e00d4 */
[----:B------:R-:W4:Y:S04]  /*29e30*/  LDL.LU R213, [R1+0x440] ;  /* 0x0004400001d57983 */ /* 0x000f280000300800 */
[----:B--2---:R-:W2:Y:S04]  /*29e40*/  LDL.LU R76, [R1+0x444] ;  /* 0x00044400014c7983 */ /* 0x004ea80000300800 */
[----:B------:R1:W-:Y:S04]  /*29e50*/  LDGSTS.E [R2+0xfa00], desc[UR28][R60.64], P0 ;  /* 0x0fa000003c027fae */ /* 0x0003e800081a101c */
[----:B---3--:R-:W3:Y:S01]  /*29e60*/  LDL.LU R212, [R1+0x4a8] ;  /* 0x0004a80001d47983 */ /* 0x008ee20000300800 */
[----:B-1----:R-:W-:Y:S01]  /*29e70*/  MOV R60, R3 ;  /* 0x00000003003c7202 */ /* 0x002fe20000000f00 */
[----:B------:R-:W-:-:S02]  /*29e80*/  IMAD.MOV.U32 R61, RZ, RZ, R64 ;  /* 0x000000ffff3d7224 */ /* 0x000fc400078e0040 */
[----:B------:R-:W3:Y:S04]  /*29e90*/  LDL.LU R3, [R1+0x4ac] ;  /* 0x0004ac0001037983 */ /* 0x000ee80000300800 */
[----:B------:R1:W-:Y:S01]  /*29ea0*/  LDGSTS.E [R2+0xfb00], desc[UR28][R60.64], P0 ;  /* 0x0fb000003c027fae */ /* 0x0003e200081a101c */
[----:B------:R-:W-:-:S03]  /*29eb0*/  ISETP.NE.U32.AND P0, PT, RZ, UR12, PT ;  /* 0x0000000cff007c0c */ /* 0x000fc6000bf05070 */
[----:B------:R-:W3:Y:S01]  /*29ec0*/  LDL.LU R217, [R1+0x4b0] ;  /* 0x0004b00001d97983 */ /* 0x000ee20000300800 */
[----:B------:R-:W-:-:S03]  /*29ed0*/  LOP3.LUT R64, R68, 0x60, RZ, 0x3c, !PT ;  /* 0x0000006044407812 */ /* 0x000fc600078e3cff */
[----:B------:R-:W3:Y:S02]  /*29ee0*/  LDL.LU R215, [R1+0x4b4] ;  /* 0x0004b40001d77983 */ /* 0x000ee40000300800 */
[----:B-1----:R-:W-:Y:S01]  /*29ef0*/  VIADD R2, R64, UR16 ;  /* 0x0000001040027c36 */ /* 0x002fe20008000000 */
[----:B----4-:R-:W-:-:S04]  /*29f00*/  IADD3 R65, P1, PT, R65, UR13, RZ ;  /* 0x0000000d41417c10 */ /* 0x010fc8000ff3e0ff */
[----:B------:R-:W-:Y:S01]  /*29f10*/  IADD3.X R216, PT, PT, R216, UR7, RZ, P1, !PT ;  /* 0x00000007d8d87c10 */ /* 0x000fe20008ffe4ff */
[----:B------:R1:W-:Y:S01]  /*29f20*/  STL [R1+0x42c], R65 ;  /* 0x00042c4101007387 */ /* 0x0003e20000100800 */
[----:B------:R-:W-:-:S03]  /*29f30*/  MOV R60, R65 ;  /* 0x00000041003c7202 */ /* 0x000fc60000000f00 */
[----:B------:R-:W-:Y:S01]  /*29f40*/  IMAD.MOV.U32 R61, RZ, RZ, R216 ;  /* 0x000000ffff3d7224 */ /* 0x000fe200078e00d8 */
[----:B------:R-:W-:Y:S04]  /*29f50*/  STL [R1+0x428], R216 ;  /* 0x000428d801007387 */ /* 0x000fe80000100800 */
[----:B------:R4:W-:Y:S01]  /*29f60*/  LDGSTS.E [R2+0xc00], desc[UR28][R60.64], P0 ;  /* 0x00c000003c027fae */ /* 0x0009e200081a101c */
[----:B------:R-:W-:-:S03]  /*29f70*/  IADD3 R73, P1, PT, R73, UR13, RZ ;  /* 0x0000000d49497c10 */ /* 0x000fc6000ff3e0ff */
[----:B-1----:R-:W3:Y:S04]  /*29f80*/  LDL.LU R65, [R1+0x4bc] ;  /* 0x0004bc0001417983 */ /* 0x002ee80000300800 */
[----:B------:R1:W-:Y:S01]  /*29f90*/  STL [R1+0x434], R73 ;  /* 0x0004344901007387 */ /* 0x0003e20000100800 */
[----:B------:R-:W-:Y:S02]  /*29fa0*/  IADD3 R69, P2, PT, R69, UR13, RZ ;  /* 0x0000000d45457c10 */ /* 0x000fe4000ff5e0ff */
[----:B------:R-:W-:Y:S01]  /*29fb0*/  IADD3.X R214, PT, PT, R214, UR7, RZ, P1, !PT ;  /* 0x00000007d6d67c10 */ /* 0x000fe20008ffe4ff */
[----:B----4-:R-:W-:-:S04]  /*29fc0*/  IMAD.MOV.U32 R60, RZ, RZ, R73 ;  /* 0x000000ffff3c7224 */ /* 0x010fc800078e0049 */
[----:B------:R4:W-:Y:S04]  /*29fd0*/  STL [R1+0x430], R214 ;  /* 0x000430d601007387 */ /* 0x0009e80000100800 */
[----:B------:R-:W-:Y:S04]  /*29fe0*/  STL [R1+0x43c], R69 ;  /* 0x00043c4501007387 */ /* 0x000fe80000100800 */
[----:B-1----:R-:W3:Y:S01]  /*29ff0*/  LDL.LU R73, [R1+0x4b8] ;  /* 0x0004b80001497983 */ /* 0x002ee20000300800 */
[----:B------:R-:W-:Y:S02]  /*2a000*/  MOV R61, R214 ;  /* 0x000000d6003d7202 */ /* 0x000fe40000000f00 */
[----:B------:R-:W-:-:S03]  /*2a010*/  IADD3.X R72, PT, PT, R72, UR7, RZ, P2, !PT ;  /* 0x0000000748487c10 */ /* 0x000fc600097fe4ff */
[----:B------:R1:W-:Y:S04]  /*2a020*/  LDGSTS.E [R2+0xd00], desc[UR28][R60.64], P0 ;  /* 0x00d000003c027fae */ /* 0x0003e800081a101c */
[----:B------:R4:W-:Y:S04]  /*2a030*/  STL [R1+0x438], R72 ;  /* 0x0004384801007387 */ /* 0x0009e80000100800 */
[----:B----4-:R-:W4:Y:S01]  /*2a040*/  LDL.LU R214, [R1+0x4c0] ;  /* 0x0004c00001d67983 */ /* 0x010f220000300800 */
        /* <DEDUP_REMOVED lines=10> */
[----:B------:R-:W-:Y:S02]  /*2a0f0*/  IADD3.X R213, PT, PT, R213, UR7, RZ, P1, !PT ;  /* 0x00000007d5d57c10 */ /* 0x000fe40008ffe4ff */
[----:B-1----:R-:W-:-:S03]  /*2a100*/  MOV R60, R76 ;  /* 0x0000004c003c7202 */ /* 0x002fc60000000f00 */
[----:B------:R-:W-:Y:S01]  /*2a110*/  IMAD.MOV.U32 R61, RZ, RZ, R213 ;  /* 0x000000ffff3d7224 */ /* 0x000fe200078e00d5 */
[----:B------:R1:W-:Y:S04]  /*2a120*/  STL [R1+0x444], R76 ;  /* 0x0004444c01007387 */ /* 0x0003e80000100800 */
[----:B------:R2:W-:Y:S01]  /*2a130*/  LDGSTS.E [R2+0xf00], desc[UR28][R60.64], P0 ;  /* 0x00f000003c027fae */ /* 0x0005e200081a101c */
[----:B------:R-:W-:Y:S02]  /*2a140*/  ISETP.NE.U32.AND P0, PT, RZ, UR12, PT ;  /* 0x0000000cff007c0c */ /* 0x000fe4000bf05070 */
[----:B---3--:R-:W-:Y:S01]  /*2a150*/  IADD3 R3, P1, PT, R3, UR13, RZ ;  /* 0x0000000d03037c10 */ /* 0x008fe2000ff3e0ff */
[----:B------:R3:W-:Y:S03]  /*2a160*/  STL [R1+0x440], R213 ;  /* 0x000440d501007387 */ /* 0x0007e60000100800 */
[----:B------:R-:W-:Y:S01]  /*2a170*/  IADD3.X R212, PT, PT, R212, UR7, RZ, P1, !PT ;  /* 0x00000007d4d47c10 */ /* 0x000fe20008ffe4ff */
[----:B-1----:R-:W4:Y:S01]  /*2a180*/  LDL.LU R76, [R1+0x534] ;  /* 0x00053400014c7983 */ /* 0x002f220000300800 */
[----:B------:R-:W-:-:S03]  /*2a190*/  IADD3 R215, P2, PT, R215, UR13, RZ ;  /* 0x0000000dd7d77c10 */ /* 0x000fc6000ff5e0ff */
[----:B------:R-:W-:Y:S01]  /*2a1a0*/  STL [R1+0x4ac], R3 ;  /* 0x0004ac0301007387 */ /* 0x000fe20000100800 */
[----:B------:R-:W-:-:S03]  /*2a1b0*/  IADD3.X R217, PT, PT, R217, UR7, RZ, P2, !PT ;  /* 0x00000007d9d97c10 */ /* 0x000fc600097fe4ff */
[----:B------:R1:W-:Y:S01]  /*2a1c0*/  STL [R1+0x4a8], R212 ;  /* 0x0004a8d401007387 */ /* 0x0003e20000100800 */
[----:B--2---:R-:W-:Y:S01]  /*2a1d0*/  IMAD.MOV.U32 R60, RZ, RZ, R3 ;  /* 0x000000ffff3c7224 */ /* 0x004fe200078e0003 */
[----:B------:R-:W-:Y:S02]  /*2a1e0*/  MOV R61, R212 ;  /* 0x000000d4003d7202 */ /* 0x000fe40000000f00 */
[----:B------:R2:W-:Y:S04]  /*2a1f0*/  STL [R1+0x4b4], R215 ;  /* 0x0004b4d701007387 */ /* 0x0005e80000100800 */
[----:B---3--:R-:W3:Y:S04]  /*2a200*/  LDL.LU R213, [R1+0x530] ;  /* 0x0005300001d57983 */ /* 0x008ee80000300800 */
[----:B------:R-:W-:Y:S04]  /*2a210*/  STL [R1+0x4b0], R217 ;  /* 0x0004b0d901007387 */ /* 0x000fe80000100800 */
[----:B-1----:R-:W3:Y:S04]  /*2a220*/  LDL.LU R212, [R1+0x538] ;  /* 0x0005380001d47983 */ /* 0x002ee80000300800 */
[----:B------:R-:W3:Y:S04]  /*2a230*/  LDL.LU R3, [R1+0x53c] ;  /* 0x00053c0001037983 */ /* 0x000ee80000300800 */
[----:B------:R1:W-:Y:S02]  /*2a240*/  LDGSTS.E [R2+0x1c00], desc[UR28][R60.64], P0 ;  /* 0x01c000003c027fae */ /* 0x0003e400081a101c */
[----:B-1----:R-:W-:-:S02]  /*2a250*/  IMAD.MOV.U32 R60, RZ, RZ, R215 ;  /* 0x000000ffff3c7224 */ /* 0x002fc400078e00d7 */
[----:B------:R-:W-:-:S05]  /*2a260*/  IMAD.MOV.U32 R61, RZ, RZ, R217 ;  /* 0x000000ffff3d7224 */ /* 0x000fca00078e00d9 */
[----:B------:R1:W-:Y:S01]  /*2a270*/  LDGSTS.E [R2+0x1d00], desc[UR28][R60.64], P0 ;  /* 0x01d000003c027fae */ /* 0x0003e200081a101c */
[----:B------:R-:W-:-:S05]  /*2a280*/  IADD3 R65, P1, PT, R65, UR13, RZ ;  /* 0x0000000d41417c10 */ /* 0x000fca000ff3e0ff */
[----:B------:R-:W-:Y:S01]  /*2a290*/  STL [R1+0x4bc], R65 ;  /* 0x0004bc4101007387 */ /* 0x000fe20000100800 */
[----:B-1----:R-:W-:Y:S02]  /*2a2a0*/  MOV R60, R65 ;  /* 0x00000041003c7202 */ /* 0x002fe40000000f00 */
[----:B------:R-:W-:-:S05]  /*2a2b0*/  IADD3.X R73, PT, PT, R73, UR7, RZ, P1, !PT ;  /* 0x0000000749497c10 */ /* 0x000fca0008ffe4ff */
[----:B------:R1:W-:Y:S01]  /*2a2c0*/  STL [R1+0x4b8], R73 ;  /* 0x0004b84901007387 */ /* 0x0003e20000100800 */
[----:B------:R-:W-:-:S03]  /*2a2d0*/  IMAD.MOV.U32 R61, RZ, RZ, R73 ;  /* 0x000000ffff3d7224 */ /* 0x000fc600078e0049 */
[----:B--2---:R-:W2:Y:S04]  /*2a2e0*/  LDL.LU R215, [R1+0x540] ;  /* 0x0005400001d77983 */ /* 0x004ea80000300800 */
[----:B------:R4:W-:Y:S04]  /*2a2f0*/  LDGSTS.E [R2+0x1e00], desc[UR28][R60.64], P0 ;  /* 0x01e000003c027fae */ /* 0x0009e800081a101c */
[----:B-1----:R-:W2:Y:S01]  /*2a300*/  LDL.LU R73, [R1+0x544] ;  /* 0x0005440001497983 */ /* 0x002ea20000300800 */
[----:B----4-:R-:W-:-:S03]  /*2a310*/  IADD3 R72, P2, PT, R72, UR13, RZ ;  /* 0x0000000d48487c10 */ /* 0x010fc6000ff5e0ff */
[----:B------:R-:W4:Y:S01]  /*2a320*/  LDL.LU R65, [R1+0x5ac] ;  /* 0x0005ac0001417983 */ /* 0x000f220000300800 */
[----:B------:R-:W-:Y:S02]  /*2a330*/  IADD3.X R214, PT, PT, R214, UR7, RZ, P2, !PT ;  /* 0x00000007d6d67c10 */ /* 0x000fe400097fe4ff */
[----:B------:R-:W-:Y:S01]  /*2a340*/  IADD3 R69, P3, PT, R69, UR13, RZ ;  /* 0x0000000d45457c10 */ /* 0x000fe2000ff7e0ff */
[----:B------:R1:W-:Y:S03]  /*2a350*/  STL [R1+0x4c4], R72 ;  /* 0x0004c44801007387 */ /* 0x0003e60000100800 */
[----:B------:R-:W-:Y:S01]  /*2a360*/  IADD3.X R216, PT, PT, R216, UR7, RZ, P3, !PT ;  /* 0x00000007d8d87c10 */ /* 0x000fe20009ffe4ff */
[----:B------:R1:W-:Y:S01]  /*2a370*/  STL [R1+0x4c0], R214 ;  /* 0x0004c0d601007387 */ /* 0x0003e20000100800 */
[----:B------:R-:W-:-:S03]  /*2a380*/  IMAD.MOV.U32 R60, RZ, RZ, R72 ;  /* 0x000000ffff3c7224 */ /* 0x000fc600078e0048 */
[----:B------:R1:W-:Y:S01]  /*2a390*/  STL [R1+0x52c], R69 ;  /* 0x00052c4501007387 */ /* 0x0003e20000100800 */
[----:B------:R-:W-:-:S03]  /*2a3a0*/  MOV R61, R214 ;  /* 0x000000d6003d7202 */ /* 0x000fc60000000f00 */
[----:B-1----:R-:W4:Y:S04]  /*2a3b0*/  LDL.LU R72, [R1+0x5a8] ;  /* 0x0005a80001487983 */ /* 0x002f280000300800 */
[----:B------:R-:W-:Y:S04]  /*2a3c0*/  STL [R1+0x528], R216 ;  /* 0x000528d801007387 */ /* 0x000fe80000100800 */
[----:B------:R-:W4:Y:S04]  /*2a3d0*/  LDL.LU R217, [R1+0x5b0] ;  /* 0x0005b00001d97983 */ /* 0x000f280000300800 */
[----:B------:R-:W4:Y:S01]  /*2a3e0*/  LDL.LU R214, [R1+0x5b4] ;  /* 0x0005b40001d67983 */ /* 0x000f220000300800 */
[----:B------:R-:W-:-:S03]  /*2a3f0*/  UISETP.GT.AND UP1, UPT, UR15, 0xb, UPT ;  /* 0x0000000b0f00788c */ /* 0x000fc6000bf24270 */
[----:B------:R1:W-:Y:S01]  /*2a400*/  LDGSTS.E [R2+0x1f00], desc[UR28][R60.64], P0 ;  /* 0x01f000003c027fae */ /* 0x0003e200081a101c */
[----:B------:R-:W-:-:S04]  /*2a410*/  USEL UR12, URZ, 0x4, !UP1 ;  /* 0x00000004ff0c7887 */ /* 0x000fc8000c800000 */
[----:B------:R-:W-:-:S06]  /*2a420*/  USEL UR12, UR12, URZ, !UP0 ;  /* 0x000000ff0c0c7287 */ /* 0x000fcc000c000000 */
[----:B------:R-:W-:Y:S01]  /*2a430*/  ISETP.NE.U32.AND P1, PT, RZ, UR12, PT ;  /* 0x0000000cff007c0c */ /* 0x000fe2000bf25070 */
[----:B-1----:R-:W-:Y:S02]  /*2a440*/  IMAD.MOV.U32 R60, RZ, RZ, R69 ;  /* 0x000000ffff3c7224 */ /* 0x002fe400078e0045 */
[----:B------:R-:W-:Y:S01]  /*2a450*/  IMAD.MOV.U32 R61, RZ, RZ, R216 ;  /* 0x000000ffff3d7224 */ /* 0x000fe200078e00d8 */
[----:B------:R-:W4:Y:S09]  /*2a460*/  LDL.LU R69, [R1+0x5bc] ;  /* 0x0005bc0001457983 */ /* 0x000f320000300800 */
[----:B------:R1:W-:Y:S01]  /*2a470*/  LDGSTS.E [R2+0x2c00], desc[UR28][R60.64], P1 ;  /* 0x02c000003c027fae */ /* 0x0003e200089a101c */
[----:B------:R-:W-:-:S05]  /*2a480*/  IADD3 R76, P0, PT, R76, UR13, RZ ;  /* 0x0000000d4c4c7c10 */ /* 0x000fca000ff1e0ff */
[----:B------:R3:W-:Y:S01]  /*2a490*/  STL [R1+0x534], R76 ;  /* 0x0005344c01007387 */ /* 0x0007e20000100800 */
[----:B-1----:R-:W-:Y:S02]  /*2a4a0*/  MOV R60, R76 ;  /* 0x0000004c003c7202 */ /* 0x002fe40000000f00 */
[----:B---3--:R-:W-:-:S05]  /*2a4b0*/  IADD3.X R213, PT, PT, R213, UR7, RZ, P0, !PT ;  /* 0x00000007d5d57c10 */ /* 0x008fca00087fe4ff */
[----:B------:R1:W-:Y:S01]  /*2a4c0*/  STL [R1+0x530], R213 ;  /* 0x000530d501007387 */ /* 0x0003e20000100800 */
[----:B------:R-:W-:-:S05]  /*2a4d0*/  IMAD.MOV.U32 R61, RZ, RZ, R213 ;  /* 0x000000ffff3d7224 */ /* 0x000fca00078e00d5 */
[----:B------:R3:W-:Y:S01]  /*2a4e0*/  LDGSTS.E [R2+0x2d00], desc[UR28][R60.64], P1 ;  /* 0x02d000003c027fae */ /* 0x0007e200089a101c */
[----:B------:R-:W-:-:S05]  /*2a4f0*/  IADD3 R3, P2, PT, R3, UR13, RZ ;  /* 0x0000000d03037c10 */ /* 0x000fca000ff5e0ff */
[----:B------:R-:W-:Y:S01]  /*2a500*/  STL [R1+0x53c], R3 ;  /* 0x00053c0301007387 */ /* 0x000fe20000100800 */
[----:B------:R-:W-:-:S03]  /*2a510*/  IADD3.X R212, PT, PT, R212, UR7, RZ, P2, !PT ;  /* 0x00000007d4d47c10 */ /* 0x000fc600097fe4ff */
[----:B------:R-:W4:Y:S01]  /*2a520*/  LDL.LU R76, [R1+0x5b8] ;  /* 0x0005b800014c7983 */ /* 0x000f220000300800 */
[----:B---3--:R-:W-:Y:S01]  /*2a530*/  IMAD.MOV.U32 R60, RZ, RZ, R3 ;  /* 0x000000ffff3c7224 */ /* 0x008fe200078e0003 */
[----:B------:R-:W-:Y:S02]  /*2a540*/  MOV R61, R212 ;  /* 0x000000d4003d7202 */ /* 0x000fe40000000f00 */
[----:B------:R3:W-:Y:S04]  /*2a550*/  STL [R1+0x538], R212 ;  /* 0x000538d401007387 */ /* 0x0007e80000100800 */
[----:B-1----:R-:W4:Y:S04]  /*2a560*/  LDL.LU R213, [R1+0x5c0] ;  /* 0x0005c00001d57983 */ /* 0x002f280000300800 */
[----:B------:R1:W-:Y:S04]  /*2a570*/  LDGSTS.E [R2+0x2e00], desc[UR28][R60.64], P1 ;  /* 0x02e000003c027fae */ /* 0x0003e800089a101c */
[----:B---3--:R-:W3:Y:S04]  /*2a580*/  LDL.LU R212, [R1+0x5c4] ;  /* 0x0005c40001d47983 */ /* 0x008ee80000300800 */
[----:B------:R-:W3:Y:S04]  /*2a590*/  LDL.LU R216, [R1+0x628] ;  /* 0x0006280001d87983 */ /* 0x000ee80000300800 */
[----:B------:R-:W3:Y:S01]  /*2a5a0*/  LDL.LU R3, [R1+0x62c] ;  /* 0x00062c0001037983 */ /* 0x000ee20000300800 */
[----:B--2---:R-:W-:-:S04]  /*2a5b0*/  IADD3 R73, P0, PT, R73, UR13, RZ ;  /* 0x0000000d49497c10 */ /* 0x004fc8000ff1e0ff */
[----:B------:R-:W-:Y:S01]  /*2a5c0*/  IADD3.X R215, PT, PT, R215, UR7, RZ, P0, !PT ;  /* 0x00000007d7d77c10 */ /* 0x000fe200087fe4ff */
[----:B-1----:R-:W-:-:S04]  /*2a5d0*/  IMAD.MOV.U32 R60, RZ, RZ, R73 ;  /* 0x000000ffff3c7224 */ /* 0x002fc800078e0049 */
[----:B------:R-:W-:-:S05]  /*2a5e0*/  IMAD.MOV.U32 R61, RZ, RZ, R215 ;  /* 0x000000ffff3d7224 */ /* 0x000fca00078e00d7 */
[----:B------:R1:W-:Y:S01]  /*2a5f0*/  LDGSTS.E [R2+0x2f00], desc[UR28][R60.64], P1 ;  /* 0x02f000003c027fae */ /* 0x0003e200089a101c */
[----:B----4-:R-:W-:-:S03]  /*2a600*/  IADD3 R65, P1, PT, R65, UR13, RZ ;  /* 0x0000000d41417c10 */ /* 0x010fc6000ff3e0ff */
[----:B------:R2:W-:Y:S04]  /*2a610*/  STL [R1+0x544], R73 ;  /* 0x0005444901007387 */ /* 0x0005e80000100800 */
[----:B------:R4:W-:Y:S01]  /*2a620*/  STL [R1+0x540], R215 ;  /* 0x000540d701007387 */ /* 0x0009e20000100800 */
[----:B------:R-:W-:-:S03]  /*2a630*/  IADD3.X R72, PT, PT, R72, UR7, RZ, P1, !PT ;  /* 0x0000000748487c10 */ /* 0x000fc60008ffe4ff */
[----:B--2---:R-:W2:Y:S01]  /*2a640*/  LDL.LU R73, [R1+0x634] ;  /* 0x0006340001497983 */ /* 0x004ea20000300800 */
[----:B------:R-:W-:-:S03]  /*2a650*/  IADD3 R214, P2, PT, R214, UR13, RZ ;  /* 0x0000000dd6d67c10 */ /* 0x000fc6000ff5e0ff */
[----:B------:R-:W-:Y:S01]  /*2a660*/  STL [R1+0x5ac], R65 ;  /* 0x0005ac4101007387 */ /* 0x000fe20000100800 */
[----:B------:R-:W-:-:S03]  /*2a670*/  IADD3.X R217, PT, PT, R217, UR7, RZ, P2, !PT ;  /* 0x00000007d9d97c10 */ /* 0x000fc600097fe4ff */
[----:B------:R4:W-:Y:S01]  /*2a680*/  STL [R1+0x5a8], R72 ;  /* 0x0005a84801007387 */ /* 0x0009e20000100800 */
[----:B-1----:R-:W-:-:S03]  /*2a690*/  IMAD.MOV.U32 R61, RZ, RZ, R72 ;  /* 0x000000ffff3d7224 */ /* 0x002fc600078e0048 */
[----:B------:R1:W-:Y:S01]  /*2a6a0*/  STL [R1+0x5b4], R214 ;  /* 0x0005b4d601007387 */ /* 0x0003e20000100800 */
[----:B------:R-:W-:-:S03]  /*2a6b0*/  MOV R60, R65 ;  /* 0x00000041003c7202 */ /* 0x000fc60000000f00 */
[----:B----4-:R-:W4:Y:S04]  /*2a6c0*/  LDL.LU R215, [R1+0x630] ;  /* 0x0006300001d77983 */ /* 0x010f280000300800 */
[----:B------:R-:W-:Y:S04]  /*2a6d0*/  STL [R1+0x5b0], R217 ;  /* 0x0005b0d901007387 */ /* 0x000fe80000100800 */
[----:B------:R-:W4:Y:S04]  /*2a6e0*/  LDL.LU R72, [R1+0x638] ;  /* 0x0006380001487983 */ /* 0x000f280000300800 */
[----:B------:R-:W4:Y:S01]  /*2a6f0*/  LDL.LU R65, [R1+0x63c] ;  /* 0x00063c0001417983 */ /* 0x000f220000300800 */
[----:B------:R-:W-:-:S04]  /*2a700*/  UISETP.GT.AND UP1, UPT, UR15, 0xf, UPT ;  /* 0x0000000f0f00788c */ /* 0x000fc8000bf24270 */
[----:B------:R-:W-:-:S04]  /*2a710*/  USEL UR12, URZ, 0x4, !UP1 ;  /* 0x00000004ff0c7887 */ /* 0x000fc8000c800000 */
[----:B------:R-:W-:-:S06]  /*2a720*/  USEL UR12, UR12, URZ, !UP0 ;  /* 0x000000ff0c0c7287 */ /* 0x000fcc000c000000 */
[----:B------:R-:W-:Y:S02]  /*2a730*/  ISETP.NE.U32.AND P0, PT, RZ, UR12, PT ;  /* 0x0000000cff007c0c */ /* 0x000fe4000bf05070 */
[----:B------:R-:W-:-:S05]  /*2a740*/  IADD3 R69, P1, PT, R69, UR13, RZ ;  /* 0x0000000d45457c10 */ /* 0x000fca000ff3e0ff */
[----:B------:R-:W-:Y:S06]  /*2a750*/  STL [R1+0x5bc], R69 ;  /* 0x0005bc4501007387 */ /* 0x000fec0000100800 */
[----:B------:R1:W-:Y:S01]  /*2a760*/  LDGSTS.E [R2+0x3c00], desc[UR28][R60.64], P0 ;  /* 0x03c000003c027fae */ /* 0x0003e200081a101c */
[----:B------:R-:W-:Y:S01]  /*2a770*/  UISETP.GT.AND UP1, UPT, UR15, 0x13, UPT ;  /* 0x000000130f00788c */ /* 0x000fe2000bf24270 */
[----:B-1----:R-:W-:Y:S01]  /*2a780*/  IMAD.MOV.U32 R60, RZ, RZ, R214 ;  /* 0x000000ffff3c7224 */ /* 0x002fe200078e00d6 */
[----:B------:R-:W-:-:S05]  /*2a790*/  MOV R61, R217 ;  /* 0x000000d9003d7202 */ /* 0x000fca0000000f00 */
[----:B------:R1:W-:Y:S01]  /*2a7a0*/  LDGSTS.E [R2+0x3d00], desc[UR28][R60.64], P0 ;  /* 0x03d000003c027fae */ /* 0x0003e200081a101c */
[----:B------:R-:W-:-:S04]  /*2a7b0*/  USEL UR12, URZ, 0x4, !UP1 ;  /* 0x00000004ff0c7887 */ /* 0x000fc8000c800000 */
[----:B------:R-:W-:Y:S01]  /*2a7c0*/  USEL UR12, UR12, URZ, !UP0 ;  /* 0x000000ff0c0c7287 */ /* 0x000fe2000c000000 */
[----:B-1----:R-:W-:Y:S01]  /*2a7d0*/  IMAD.MOV.U32 R60, RZ, RZ, R69 ;  /* 0x000000ffff3c7224 */ /* 0x002fe200078e0045 */
[----:B------:R-:W-:-:S05]  /*2a7e0*/  IADD3.X R76, PT, PT, R76, UR7, RZ, P1, !PT ;  /* 0x000000074c4c7c10 */ /* 0x000fca0008ffe4ff */
[----:B------:R1:W-:Y:S01]  /*2a7f0*/  STL [R1+0x5b8], R76 ;  /* 0x0005b84c01007387 */ /* 0x0003e20000100800 */
[----:B------:R-:W-:-:S03]  /*2a800*/  IMAD.MOV.U32 R61, RZ, RZ, R76 ;  /* 0x000000ffff3d7224 */ /* 0x000fc600078e004c */
[----:B------:R-:W4:Y:S01]  /*2a810*/  LDL.LU R214, [R1+0x640] ;  /* 0x0006400001d67983 */ /* 0x000f220000300800 */
[----:B---3--:R-:W-:-:S03]  /*2a820*/  IADD3 R212, P2, PT, R212, UR13, RZ ;  /* 0x0000000dd4d47c10 */ /* 0x008fc6000ff5e0ff */
[----:B-1----:R-:W3:Y:S01]  /*2a830*/  LDL.LU R76, [R1+0x644] ;  /* 0x00064400014c7983 */ /* 0x002ee20000300800 */
[----:B------:R-:W-:-:S03]  /*2a840*/  IADD3.X R213, PT, PT, R213, UR7, RZ, P2, !PT ;  /* 0x00000007d5d57c10 */ /* 0x000fc600097fe4ff */
[----:B------:R-:W3:Y:S01]  /*2a850*/  LDL.LU R69, [R1+0x6ac] ;  /* 0x0006ac0001457983 */ /* 0x000ee20000300800 */
[----:B------:R-:W-:-:S03]  /*2a860*/  IADD3 R3, P3, PT, R3, UR13, RZ ;  /* 0x0000000d03037c10 */ /* 0x000fc6000ff7e0ff */
[----:B------:R-:W-:Y:S01]  /*2a870*/  STL [R1+0x5c4], R212 ;  /* 0x0005c4d401007387 */ /* 0x000fe20000100800 */
[----:B------:R-:W-:-:S03]  /*2a880*/  IADD3.X R216, PT, PT, R216, UR7, RZ, P3, !PT ;  /* 0x00000007d8d87c10 */ /* 0x000fc60009ffe4ff */
[----:B------:R1:W-:Y:S01]  /*2a890*/  LDGSTS.E [R2+0x3e00], desc[UR28][R60.64], P0 ;  /* 0x03e000003c027fae */ /* 0x0003e200081a101c */
[----:B------:R-:W-:-:S03]  /*2a8a0*/  ISETP.NE.U32.AND P1, PT, RZ, UR12, PT ;  /* 0x0000000cff007c0c */ /* 0x000fc6000bf25070 */
[----:B------:R1:W-:Y:S04]  /*2a8b0*/  STL [R1+0x5c0], R213 ;  /* 0x0005c0d501007387 */ /* 0x0003e80000100800 */
[----:B------:R1:W-:Y:S02]  /*2a8c0*/  STL [R1+0x62c], R3 ;  /* 0x00062c0301007387 */ /* 0x0003e40000100800 */
[----:B-1----:R-:W-:Y:S01]  /*2a8d0*/  MOV R60, R212 ;  /* 0x000000d4003c7202 */ /* 0x002fe20000000f00 */
[----:B------:R-:W-:Y:S02]  /*2a8e0*/  IMAD.MOV.U32 R61, RZ, RZ, R213 ;  /* 0x000000ffff3d7224 */ /* 0x000fe400078e00d5 */
[----:B------:R-:W3:Y:S04]  /*2a8f0*/  LDL.LU R213, [R1+0x6a8] ;  /* 0x0006a80001d57983 */ /* 0x000ee80000300800 */
[----:B------:R-:W-:Y:S04]  /*2a900*/  STL [R1+0x628], R216 ;  /* 0x000628d801007387 */ /* 0x000fe80000100800 */
[----:B------:R-:W3:Y:S04]  /*2a910*/  LDL.LU R217, [R1+0x6b0] ;  /* 0x0006b00001d97983 */ /* 0x000ee80000300800 */
[----:B------:R-:W3:Y:S04]  /*2a920*/  LDL.LU R212, [R1+0x6b4] ;  /* 0x0006b40001d47983 */ /* 0x000ee80000300800 */
[----:B------:R1:W-:Y:S02]  /*2a930*/  LDGSTS.E [R2+0x3f00], desc[UR28][R60.64], P0 ;  /* 0x03f000003c027fae */ /* 0x0003e400081a101c */
[----:B-1----:R-:W-:Y:S01]  /*2a940*/  IMAD.MOV.U32 R60, RZ, RZ, R3 ;  /* 0x000000ffff3c7224 */ /* 0x002fe200078e0003 */
[----:B------:R-:W-:Y:S01]  /*2a950*/  MOV R61, R216 ;  /* 0x000000d8003d7202 */ /* 0x000fe20000000f00 */
[----:B------:R-:W3:Y:S04]  /*2a960*/  LDL.LU R3, [R1+0x6bc] ;  /* 0x0006bc0001037983 */ /* 0x000ee80000300800 */
[----:B------:R1:W-:Y:S01]  /*2a970*/  LDGSTS.E [R2+0x4c00], desc[UR28][R60.64], P1 ;  /* 0x04c000003c027fae */ /* 0x0003e200089a101c */
[----:B--2---:R-:W-:-:S05]  /*2a980*/  IADD3 R73, P0, PT, R73, UR13, RZ ;  /* 0x0000000d49497c10 */ /* 0x004fca000ff1e0ff */
[----:B------:R2:W-:Y:S01]  /*2a990*/  STL [R1+0x634], R73 ;  /* 0x0006344901007387 */ /* 0x0005e20000100800 */
[----:B-1----:R-:W-:Y:S01]  /*2a9a0*/  IMAD.MOV.U32 R60, RZ, RZ, R73 ;  /* 0x000000ffff3c7224 */ /* 0x002fe200078e0049 */
[----:B----4-:R-:W-:-:S05]  /*2a9b0*/  IADD3.X R215, PT, PT, R215, UR7, RZ, P0, !PT ;  /* 0x00000007d7d77c10 */ /* 0x010fca00087fe4ff */
[----:B------:R-:W-:Y:S01]  /*2a9c0*/  STL [R1+0x630], R215 ;  /* 0x000630d701007387 */ /* 0x000fe20000100800 */
[----:B------:R-:W-:-:S05]  /*2a9d0*/  IADD3 R65, P2, PT, R65, UR13, RZ ;  /* 0x0000000d41417c10 */ /* 0x000fca000ff5e0ff */
[----:B------:R-:W-:Y:S04]  /*2a9e0*/  STL [R1+0x63c], R65 ;  /* 0x00063c4101007387 */ /* 0x000fe80000100800 */
[----:B--2---:R-:W2:Y:S01]  /*2a9f0*/  LDL.LU R73, [R1+0x6b8] ;  /* 0x0006b80001497983 */ /* 0x004ea20000300800 */
[----:B------:R-:W-:Y:S01]  /*2aa00*/  IADD3.X R72, PT, PT, R72, UR7, RZ, P2, !PT ;  /* 0x0000000748487c10 */ /* 0x000fe200097fe4ff */
[----:B------:R-:W-:-:S04]  /*2aa10*/  IMAD.MOV.U32 R61, RZ, RZ, R215 ;  /* 0x000000ffff3d7224 */ /* 0x000fc800078e00d7 */
[----:B------:R1:W-:Y:S04]  /*2aa20*/  STL [R1+0x638], R72 ;  /* 0x0006384801007387 */ /* 0x0003e80000100800 */
[----:B------:R4:W-:Y:S04]  /*2aa30*/  LDGSTS.E [R2+0x4d00], desc[UR28][R60.64], P1 ;  /* 0x04d000003c027fae */ /* 0x0009e800089a101c */
[----:B------:R-:W2:Y:S01]  /*2aa40*/  LDL.LU R216, [R1+0x6c0] ;  /* 0x0006c00001d87983 */ /* 0x000ea20000300800 */
[----:B----4-:R-:W-:-:S03]  /*2aa50*/  IMAD.MOV.U32 R61, RZ, RZ, R72 ;  /* 0x000000ffff3d7224 */ /* 0x010fc600078e0048 */
[----:B-1----:R-:W4:Y:S01]  /*2aa60*/  LDL.LU R72, [R1+0x6c4] ;  /* 0x0006c40001487983 */ /* 0x002f220000300800 */
[----:B------:R-:W-:-:S03]  /*2aa70*/  MOV R60, R65 ;  /* 0x00000041003c7202 */ /* 0x000fc60000000f00 */
        /* <DEDUP_REMOVED lines=12> */
[----:B------:R-:W-:-:S03]  /*2ab40*/  IADD3 R69, P1, PT, R69, UR13, RZ ;  /* 0x0000000d45457c10 */ /* 0x000fc6000ff3e0ff */
[----:B------:R3:W-:Y:S04]  /*2ab50*/  STL [R1+0x644], R76 ;  /* 0x0006444c01007387 */ /* 0x0007e80000100800 */
[----:B------:R3:W-:Y:S01]  /*2ab60*/  STL [R1+0x640], R214 ;  /* 0x000640d601007387 */ /* 0x0007e20000100800 */
[----:B------:R-:W-:-:S03]  /*2ab70*/  IADD3.X R213, PT, PT, R213, UR7, RZ, P1, !PT ;  /* 0x00000007d5d57c10 */ /* 0x000fc60008ffe4ff */
[----:B---3--:R-:W3:Y:S01]  /*2ab80*/  LDL.LU R76, [R1+0x734] ;  /* 0x00073400014c7983 */ /* 0x008ee20000300800 */
[----:B-1----:R-:W-:-:S03]  /*2ab90*/  MOV R60, R69 ;  /* 0x00000045003c7202 */ /* 0x002fc60000000f00 */
[----:B------:R-:W-:Y:S01]  /*2aba0*/  STL [R1+0x6ac], R69 ;  /* 0x0006ac4501007387 */ /* 0x000fe20000100800 */
[----:B------:R-:W-:-:S03]  /*2abb0*/  IADD3 R212, P2, PT, R212, UR13, RZ ;  /* 0x0000000dd4d47c10 */ /* 0x000fc6000ff5e0ff */
[----:B------:R1:W-:Y:S01]  /*2abc0*/  STL [R1+0x6a8], R213 ;  /* 0x0006a8d501007387 */ /* 0x0003e20000100800 */
[----:B------:R-:W-:Y:S01]  /*2abd0*/  IADD3.X R217, PT, PT, R217, UR7, RZ, P2, !PT ;  /* 0x00000007d9d97c10 */ /* 0x000fe200097fe4ff */
[----:B------:R-:W-:Y:S02]  /*2abe0*/  IMAD.MOV.U32 R61, RZ, RZ, R213 ;  /* 0x000000ffff3d7224 */ /* 0x000fe400078e00d5 */
[----:B------:R1:W-:Y:S04]  /*2abf0*/  STL [R1+0x6b4], R212 ;  /* 0x0006b4d401007387 */ /* 0x0003e80000100800 */
[----:B------:R-:W3:Y:S04]  /*2ac00*/  LDL.LU R214, [R1+0x730] ;  /* 0x0007300001d67983 */ /* 0x000ee80000300800 */
[----:B------:R-:W-:Y:S01]  /*2ac10*/  STL [R1+0x6b0], R217 ;  /* 0x0006b0d901007387 */ /* 0x000fe20000100800 */
[----:B------:R-:W-:-:S03]  /*2ac20*/  IADD3 R3, P1, PT, R3, UR13, RZ ;  /* 0x0000000d03037c10 */ /* 0x000fc6000ff3e0ff */
[----:B-1----:R-:W3:Y:S04]  /*2ac30*/  LDL.LU R213, [R1+0x738] ;  /* 0x0007380001d57983 */ /* 0x002ee80000300800 */
[----:B------:R-:W3:Y:S04]  /*2ac40*/  LDL.LU R69, [R1+0x73c] ;  /* 0x00073c0001457983 */ /* 0x000ee80000300800 */
[----:B------:R1:W-:Y:S04]  /*2ac50*/  LDGSTS.E [R2+0x5c00], desc[UR28][R60.64], P0 ;  /* 0x05c000003c027fae */ /* 0x0003e800081a101c */
[----:B------:R-:W-:Y:S01]  /*2ac60*/  STL [R1+0x6bc], R3 ;  /* 0x0006bc0301007387 */ /* 0x000fe20000100800 */
[----:B-1----:R-:W-:Y:S01]  /*2ac70*/  MOV R60, R212 ;  /* 0x000000d4003c7202 */ /* 0x002fe20000000f00 */
[----:B------:R-:W-:-:S05]  /*2ac80*/  IMAD.MOV.U32 R61, RZ, RZ, R217 ;  /* 0x000000ffff3d7224 */ /* 0x000fca00078e00d9 */
[----:B------:R1:W-:Y:S02]  /*2ac90*/  LDGSTS.E [R2+0x5d00], desc[UR28][R60.64], P0 ;  /* 0x05d000003c027fae */ /* 0x0003e400081a101c */
[----:B-1----:R-:W-:Y:S02]  /*2aca0*/  MOV R60, R3 ;  /* 0x00000003003c7202 */ /* 0x002fe40000000f00 */
[----:B--2---:R-:W-:-:S05]  /*2acb0*/  IADD3.X R73, PT, PT, R73, UR7, RZ, P1, !PT ;  /* 0x0000000749497c10 */ /* 0x004fca0008ffe4ff */
[----:B------:R1:W-:Y:S01]  /*2acc0*/  STL [R1+0x6b8], R73 ;  /* 0x0006b84901007387 */ /* 0x0003e20000100800 */
[----:B------:R-:W-:-:S03]  /*2acd0*/  IMAD.MOV.U32 R61, RZ, RZ, R73 ;  /* 0x000000ffff3d7224 */ /* 0x000fc600078e0049 */
[----:B------:R-:W2:Y:S04]  /*2ace0*/  LDL.LU R212, [R1+0x740] ;  /* 0x0007400001d47983 */ /* 0x000ea80000300800 */
[----:B------:R4:W-:Y:S04]  /*2acf0*/  LDGSTS.E [R2+0x5e00], desc[UR28][R60.64], P0 ;  /* 0x05e000003c027fae */ /* 0x0009e800081a101c */
[----:B-1----:R-:W2:Y:S04]  /*2ad00*/  LDL.LU R73, [R1+0x744] ;  /* 0x0007440001497983 */ /* 0x002ea80000300800 */
[----:B------:R-:W2:Y:S01]  /*2ad10*/  LDL.LU R3, [R1+0x7ac] ;  /* 0x0007ac0001037983 */ /* 0x000ea20000300800 */
[----:B----4-:R-:W-:-:S04]  /*2ad20*/  IADD3 R72, P2, PT, R72, UR13, RZ ;  /* 0x0000000d48487c10 */ /* 0x010fc8000ff5e0ff */
[----:B------:R-:W-:Y:S02]  /*2ad30*/  IADD3.X R216, PT, PT, R216, UR7, RZ, P2, !PT ;  /* 0x00000007d8d87c10 */ /* 0x000fe400097fe4ff */
[----:B------:R-:W-:Y:S01]  /*2ad40*/  IADD3 R65, P3, PT, R65, UR13, RZ ;  /* 0x0000000d41417c10 */ /* 0x000fe2000ff7e0ff */
[----:B------:R1:W-:Y:S03]  /*2ad50*/  STL [R1+0x6c4], R72 ;  /* 0x0006c44801007387 */ /* 0x0003e60000100800 */
[----:B------:R-:W-:Y:S01]  /*2ad60*/  IADD3.X R215, PT, PT, R215, UR7, RZ, P3, !PT ;  /* 0x00000007d7d77c10 */ /* 0x000fe20009ffe4ff */
[----:B------:R4:W-:Y:S01]  /*2ad70*/  STL [R1+0x6c0], R216 ;  /* 0x0006c0d801007387 */ /* 0x0009e20000100800 */
[----:B------:R-:W-:-:S03]  /*2ad80*/  MOV R60, R72 ;  /* 0x00000048003c7202 */ /* 0x000fc60000000f00 */
[----:B------:R4:W-:Y:S01]  /*2ad90*/  STL [R1+0x72c], R65 ;  /* 0x00072c4101007387 */ /* 0x0009e20000100800 */
[----:B------:R-:W-:-:S03]  /*2ada0*/  IMAD.MOV.U32 R61, RZ, RZ, R216 ;  /* 0x000000ffff3d7224 */ /* 0x000fc600078e00d8 */
[----:B-1----:R-:W2:Y:S04]  /*2adb0*/  LDL.LU R72, [R1+0x7a8] ;  /* 0x0007a80001487983 */ /* 0x002ea80000300800 */
[----:B------:R-:W-:Y:S04]  /*2adc0*/  STL [R1+0x728], R215 ;  /* 0x000728d701007387 */ /* 0x000fe80000100800 */
[----:B------:R-:W2:Y:S04]  /*2add0*/  LDL.LU R217, [R1+0x7b0] ;  /* 0x0007b00001d97983 */ /* 0x000ea80000300800 */
[----:B----4-:R-:W4:Y:S01]  /*2ade0*/  LDL.LU R216, [R1+0x7b4] ;  /* 0x0007b40001d87983 */ /* 0x010f220000300800 */
[----:B------:R-:W-:-:S03]  /*2adf0*/  UISETP.GT.AND UP1, UPT, UR15, 0x1b, UPT ;  /* 0x0000001b0f00788c */ /* 0x000fc6000bf24270 */
[----:B------:R1:W-:Y:S01]  /*2ae00*/  LDGSTS.E [R2+0x5f00], desc[UR28][R60.64], P0 ;  /* 0x05f000003c027fae */ /* 0x0003e200081a101c */
[----:B------:R-:W-:-:S04]  /*2ae10*/  USEL UR12, URZ, 0x4, !UP1 ;  /* 0x00000004ff0c7887 */ /* 0x000fc8000c800000 */
[----:B------:R-:W-:-:S06]  /*2ae20*/  USEL UR12, UR12, URZ, !UP0 ;  /* 0x000000ff0c0c7287 */ /* 0x000fcc000c000000 */
[----:B------:R-:W-:Y:S01]  /*2ae30*/  ISETP.NE.U32.AND P1, PT, RZ, UR12, PT ;  /* 0x0000000cff007c0c */ /* 0x000fe2000bf25070 */
[----:B-1----:R-:W-:Y:S01]  /*2ae40*/  IMAD.MOV.U32 R61, RZ, RZ, R215 ;  /* 0x000000ffff3d7224 */ /* 0x002fe200078e00d7 */
[----:B------:R-:W-:Y:S02]  /*2ae50*/  MOV R60, R65 ;  /* 0x00000041003c7202 */ /* 0x000fe40000000f00 */
[----:B------:R-:W4:Y:S09]  /*2ae60*/  LDL.LU R65, [R1+0x7bc] ;  /* 0x0007bc0001417983 */ /* 0x000f320000300800 */
[----:B------:R1:W-:Y:S01]  /*2ae70*/  LDGSTS.E [R2+0x6c00], desc[UR28][R60.64], P1 ;  /* 0x06c000003c027fae */ /* 0x0003e200089a101c */
[----:B---3--:R-:W-:-:S05]  /*2ae80*/  IADD3 R76, P0, PT, R76, UR13, RZ ;  /* 0x0000000d4c4c7c10 */ /* 0x008fca000ff1e0ff */
[----:B------:R3:W-:Y:S01]  /*2ae90*/  STL [R1+0x734], R76 ;  /* 0x0007344c01007387 */ /* 0x0007e20000100800 */
[----:B-1----:R-:W-:Y:S02]  /*2aea0*/  MOV R60, R76 ;  /* 0x0000004c003c7202 */ /* 0x002fe40000000f00 */
[----:B------:R-:W-:-:S05]  /*2aeb0*/  IADD3.X R214, PT, PT, R214, UR7, RZ, P0, !PT ;  /* 0x00000007d6d67c10 */ /* 0x000fca00087fe4ff */
[----:B------:R1:W-:Y:S01]  /*2aec0*/  STL [R1+0x730], R214 ;  /* 0x000730d601007387 */ /* 0x0003e20000100800 */
[----:B------:R-:W-:-:S05]  /*2aed0*/  IMAD.MOV.U32 R61, RZ, RZ, R214 ;  /* 0x000000ffff3d7224 */ /* 0x000fca00078e00d6 */
[----:B------:R1:W-:Y:S01]  /*2aee0*/  LDGSTS.E [R2+0x6d00], desc[UR28][R60.64], P1 ;  /* 0x06d000003c027fae */ /* 0x0003e200089a101c */
[----:B------:R-:W-:-:S05]  /*2aef0*/  IADD3 R69, P2, PT, R69, UR13, RZ ;  /* 0x0000000d45457c10 */ /* 0x000fca000ff5e0ff */
[----:B------:R-:W-:Y:S01]  /*2af00*/  STL [R1+0x73c], R69 ;  /* 0x00073c4501007387 */ /* 0x000fe20000100800 */
[----:B------:R-:W-:-:S03]  /*2af10*/  IADD3.X R213, PT, PT, R213, UR7, RZ, P2, !PT ;  /* 0x00000007d5d57c10 */ /* 0x000fc600097fe4ff */
[----:B---3--:R-:W3:Y:S01]  /*2af20*/  LDL.LU R76, [R1+0x7b8] ;  /* 0x0007b800014c7983 */ /* 0x008ee20000300800 */
[----:B-1----:R-:W-:Y:S01]  /*2af30*/  MOV R60, R69 ;  /* 0x00000045003c7202 */ /* 0x002fe20000000f00 */
[----:B------:R-:W-:Y:S02]  /*2af40*/  IMAD.MOV.U32 R61, RZ, RZ, R213 ;  /* 0x000000ffff3d7224 */ /* 0x000fe400078e00d5 */
[----:B------:R1:W-:Y:S04]  /*2af50*/  STL [R1+0x738], R213 ;  /* 0x000738d501007387 */ /* 0x0003e80000100800 */
[----:B------:R-:W3:Y:S04]  /*2af60*/  LDL.LU R215, [R1+0x7c0] ;  /* 0x0007c00001d77983 */ /* 0x000ee80000300800 */
[----:B------:R-:W3:Y:S04]  /*2af70*/  LDL.LU R214, [R1+0x7c4] ;  /* 0x0007c40001d67983 */ /* 0x000ee80000300800 */
[----:B------:R2:W-:Y:S04]  /*2af80*/  LDGSTS.E [R2+0x6e00], desc[UR28][R60.64], P1 ;  /* 0x06e000003c027fae */ /* 0x0005e800089a101c */
[----:B-1----:R-:W3:Y:S04]  /*2af90*/  LDL.LU R213, [R1+0x828] ;  /* 0x0008280001d57983 */ /* 0x002ee80000300800 */
[----:B------:R-:W3:Y:S01]  /*2afa0*/  LDL.LU R69, [R1+0x82c] ;  /* 0x00082c0001457983 */ /* 0x000ee20000300800 */
[----:B--2---:R-:W-:-:S04]  /*2afb0*/  IADD3 R73, P0, PT, R73, UR13, RZ ;  /* 0x0000000d49497c10 */ /* 0x004fc8000ff1e0ff */
[----:B------:R-:W-:Y:S02]  /*2afc0*/  IADD3.X R212, PT, PT, R212, UR7, RZ, P0, !PT ;  /* 0x00000007d4d47c10 */ /* 0x000fe400087fe4ff */
[----:B------:R-:W-:-:S03]  /*2afd0*/  MOV R60, R73 ;  /* 0x00000049003c7202 */ /* 0x000fc60000000f00 */
[----:B------:R-:W-:-:S05]  /*2afe0*/  IMAD.MOV.U32 R61, RZ, RZ, R212 ;  /* 0x000000ffff3d7224 */ /* 0x000fca00078e00d4 */
[----:B------:R1:W-:Y:S01]  /*2aff0*/  LDGSTS.E [R2+0x6f00], desc[UR28][R60.64], P1 ;  /* 0x06f000003c027fae */ /* 0x0003e200089a101c */
[----:B------:R-:W-:-:S03]  /*2b000*/  IADD3 R3, P1, PT, R3, UR13, RZ ;  /* 0x0000000d03037c10 */ /* 0x000fc6000ff3e0ff */
[----:B------:R2:W-:Y:S04]  /*2b010*/  STL [R1+0x744], R73 ;  /* 0x0007444901007387 */ /* 0x0005e80000100800 */
[----:B------:R1:W-:Y:S01]  /*2b020*/  STL [R1+0x740], R212 ;  /* 0x000740d401007387 */ /* 0x0003e20000100800 */
[----:B------:R-:W-:-:S03]  /*2b030*/  IADD3.X R72, PT, PT, R72, UR7, RZ, P1, !PT ;  /* 0x0000000748487c10 */ /* 0x000fc60008ffe4ff */
[----:B--2---:R-:W2:Y:S04]  /*2b040*/  LDL.LU R73, [R1+0x834] ;  /* 0x0008340001497983 */ /* 0x004ea80000300800 */
[----:B------:R-:W-:Y:S01]  /*2b050*/  STL [R1+0x7ac], R3 ;  /* 0x0007ac0301007387 */ /* 0x000fe20000100800 */
[----:B----4-:R-:W-:-:S03]  /*2b060*/  IADD3 R216, P2, PT, R216, UR13, RZ ;  /* 0x0000000dd8d87c10 */ /* 0x010fc6000ff5e0ff */
[----:B------:R4:W-:Y:S01]  /*2b070*/  STL [R1+0x7a8], R72 ;  /* 0x0007a84801007387 */ /* 0x0009e20000100800 */
[----:B------:R-:W-:-:S03]  /*2b080*/  IADD3.X R217, PT, PT, R217, UR7, RZ, P2, !PT ;  /* 0x00000007d9d97c10 */ /* 0x000fc600097fe4ff */
[----:B------:R-:W-:Y:S01]  /*2b090*/  STL [R1+0x7b4], R216 ;  /* 0x0007b4d801007387 */ /* 0x000fe20000100800 */
[----:B-1----:R-:W-:Y:S01]  /*2b0a0*/  IMAD.MOV.U32 R61, RZ, RZ, R72 ;  /* 0x000000ffff3d7224 */ /* 0x002fe200078e0048 */
[----:B------:R-:W-:Y:S02]  /*2b0b0*/  MOV R60, R3 ;  /* 0x00000003003c7202 */ /* 0x000fe40000000f00 */
[----:B------:R-:W2:Y:S04]  /*2b0c0*/  LDL.LU R212, [R1+0x830] ;  /* 0x0008300001d47983 */ /* 0x000ea80000300800 */
[----:B------:R-:W-:Y:S04]  /*2b0d0*/  STL [R1+0x7b0], R217 ;  /* 0x0007b0d901007387 */ /* 0x000fe80000100800 */
[----:B----4-:R-:W4:Y:S04]  /*2b0e0*/  LDL.LU R72, [R1+0x838] ;  /* 0x0008380001487983 */ /* 0x010f280000300800 */
        /* <DEDUP_REMOVED lines=9> */
[----:B-1----:R-:W-:Y:S01]  /*2b180*/  MOV R60, R216 ;  /* 0x000000d8003c7202 */ /* 0x002fe20000000f00 */
[----:B------:R-:W-:-:S05]  /*2b190*/  IMAD.MOV.U32 R61, RZ, RZ, R217 ;  /* 0x000000ffff3d7224 */ /* 0x000fca00078e00d9 */
[----:B------:R1:W-:Y:S01]  /*2b1a0*/  LDGSTS.E [R2+0x7d00], desc[UR28][R60.64], P0 ;  /* 0x07d000003c027fae */ /* 0x0003e200081a101c */
[----:B------:R-:W-:Y:S01]  /*2b1b0*/  USEL UR12, URZ, 0x4, !UP1 ;  /* 0x00000004ff0c7887 */ /* 0x000fe2000c800000 */
[----:B-1----:R-:W-:-:S03]  /*2b1c0*/  MOV R60, R65 ;  /* 0x00000041003c7202 */ /* 0x002fc60000000f00 */
[----:B------:R-:W-:Y:S01]  /*2b1d0*/  USEL UR12, UR12, URZ, !UP0 ;  /* 0x000000ff0c0c7287 */ /* 0x000fe2000c000000 */
[----:B---3--:R-:W-:-:S05]  /*2b1e0*/  IADD3.X R76, PT, PT, R76, UR7, RZ, P1, !PT ;  /* 0x000000074c4c7c10 */ /* 0x008fca0008ffe4ff */
[----:B------:R1:W-:Y:S01]  /*2b1f0*/  STL [R1+0x7b8], R76 ;  /* 0x0007b84c01007387 */ /* 0x0003e20000100800 */
[----:B------:R-:W-:Y:S01]  /*2b200*/  IMAD.MOV.U32 R61, RZ, RZ, R76 ;  /* 0x000000ffff3d7224 */ /* 0x000fe200078e004c */
[----:B------:R-:W-:-:S04]  /*2b210*/  IADD3 R214, P2, PT, R214, UR13, RZ ;  /* 0x0000000dd6d67c10 */ /* 0x000fc8000ff5e0ff */
[----:B------:R3:W-:Y:S04]  /*2b220*/  LDGSTS.E [R2+0x7e00], desc[UR28][R60.64], P0 ;  /* 0x07e000003c027fae */ /* 0x0007e800081a101c */
[----:B-1----:R-:W4:Y:S04]  /*2b230*/  LDL.LU R76, [R1+0x840] ;  /* 0x00084000014c7983 */ /* 0x002f280000300800 */
[----:B------:R-:W4:Y:S01]  /*2b240*/  LDL.LU R65, [R1+0x844] ;  /* 0x0008440001417983 */ /* 0x000f220000300800 */
[----:B------:R-:W-:Y:S02]  /*2b250*/  IADD3.X R215, PT, PT, R215, UR7, RZ, P2, !PT ;  /* 0x00000007d7d77c10 */ /* 0x000fe400097fe4ff */
[----:B------:R-:W-:Y:S01]  /*2b260*/  IADD3 R69, P3, PT, R69, UR13, RZ ;  /* 0x0000000d45457c10 */ /* 0x000fe2000ff7e0ff */
[----:B------:R-:W-:Y:S01]  /*2b270*/  STL [R1+0x7c4], R214 ;  /* 0x0007c4d601007387 */ /* 0x000fe20000100800 */
[----:B---3--:R-:W-:-:S02]  /*2b280*/  MOV R60, R214 ;  /* 0x000000d6003c7202 */ /* 0x008fc40000000f00 */
[----:B------:R-:W-:Y:S01]  /*2b290*/  IADD3.X R213, PT, PT, R213, UR7, RZ, P3, !PT ;  /* 0x00000007d5d57c10 */ /* 0x000fe20009ffe4ff */
[----:B------:R-:W-:Y:S01]  /*2b2a0*/  STL [R1+0x7c0], R215 ;  /* 0x0007c0d701007387 */ /* 0x000fe20000100800 */
[----:B------:R-:W-:Y:S01]  /*2b2b0*/  IMAD.MOV.U32 R61, RZ, RZ, R215 ;  /* 0x000000ffff3d7224 */ /* 0x000fe200078e00d7 */
[----:B------:R-:W-:Y:S02]  /*2b2c0*/  ISETP.NE.U32.AND P1, PT, RZ, UR12, PT ;  /* 0x0000000cff007c0c */ /* 0x000fe4000bf25070 */
[----:B------:R1:W-:Y:S04]  /*2b2d0*/  STL [R1+0x82c], R69 ;  /* 0x00082c4501007387 */ /* 0x0003e80000100800 */
[----:B------:R-:W3:Y:S04]  /*2b2e0*/  LDL.LU R218, [R1+0x8ac] ;  /* 0x0008ac0001da7983 */ /* 0x000ee80000300800 */
[----:B------:R-:W-:Y:S04]  /*2b2f0*/  STL [R1+0x828], R213 ;  /* 0x000828d501007387 */ /* 0x000fe80000100800 */
[----:B------:R-:W3:Y:S04]  /*2b300*/  LDL.LU R216, [R1+0x8b4] ;  /* 0x0008b40001d87983 */ /* 0x000ee80000300800 */
[----:B------:R1:W-:Y:S04]  /*2b310*/  LDGSTS.E [R2+0x7f00], desc[UR28][R60.64], P0 ;  /* 0x07f000003c027fae */ /* 0x0003e800081a101c */
[----:B------:R-:W3:Y:S04]  /*2b320*/  LDL.LU R219, [R1+0x8a8] ;  /* 0x0008a80001db7983 */ /* 0x000ee80000300800 */
[----:B------:R-:W3:Y:S01]  /*2b330*/  LDL.LU R217, [R1+0x8b0] ;  /* 0x0008b00001d97983 */ /* 0x000ee20000300800 */
[----:B-1----:R-:W-:Y:S01]  /*2b340*/  MOV R60, R69 ;  /* 0x00000045003c7202 */ /* 0x002fe20000000f00 */
[----:B------:R-:W-:-:S02]  /*2b350*/  IMAD.MOV.U32 R61, RZ, RZ, R213 ;  /* 0x000000ffff3d7224 */ /* 0x000fc400078e00d5 */
[----:B------:R-:W3:Y:S04]  /*2b360*/  LDL.LU R69, [R1+0x8bc] ;  /* 0x0008bc0001457983 */ /* 0x000ee80000300800 */
[----:B------:R1:W-:Y:S01]  /*2b370*/  LDGSTS.E [R2+0x8c00], desc[UR28][R60.64], P1 ;  /* 0x08c000003c027fae */ /* 0x0003e200089a101c */
[----:B--2---:R-:W-:-:S05]  /*2b380*/  IADD3 R73, P0, PT, R73, UR13, RZ ;  /* 0x0000000d49497c10 */ /* 0x004fca000ff1e0ff */
[----:B------:R2:W-:Y:S01]  /*2b390*/  STL [R1+0x834], R73 ;  /* 0x0008344901007387 */ /* 0x0005e20000100800 */
[----:B-1----:R-:W-:Y:S02]  /*2b3a0*/  MOV R60, R73 ;  /* 0x00000049003c7202 */ /* 0x002fe40000000f00 */
[----:B------:R-:W-:-:S05]  /*2b3b0*/  IADD3.X R212, PT, PT, R212, UR7, RZ, P0, !PT ;  /* 0x00000007d4d47c10 */ /* 0x000fca00087fe4ff */
[----:B------:R-:W-:Y:S01]  /*2b3c0*/  STL [R1+0x830], R212 ;  /* 0x000830d401007387 */ /* 0x000fe20000100800 */
[----:B----4-:R-:W-:-:S05]  /*2b3d0*/  IADD3 R3, P2, PT, R3, UR13, RZ ;  /* 0x0000000d03037c10 */ /* 0x010fca000ff5e0ff */
[----:B------:R1:W-:Y:S04]  /*2b3e0*/  STL [R1+0x83c], R3 ;  /* 0x00083c0301007387 */ /* 0x0003e80000100800 */
[----:B--2---:R-:W2:Y:S01]  /*2b3f0*/  LDL.LU R73, [R1+0x8b8] ;  /* 0x0008b80001497983 */ /* 0x004ea20000300800 */
[----:B------:R-:W-:Y:S01]  /*2b400*/  IADD3.X R72, PT, PT, R72, UR7, RZ, P2, !PT ;  /* 0x0000000748487c10 */ /* 0x000fe200097fe4ff */
[----:B------:R-:W-:-:S04]  /*2b410*/  IMAD.MOV.U32 R61, RZ, RZ, R212 ;  /* 0x000000ffff3d7224 */ /* 0x000fc800078e00d4 */
[----:B------:R4:W-:Y:S04]  /*2b420*/  STL [R1+0x838], R72 ;  /* 0x0008384801007387 */ /* 0x0009e80000100800 */
[----:B------:R1:W-:Y:S04]  /*2b430*/  LDGSTS.E [R2+0x8d00], desc[UR28][R60.64], P1 ;  /* 0x08d000003c027fae */ /* 0x0003e800089a101c */
[----:B------:R-:W2:Y:S01]  /*2b440*/  LDL.LU R215, [R1+0x8c0] ;  /* 0x0008c00001d77983 */ /* 0x000ea20000300800 */
[----:B-1----:R-:W-:-:S03]  /*2b450*/  MOV R60, R3 ;  /* 0x00000003003c7202 */ /* 0x002fc60000000f00 */
[----:B------:R-:W2:Y:S01]  /*2b460*/  LDL.LU R3, [R1+0x8c4] ;  /* 0x0008c40001037983 */ /* 0x000ea20000300800 */
[----:B------:R-:W-:-:S03]  /*2b470*/  IMAD.MOV.U32 R61, RZ, RZ, R72 ;  /* 0x000000ffff3d7224 */ /* 0x000fc600078e0048 */
[----:B------:R-:W2:Y:S04]  /*2b480*/  LDL.LU R214, [R1+0x928] ;  /* 0x0009280001d67983 */ /* 0x000ea80000300800 */
[----:B----4-:R-:W4:Y:S01]  /*2b490*/  LDL.LU R72, [R1+0x92c] ;  /* 0x00092c0001487983 */ /* 0x010f220000300800 */
[----:B------:R-:W-:-:S03]  /*2b4a0*/  UISETP.GT.AND UP1, UPT, UR15, 0x27, UPT ;  /* 0x000000270f00788c */ /* 0x000fc6000bf24270 */
[----:B------:R1:W-:Y:S01]  /*2b4b0*/  LDGSTS.E [R2+0x8e00], desc[UR28][R60.64], P1 ;  /* 0x08e000003c027fae */ /* 0x0003e200089a101c */
[----:B------:R-:W-:-:S04]  /*2b4c0*/  USEL UR12, URZ, 0x4, !UP1 ;  /* 0x00000004ff0c7887 */ /* 0x000fc8000c800000 */
[----:B------:R-:W-:Y:S01]  /*2b4d0*/  USEL UR12, UR12, URZ, !UP0 ;  /* 0x000000ff0c0c7287 */ /* 0x000fe2000c000000 */
[----:B------:R-:W-:-:S04]  /*2b4e0*/  IADD3 R65, P0, PT, R65, UR13, RZ ;  /* 0x0000000d41417c10 */ /* 0x000fc8000ff1e0ff */
[----:B------:R-:W-:Y:S02]  /*2b4f0*/  IADD3.X R76, PT, PT, R76, UR7, RZ, P0, !PT ;  /* 0x000000074c4c7c10 */ /* 0x000fe400087fe4ff */
[----:B-1----:R-:W-:-:S03]  /*2b500*/  MOV R60, R65 ;  /* 0x00000041003c7202 */ /* 0x002fc60000000f00 */
[----:B------:R-:W-:Y:S01]  /*2b510*/  IMAD.MOV.U32 R61, RZ, RZ, R76 ;  /* 0x000000ffff3d7224 */ /* 0x000fe200078e004c */
[----:B------:R-:W-:-:S04]  /*2b520*/  ISETP.NE.U32.AND P0, PT, RZ, UR12, PT ;  /* 0x0000000cff007c0c */ /* 0x000fc8000bf05070 */
[----:B------:R1:W-:Y:S01]  /*2b530*/  LDGSTS.E [R2+0x8f00], desc[UR28][R60.64], P1 ;  /* 0x08f000003c027fae */ /* 0x0003e200089a101c */
[----:B---3--:R-:W-:-:S03]  /*2b540*/  IADD3 R218, P1, PT, R218, UR13, RZ ;  /* 0x0000000ddada7c10 */ /* 0x008fc6000ff3e0ff */
[----:B------:R-:W-:Y:S01]  /*2b550*/  STL [R1+0x844], R65 ;  /* 0x0008444101007387 */ /* 0x000fe20000100800 */
[----:B------:R-:W-:-:S03]  /*2b560*/  IADD3 R216, P2, PT, R216, UR13, RZ ;  /* 0x0000000dd8d87c10 */ /* 0x000fc6000ff5e0ff */
[----:B------:R3:W-:Y:S01]  /*2b570*/  STL [R1+0x840], R76 ;  /* 0x0008404c01007387 */ /* 0x0007e20000100800 */
[----:B-1----:R-:W-:-:S03]  /*2b580*/  MOV R60, R218 ;  /* 0x000000da003c7202 */ /* 0x002fc60000000f00 */
[----:B------:R-:W4:Y:S01]  /*2b590*/  LDL.LU R213, [R1+0x930] ;  /* 0x0009300001d57983 */ /* 0x000f220000300800 */
[----:B------:R-:W-:-:S03]  /*2b5a0*/  IADD3.X R219, PT, PT, R219, UR7, RZ, P1, !PT ;  /* 0x00000007dbdb7c10 */ /* 0x000fc60008ffe4ff */
[----:B------:R-:W4:Y:S01]  /*2b5b0*/  LDL.LU R212, [R1+0x934] ;  /* 0x0009340001d47983 */ /* 0x000f220000300800 */
[----:B------:R-:W-:Y:S01]  /*2b5c0*/  IADD3.X R217, PT, PT, R217, UR7, RZ, P2, !PT ;  /* 0x00000007d9d97c10 */ /* 0x000fe200097fe4ff */
[----:B------:R-:W-:Y:S02]  /*2b5d0*/  IMAD.MOV.U32 R61, RZ, RZ, R219 ;  /* 0x000000ffff3d7224 */ /* 0x000fe400078e00db */
[----:B---3--:R-:W3:Y:S01]  /*2b5e0*/  LDL.LU R76, [R1+0x938] ;  /* 0x00093800014c7983 */ /* 0x008ee20000300800 */
[----:B------:R-:W-:-:S03]  /*2b5f0*/  IADD3 R69, P1, PT, R69, UR13, RZ ;  /* 0x0000000d45457c10 */ /* 0x000fc6000ff3e0ff */
[----:B------:R1:W-:Y:S04]  /*2b600*/  LDGSTS.E [R2+0x9c00], desc[UR28][R60.64], P0 ;  /* 0x09c000003c027fae */ /* 0x0003e800081a101c */
[----:B------:R-:W3:Y:S04]  /*2b610*/  LDL.LU R65, [R1+0x93c] ;  /* 0x00093c0001417983 */ /* 0x000ee80000300800 */
[----:B------:R-:W-:Y:S01]  /*2b620*/  STL [R1+0x8ac], R218 ;  /* 0x0008acda01007387 */ /* 0x000fe20000100800 */
[----:B-1----:R-:W-:Y:S01]  /*2b630*/  MOV R60, R216 ;  /* 0x000000d8003c7202 */ /* 0x002fe20000000f00 */
[----:B------:R-:W-:-:S02]  /*2b640*/  IMAD.MOV.U32 R61, RZ, RZ, R217 ;  /* 0x000000ffff3d7224 */ /* 0x000fc400078e00d9 */
[----:B------:R-:W-:Y:S04]  /*2b650*/  STL [R1+0x8a8], R219 ;  /* 0x0008a8db01007387 */ /* 0x000fe80000100800 */
[----:B------:R-:W-:Y:S04]  /*2b660*/  STL [R1+0x8b4], R216 ;  /* 0x0008b4d801007387 */ /* 0x000fe80000100800 */
[----:B------:R-:W-:Y:S04]  /*2b670*/  STL [R1+0x8b0], R217 ;  /* 0x0008b0d901007387 */ /* 0x000fe80000100800 */
[----:B------:R1:W-:Y:S04]  /*2b680*/  LDGSTS.E [R2+0x9d00], desc[UR28][R60.64], P0 ;  /* 0x09d000003c027fae */ /* 0x0003e800081a101c */
[----:B------:R-:W-:Y:S01]  /*2b690*/  STL [R1+0x8bc], R69 ;  /* 0x0008bc4501007387 */ /* 0x000fe20000100800 */
[----:B-1----:R-:W-:-:S02]  /*2b6a0*/  MOV R60, R69 ;  /* 0x00000045003c7202 */ /* 0x002fc40000000f00 */
[----:B--2---:R-:W-:-:S05]  /*2b6b0*/  IADD3.X R73, PT, PT, R73, UR7, RZ, P1, !PT ;  /* 0x0000000749497c10 */ /* 0x004fca0008ffe4ff */
        /* <DEDUP_REMOVED lines=11> */
[----:B--2---:R-:W-:-:S03]  /*2b770*/  MOV R60, R3 ;  /* 0x00000003003c7202 */ /* 0x004fc60000000f00 */
[----:B------:R2:W-:Y:S01]  /*2b780*/  STL [R1+0x92c], R72 ;  /* 0x00092c4801007387 */ /* 0x0005e20000100800 */
[----:B------:R-:W-:-:S03]  /*2b790*/  IMAD.MOV.U32 R61, RZ, RZ, R215 ;  /* 0x000000ffff3d7224 */ /* 0x000fc600078e00d7 */
[----:B------:R-:W4:Y:S04]  /*2b7a0*/  LDL.LU R218, [R1+0x9ac] ;  /* 0x0009ac0001da7983 */ /* 0x000f280000300800 */
[----:B------:R2:W-:Y:S04]  /*2b7b0*/  STL [R1+0x928], R214 ;  /* 0x000928d601007387 */ /* 0x0005e80000100800 */
[----:B-1----:R-:W4:Y:S04]  /*2b7c0*/  LDL.LU R3, [R1+0x9b4] ;  /* 0x0009b40001037983 */ /* 0x002f280000300800 */
[----:B------:R-:W4:Y:S04]  /*2b7d0*/  LDL.LU R219, [R1+0x9a8] ;  /* 0x0009a80001db7983 */ /* 0x000f280000300800 */
[----:B------:R1:W-:Y:S02]  /*2b7e0*/  LDGSTS.E [R2+0x9f00], desc[UR28][R60.64], P0 ;  /* 0x09f000003c027fae */ /* 0x0003e400081a101c */
[----:B-1----:R-:W-:-:S02]  /*2b7f0*/  MOV R60, R72 ;  /* 0x00000048003c7202 */ /* 0x002fc40000000f00 */
[----:B--2---:R-:W2:Y:S01]  /*2b800*/  LDL.LU R72, [R1+0x9b0] ;  /* 0x0009b00001487983 */ /* 0x004ea20000300800 */
[----:B------:R-:W-:-:S04]  /*2b810*/  UISETP.GT.AND UP1, UPT, UR15, 0x2b, UPT ;  /* 0x0000002b0f00788c */ /* 0x000fc8000bf24270 */
[----:B------:R-:W-:-:S04]  /*2b820*/  USEL UR12, URZ, 0x4, !UP1 ;  /* 0x00000004ff0c7887 */ /* 0x000fc8000c800000 */
[----:B------:R-:W-:-:S06]  /*2b830*/  USEL UR12, UR12, URZ, !UP0 ;  /* 0x000000ff0c0c7287 */ /* 0x000fcc000c000000 */
[----:B------:R-:W-:Y:S01]  /*2b840*/  ISETP.NE.U32.AND P1, PT, RZ, UR12, PT ;  /* 0x0000000cff007c0c */ /* 0x000fe2000bf25070 */
[----:B------:R-:W-:Y:S01]  /*2b850*/  IMAD.MOV.U32 R61, RZ, RZ, R214 ;  /* 0x000000ffff3d7224 */ /* 0x000fe200078e00d6 */
[----:B------:R-:W-:-:S11]  /*2b860*/  UISETP.GT.AND UP1, UPT, UR15, 0x2f, UPT ;  /* 0x0000002f0f00788c */ /* 0x000fd6000bf24270 */
[----:B------:R1:W-:Y:S01]  /*2b870*/  LDGSTS.E [R2+0xac00], desc[UR28][R60.64], P1 ;  /* 0x0ac000003c027fae */ /* 0x0003e200089a101c */
[----:B------:R-:W-:Y:S01]  /*2b880*/  USEL UR12, URZ, 0x4, !UP1 ;  /* 0x00000004ff0c7887 */ /* 0x000fe2000c800000 */
[----:B------:R-:W-:-:S04]  /*2b890*/  IADD3 R212, P0, PT, R212, UR13, RZ ;  /* 0x0000000dd4d47c10 */ /* 0x000fc8000ff1e0ff */
[----:B------:R-:W-:Y:S01]  /*2b8a0*/  IADD3.X R213, PT, PT, R213, UR7, RZ, P0, !PT ;  /* 0x00000007d5d57c10 */ /* 0x000fe200087fe4ff */
[----:B------:R-:W-:Y:S01]  /*2b8b0*/  STL [R1+0x934], R212 ;  /* 0x000934d401007387 */ /* 0x000fe20000100800 */
[----:B-1----:R-:W-:-:S03]  /*2b8c0*/  MOV R60, R212 ;  /* 0x000000d4003c7202 */ /* 0x002fc60000000f00 */
[----:B------:R-:W-:Y:S01]  /*2b8d0*/  IMAD.MOV.U32 R61, RZ, RZ, R213 ;  /* 0x000000ffff3d7224 */ /* 0x000fe200078e00d5 */
[----:B---3--:R-:W-:Y:S01]  /*2b8e0*/  IADD3 R65, P2, PT, R65, UR13, RZ ;  /* 0x0000000d41417c10 */ /* 0x008fe2000ff5e0ff */
[----:B------:R1:W-:Y:S03]  /*2b8f0*/  STL [R1+0x930], R213 ;  /* 0x000930d501007387 */ /* 0x0003e60000100800 */
[----:B------:R-:W-:Y:S01]  /*2b900*/  IADD3.X R76, PT, PT, R76, UR7, RZ, P2, !PT ;  /* 0x000000074c4c7c10 */ /* 0x000fe200097fe4ff */
[----:B------:R3:W-:Y:S04]  /*2b910*/  STL [R1+0x93c], R65 ;  /* 0x00093c4101007387 */ /* 0x0007e80000100800 */
[----:B------:R-:W2:Y:S04]  /*2b920*/  LDL.LU R214, [R1+0x9bc] ;  /* 0x0009bc0001d67983 */ /* 0x000ea80000300800 */
[----:B------:R-:W-:Y:S04]  /*2b930*/  STL [R1+0x938], R76 ;  /* 0x0009384c01007387 */ /* 0x000fe80000100800 */
[----:B------:R3:W-:Y:S04]  /*2b940*/  LDGSTS.E [R2+0xad00], desc[UR28][R60.64], P1 ;  /* 0x0ad000003c027fae */ /* 0x0007e800089a101c */
[----:B------:R-:W2:Y:S04]  /*2b950*/  LDL.LU R215, [R1+0x9b8] ;  /* 0x0009b80001d77983 */ /* 0x000ea80000300800 */
[----:B-1----:R-:W2:Y:S01]  /*2b960*/  LDL.LU R213, [R1+0x9c0] ;  /* 0x0009c00001d57983 */ /* 0x002ea20000300800 */
[----:B---3--:R-:W-:Y:S01]  /*2b970*/  MOV R60, R65 ;  /* 0x00000041003c7202 */ /* 0x008fe20000000f00 */
[----:B------:R-:W-:-:S02]  /*2b980*/  IMAD.MOV.U32 R61, RZ, RZ, R76 ;  /* 0x000000ffff3d7224 */ /* 0x000fc400078e004c */
[----:B------:R-:W3:Y:S01]  /*2b990*/  LDL.LU R65, [R1+0x9c4] ;  /* 0x0009c40001417983 */ /* 0x000ee20000300800 */
[----:B------:R-:W-:-:S03]  /*2b9a0*/  USEL UR12, UR12, URZ, !UP0 ;  /* 0x000000ff0c0c7287 */ /* 0x000fc6000c000000 */
[----:B------:R-:W3:Y:S04]  /*2b9b0*/  LDL.LU R217, [R1+0xa28] ;  /* 0x000a280001d97983 */ /* 0x000ee80000300800 */
[----:B------:R-:W3:Y:S04]  /*2b9c0*/  LDL.LU R216, [R1+0xa2c] ;  /* 0x000a2c0001d87983 */ /* 0x000ee80000300800 */
[----:B------:R1:W-:Y:S01]  /*2b9d0*/  LDGSTS.E [R2+0xae00], desc[UR28][R60.64], P1 ;  /* 0x0ae000003c027fae */ /* 0x0003e200089a101c */
[----:B------:R-:W-:-:S04]  /*2b9e0*/  IADD3 R69, P0, PT, R69, UR13, RZ ;  /* 0x0000000d45457c10 */ /* 0x000fc8000ff1e0ff */
[----:B------:R-:W-:Y:S02]  /*2b9f0*/  IADD3.X R73, PT, PT, R73, UR7, RZ, P0, !PT ;  /* 0x0000000749497c10 */ /* 0x000fe400087fe4ff */
[----:B-1----:R-:W-:-:S03]  /*2ba00*/  MOV R60, R69 ;  /* 0x00000045003c7202 */ /* 0x002fc60000000f00 */
[----:B------:R-:W-:Y:S01]  /*2ba10*/  IMAD.MOV.U32 R61, RZ, RZ, R73 ;  /* 0x000000ffff3d7224 */ /* 0x000fe200078e0049 */
[----:B------:R-:W-:-:S04]  /*2ba20*/  ISETP.NE.U32.AND P0, PT, RZ, UR12, PT ;  /* 0x0000000cff007c0c */ /* 0x000fc8000bf05070 */
[----:B------:R1:W-:Y:S04]  /*2ba30*/  LDGSTS.E [R2+0xaf00], desc[UR28][R60.64], P1 ;  /* 0x0af000003c027fae */ /* 0x0003e800089a101c */
[----:B------:R1:W-:Y:S04]  /*2ba40*/  STL [R1+0x944], R69 ;  /* 0x0009444501007387 */ /* 0x0003e80000100800 */
[----:B------:R1:W-:Y:S01]  /*2ba50*/  STL [R1+0x940], R73 ;  /* 0x0009404901007387 */ /* 0x0003e20000100800 */
[----:B----4-:R-:W-:-:S03]  /*2ba60*/  IADD3 R218, P1, PT, R218, UR13, RZ ;  /* 0x0000000ddada7c10 */ /* 0x010fc6000ff3e0ff */
[----:B------:R-:W4:Y:S04]  /*2ba70*/  LDL.LU R212, [R1+0xa30] ;  /* 0x000a300001d47983 */ /* 0x000f280000300800 */
[----:B-1----:R-:W4:Y:S01]  /*2ba80*/  LDL.LU R69, [R1+0xa34] ;  /* 0x000a340001457983 */ /* 0x002f220000300800 */
[----:B------:R-:W-:-:S03]  /*2ba90*/  IADD3 R3, P2, PT, R3, UR13, RZ ;  /* 0x0000000d03037c10 */ /* 0x000fc6000ff5e0ff */
[----:B------:R-:W4:Y:S01]  /*2baa0*/  LDL.LU R76, [R1+0xa38] ;  /* 0x000a3800014c7983 */ /* 0x000f220000300800 */
[----:B------:R-:W-:-:S03]  /*2bab0*/  IADD3.X R219, PT, PT, R219, UR7, RZ, P1, !PT ;  /* 0x00000007dbdb7c10 */ /* 0x000fc60008ffe4ff */
[----:B------:R-:W4:Y:S01]  /*2bac0*/  LDL.LU R73, [R1+0xa3c] ;  /* 0x000a3c0001497983 */ /* 0x000f220000300800 */
[----:B------:R-:W-:Y:S01]  /*2bad0*/  MOV R60, R218 ;  /* 0x000000da003c7202 */ /* 0x000fe20000000f00 */
[----:B------:R-:W-:Y:S02]  /*2bae0*/  IMAD.MOV.U32 R61, RZ, RZ, R219 ;  /* 0x000000ffff3d7224 */ /* 0x000fe400078e00db */
[----:B------:R-:W-:Y:S04]  /*2baf0*/  STL [R1+0x9ac], R218 ;  /* 0x0009acda01007387 */ /* 0x000fe80000100800 */
[----:B------:R-:W-:Y:S04]  /*2bb00*/  STL [R1+0x9a8], R219 ;  /* 0x0009a8db01007387 */ /* 0x000fe80000100800 */
[----:B------:R-:W-:Y:S01]  /*2bb10*/  STL [R1+0x9b4], R3 ;  /* 0x0009b40301007387 */ /* 0x000fe20000100800 */
[----:B--2---:R-:W-:-:S03]  /*2bb20*/  IADD3.X R72, PT, PT, R72, UR7, RZ, P2, !PT ;  /* 0x0000000748487c10 */ /* 0x004fc600097fe4ff */
[----:B------:R1:W-:Y:S04]  /*2bb30*/  LDGSTS.E [R2+0xbc00], desc[UR28][R60.64], P0 ;  /* 0x0bc000003c027fae */ /* 0x0003e800081a101c */
[----:B------:R2:W-:Y:S01]  /*2bb40*/  STL [R1+0x9b0], R72 ;  /* 0x0009b04801007387 */ /* 0x0005e20000100800 */
[----:B-1----:R-:W-:Y:S01]  /*2bb50*/  IMAD.MOV.U32 R61, RZ, RZ, R72 ;  /* 0x000000ffff3d7224 */ /* 0x002fe200078e0048 */
[----:B------:R-:W-:Y:S02]  /*2bb60*/  MOV R60, R3 ;  /* 0x00000003003c7202 */ /* 0x000fe40000000f00 */
[----:B--2---:R-:W2:Y:S04]  /*2bb70*/  LDL.LU R72, [R1+0xa40] ;  /* 0x000a400001487983 */ /* 0x004ea80000300800 */
[----:B------:R-:W2:Y:S01]  /*2bb80*/  LDL.LU R3, [R1+0xa44] ;  /* 0x000a440001037983 */ /* 0x000ea20000300800 */
[----:B------:R-:W-:-:S03]  /*2bb90*/  UISETP.GT.AND UP1, UPT, UR15, 0x33, UPT ;  /* 0x000000330f00788c */ /* 0x000fc6000bf24270 */
[----:B------:R1:W-:Y:S01]  /*2bba0*/  LDGSTS.E [R2+0xbd00], desc[UR28][R60.64], P0 ;  /* 0x0bd000003c027fae */ /* 0x0003e200081a101c */
[----:B------:R-:W-:-:S04]  /*2bbb0*/  USEL UR12, URZ, 0x4, !UP1 ;  /* 0x00000004ff0c7887 */ /* 0x000fc8000c800000 */
[----:B------:R-:W-:Y:S01]  /*2bbc0*/  USEL UR12, UR12, URZ, !UP0 ;  /* 0x000000ff0c0c7287 */ /* 0x000fe2000c000000 */
[----:B------:R-:W-:-:S04]  /*2bbd0*/  IADD3 R214, P1, PT, R214, UR13, RZ ;  /* 0x0000000dd6d67c10 */ /* 0x000fc8000ff3e0ff */
[----:B-1----:R-:W-:Y:S01]  /*2bbe0*/  MOV R60, R214 ;  /* 0x000000d6003c7202 */ /* 0x002fe20000000f00 */
[----:B------:R1:W-:Y:S01]  /*2bbf0*/  STL [R1+0x9bc], R214 ;  /* 0x0009bcd601007387 */ /* 0x0003e20000100800 */
[----:B------:R-:W-:-:S05]  /*2bc00*/  IADD3.X R215, PT, PT, R215, UR7, RZ, P1, !PT ;  /* 0x00000007d7d77c10 */ /* 0x000fca0008ffe4ff */
[----:B------:R-:W-:Y:S01]  /*2bc10*/  IMAD.MOV.U32 R61, RZ, RZ, R215 ;  /* 0x000000ffff3d7224 */ /* 0x000fe200078e00d7 */
[----:B---3--:R-:W-:Y:S01]  /*2bc20*/  IADD3 R65, P2, PT, R65, UR13, RZ ;  /* 0x0000000d41417c10 */ /* 0x008fe2000ff5e0ff */
[----:B------:R3:W-:Y:S03]  /*2bc30*/  STL [R1+0x9b8], R215 ;  /* 0x0009b8d701007387 */ /* 0x0007e60000100800 */
[----:B------:R-:W-:Y:S01]  /*2bc40*/  IADD3.X R213, PT, PT, R213, UR7, RZ, P2, !PT ;  /* 0x00000007d5d57c10 */ /* 0x000fe200097fe4ff */
[----:B-1----:R-:W2:Y:S01]  /*2bc50*/  LDL.LU R214, [R1+0xaac] ;  /* 0x000aac0001d67983 */ /* 0x002ea20000300800 */
[----:B------:R-:W-:-:S03]  /*2bc60*/  IADD3 R216, P3, PT, R216, UR13, RZ ;  /* 0x0000000dd8d87c10 */ /* 0x000fc6000ff7e0ff */
[----:B------:R-:W-:Y:S01]  /*2bc70*/  STL [R1+0x9c4], R65 ;  /* 0x0009c44101007387 */ /* 0x000fe20000100800 */
[----:B------:R-:W-:-:S03]  /*2bc80*/  IADD3.X R217, PT, PT, R217, UR7, RZ, P3, !PT ;  /* 0x00000007d9d97c10 */ /* 0x000fc60009ffe4ff */
[----:B------:R1:W-:Y:S01]  /*2bc90*/  LDGSTS.E [R2+0xbe00], desc[UR28][R60.64], P0 ;  /* 0x0be000003c027fae */ /* 0x0003e200081a101c */
[----:B------:R-:W-:-:S03]  /*2bca0*/  ISETP.NE.U32.AND P1, PT, RZ, UR12, PT ;  /* 0x0000000cff007c0c */ /* 0x000fc6000bf25070 */
[----:B------:R3:W-:Y:S04]  /*2bcb0*/  STL [R1+0x9c0], R213 ;  /* 0x0009c0d501007387 */ /* 0x0007e80000100800 */
[----:B------:R-:W-:Y:S01]  /*2bcc0*/  STL [R1+0xa2c], R216 ;  /* 0x000a2cd801007387 */ /* 0x000fe20000100800 */
[----:B-1----:R-:W-:Y:S01]  /*2bcd0*/  MOV R60, R65 ;  /* 0x00000041003c7202 */ /* 0x002fe20000000f00 */
[----:B------:R-:W-:Y:S02]  /*2bce0*/  IMAD.MOV.U32 R61, RZ, RZ, R213 ;  /* 0x000000ffff3d7224 */ /* 0x000fe400078e00d5 */
[----:B---3--:R-:W3:Y:S04]  /*2bcf0*/  LDL.LU R215, [R1+0xaa8] ;  /* 0x000aa80001d77983 */ /* 0x008ee80000300800 */
[----:B------:R-:W-:Y:S04]  /*2bd00*/  STL [R1+0xa28], R217 ;  /* 0x000a28d901007387 */ /* 0x000fe80000100800 */
[----:B------:R-:W3:Y:S04]  /*2bd10*/  LDL.LU R213, [R1+0xab0] ;  /* 0x000ab00001d57983 */ /* 0x000ee80000300800 */
[----:B------:R-:W3:Y:S04]  /*2bd20*/  LDL.LU R65, [R1+0xab4] ;  /* 0x000ab40001417983 */ /* 0x000ee80000300800 */
[----:B------:R1:W-:Y:S02]  /*2bd30*/  LDGSTS.E [R2+0xbf00], desc[UR28][R60.64], P0 ;  /* 0x0bf000003c027fae */ /* 0x0003e400081a101c */
[----:B-1----:R-:W-:Y:S01]  /*2bd40*/  MOV R60, R216 ;  /* 0x000000d8003c7202 */ /* 0x002fe20000000f00 */
[----:B------:R-:W-:-:S05]  /*2bd50*/  IMAD.MOV.U32 R61, RZ, RZ, R217 ;  /* 0x000000ffff3d7224 */ /* 0x000fca00078e00d9 */
[----:B------:R1:W-:Y:S01]  /*2bd60*/  LDGSTS.E [R2+0xcc00], desc[UR28][R60.64], P1 ;  /* 0x0cc000003c027fae */ /* 0x0003e200089a101c */
[----:B----4-:R-:W-:-:S04]  /*2bd70*/  IADD3 R69, P0, PT, R69, UR13, RZ ;  /* 0x0000000d45457c10 */ /* 0x010fc8000ff1e0ff */
[----:B------:R-:W-:Y:S01]  /*2bd80*/  IADD3.X R212, PT, PT, R212, UR7, RZ, P0, !PT ;  /* 0x00000007d4d47c10 */ /* 0x000fe200087fe4ff */
[----:B------:R4:W-:Y:S01]  /*2bd90*/  STL [R1+0xa34], R69 ;  /* 0x000a344501007387 */ /* 0x0009e20000100800 */
[----:B------:R-:W-:-:S03]  /*2bda0*/  IADD3 R73, P2, PT, R73, UR13, RZ ;  /* 0x0000000d49497c10 */ /* 0x000fc6000ff5e0ff */
[----:B------:R4:W-:Y:S01]  /*2bdb0*/  STL [R1+0xa30], R212 ;  /* 0x000a30d401007387 */ /* 0x0009e20000100800 */
[----:B-1----:R-:W-:Y:S02]  /*2bdc0*/  MOV R60, R69 ;  /* 0x00000045003c7202 */ /* 0x002fe40000000f00 */
[----:B------:R-:W-:Y:S01]  /*2bdd0*/  IADD3.X R76, PT, PT, R76, UR7, RZ, P2, !PT ;  /* 0x000000074c4c7c10 */ /* 0x000fe200097fe4ff */
[----:B------:R-:W-:Y:S01]  /*2bde0*/  STL [R1+0xa3c], R73 ;  /* 0x000a3c4901007387 */ /* 0x000fe20000100800 */
[----:B------:R-:W-:-:S03]  /*2bdf0*/  IMAD.MOV.U32 R61, RZ, RZ, R212 ;  /* 0x000000ffff3d7224 */ /* 0x000fc600078e00d4 */
[----:B----4-:R-:W4:Y:S04]  /*2be00*/  LDL.LU R69, [R1+0xabc] ;  /* 0x000abc0001457983 */ /* 0x010f280000300800 */
[----:B------:R1:W-:Y:S04]  /*2be10*/  STL [R1+0xa38], R76 ;  /* 0x000a384c01007387 */ /* 0x0003e80000100800 */
[----:B------:R-:W4:Y:S04]  /*2be20*/  LDL.LU R212, [R1+0xab8] ;  /* 0x000ab80001d47983 */ /* 0x000f280000300800 */
[----:B------:R1:W-:Y:S01]  /*2be30*/  LDGSTS.E [R2+0xcd00], desc[UR28][R60.64], P1 ;  /* 0x0cd000003c027fae */ /* 0x0003e200089a101c */
[----:B--2---:R-:W-:-:S04]  /*2be40*/  IADD3 R3, P0, PT, R3, UR13, RZ ;  /* 0x0000000d03037c10 */ /* 0x004fc8000ff1e0ff */
[----:B------:R-:W-:Y:S01]  /*2be50*/  IADD3.X R72, PT, PT, R72, UR7, RZ, P0, !PT ;  /* 0x0000000748487c10 */ /* 0x000fe200087fe4ff */
[----:B-1----:R-:W-:Y:S01]  /*2be60*/  IMAD.MOV.U32 R61, RZ, RZ, R76 ;  /* 0x000000ffff3d7224 */ /* 0x002fe200078e004c */
[----:B------:R-:W-:Y:S01]  /*2be70*/  MOV R60, R73 ;  /* 0x00000049003c7202 */ /* 0x000fe20000000f00 */
[----:B------:R-:W-:Y:S04]  /*2be80*/  STL [R1+0xa44], R3 ;  /* 0x000a440301007387 */ /* 0x000fe80000100800 */
[----:B------:R1:W-:Y:S04]  /*2be90*/  STL [R1+0xa40], R72 ;  /* 0x000a404801007387 */ /* 0x0003e80000100800 */
[----:B------:R-:W2:Y:S04]  /*2bea0*/  LDL.LU R76, [R1+0xac0] ;  /* 0x000ac000014c7983 */ /* 0x000ea80000300800 */
[----:B------:R-:W2:Y:S04]  /*2beb0*/  LDL.LU R73, [R1+0xac4] ;  /* 0x000ac40001497983 */ /* 0x000ea80000300800 */
[----:B------:R1:W-:Y:S02]  /*2bec0*/  LDGSTS.E [R2+0xce00], desc[UR28][R60.64], P1 ;  /* 0x0ce000003c027fae */ /* 0x0003e400089a101c */
[----:B-1----:R-:W-:Y:S01]  /*2bed0*/  IMAD.MOV.U32 R61, RZ, RZ, R72 ;  /* 0x000000ffff3d7224 */ /* 0x002fe200078e0048 */
[----:B------:R-:W-:Y:S01]  /*2bee0*/  MOV R60, R3 ;  /* 0x00000003003c7202 */ /* 0x000fe20000000f00 */
[----:B------:R-:W2:Y:S04]  /*2bef0*/  LDL.LU R72, [R1+0xb28] ;  /* 0x000b280001487983 */ /* 0x000ea80000300800 */
[----:B------:R-:W2:Y:S01]  /*2bf00*/  LDL.LU R3, [R1+0xb2c] ;  /* 0x000b2c0001037983 */ /* 0x000ea20000300800 */
[----:B------:R-:W-:-:S03]  /*2bf10*/  UISETP.GT.AND UP1, UPT, UR15, 0x37, UPT ;  /* 0x000000370f00788c */ /* 0x000fc6000bf24270 */
[----:B------:R1:W-:Y:S01]  /*2bf20*/  LDGSTS.E [R2+0xcf00], desc[UR28][R60.64], P1 ;  /* 0x0cf000003c027fae */ /* 0x0003e200089a101c */
[----:B------:R-:W-:-:S04]  /*2bf30*/  USEL UR12, URZ, 0x4, !UP1 ;  /* 0x00000004ff0c7887 */ /* 0x000fc8000c800000 */
[----:B------:R-:W-:-:S06]  /*2bf40*/  USEL UR12, UR12, URZ, !UP0 ;  /* 0x000000ff0c0c7287 */ /* 0x000fcc000c000000 */
[----:B------:R-:W-:Y:S02]  /*2bf50*/  ISETP.NE.U32.AND P0, PT, RZ, UR12, PT ;  /* 0x0000000cff007c0c */ /* 0x000fe4000bf05070 */
[----:B------:R-:W-:-:S05]  /*2bf60*/  IADD3 R214, P1, PT, R214, UR13, RZ ;  /* 0x0000000dd6d67c10 */ /* 0x000fca000ff3e0ff */
[----:B------:R-:W-:Y:S01]  /*2bf70*/  STL [R1+0xaac], R214 ;  /* 0x000aacd601007387 */ /* 0x000fe20000100800 */
[----:B-1----:R-:W-:Y:S02]  /*2bf80*/  MOV R60, R214 ;  /* 0x000000d6003c7202 */ /* 0x002fe40000000f00 */
[----:B---3--:R-:W-:-:S05]  /*2bf90*/  IADD3.X R215, PT, PT, R215, UR7, RZ, P1, !PT ;  /* 0x00000007d7d77c10 */ /* 0x008fca0008ffe4ff */
[----:B------:R-:W-:Y:S01]  /*2bfa0*/  STL [R1+0xaa8], R215 ;  /* 0x000aa8d701007387 */ /* 0x000fe20000100800 */
[----:B------:R-:W-:-:S04]  /*2bfb0*/  IADD3 R65, P2, PT, R65, UR13, RZ ;  /* 0x0000000d41417c10 */ /* 0x000fc8000ff5e0ff */
[----:B------:R-:W-:Y:S01]  /*2bfc0*/  IADD3.X R213, PT, PT, R213, UR7, RZ, P2, !PT ;  /* 0x00000007d5d57c10 */ /* 0x000fe200097fe4ff */
[----:B------:R1:W-:Y:S04]  /*2bfd0*/  STL [R1+0xab4], R65 ;  /* 0x000ab44101007387 */ /* 0x0003e80000100800 */
[----:B------:R-:W3:Y:S01]  /*2bfe0*/  LDL.LU R218, [R1+0xb34] ;  /* 0x000b340001da7983 */ /* 0x000ee20000300800 */
[----:B------:R-:W-:-:S03]  /*2bff0*/  IMAD.MOV.U32 R61, RZ, RZ, R215 ;  /* 0x000000ffff3d7224 */ /* 0x000fc600078e00d7 */
[----:B------:R-:W-:Y:S04]  /*2c000*/  STL [R1+0xab0], R213 ;  /* 0x000ab0d501007387 */ /* 0x000fe80000100800 */
[----:B------:R-:W3:Y:S04]  /*2c010*/  LDL.LU R216, [R1+0xb3c] ;  /* 0x000b3c0001d87983 */ /* 0x000ee80000300800 */
[----:B------:R-:W3:Y:S04]  /*2c020*/  LDL.LU R219, [R1+0xb30] ;  /* 0x000b300001db7983 */ /* 0x000ee80000300800 */
[----:B------:R1:W-:Y:S04]  /*2c030*/  LDGSTS.E [R2+0xdc00], desc[UR28][R60.64], P0 ;  /* 0x0dc000003c027fae */ /* 0x0003e800081a101c */
[----:B------:R-:W3:Y:S01]  /*2c040*/  LDL.LU R217, [R1+0xb38] ;  /* 0x000b380001d97983 */ /* 0x000ee20000300800 */
[----:B-1----:R-:W-:-:S03]  /*2c050*/  MOV R60, R65 ;  /* 0x00000041003c7202 */ /* 0x002fc60000000f00 */
[----:B------:R-:W3:Y:S01]  /*2c060*/  LDL.LU R65, [R1+0xb44] ;  /* 0x000b440001417983 */ /* 0x000ee20000300800 */
[----:B------:R-:W-:-:S05]  /*2c070*/  IMAD.MOV.U32 R61, RZ, RZ, R213 ;  /* 0x000000ffff3d7224 */ /* 0x000fca00078e00d5 */
[----:B------:R1:W-:Y:S01]  /*2c080*/  LDGSTS.E [R2+0xdd00], desc[UR28][R60.64], P0 ;  /* 0x0dd000003c027fae */ /* 0x0003e200081a101c */
[----:B----4-:R-:W-:-:S04]  /*2c090*/  IADD3 R69, P1, PT, R69, UR13, RZ ;  /* 0x0000000d45457c10 */ /* 0x010fc8000ff3e0ff */
[----:B------:R-:W-:Y:S01]  /*2c0a0*/  IADD3.X R212, PT, PT, R212, UR7, RZ, P1, !PT ;  /* 0x00000007d4d47c10 */ /* 0x000fe20008ffe4ff */
[----:B------:R4:W-:Y:S04]  /*2c0b0*/  STL [R1+0xabc], R69 ;  /* 0x000abc4501007387 */ /* 0x0009e80000100800 */
[----:B------:R4:W-:Y:S04]  /*2c0c0*/  STL [R1+0xab8], R212 ;  /* 0x000ab8d401007387 */ /* 0x0009e80000100800 */
[----:B------:R-:W3:Y:S01]  /*2c0d0*/  LDL.LU R215, [R1+0xb40] ;  /* 0x000b400001d77983 */ /* 0x000ee20000300800 */
[----:B-1----:R-:W-:Y:S01]  /*2c0e0*/  MOV R60, R69 ;  /* 0x00000045003c7202 */ /* 0x002fe20000000f00 */
[----:B------:R-:W-:-:S02]  /*2c0f0*/  IMAD.MOV.U32 R61, RZ, RZ, R212 ;  /* 0x000000ffff3d7224 */ /* 0x000fc400078e00d4 */
[----:B------:R-:W3:Y:S04]  /*2c100*/  LDL.LU R214, [R1+0xba8] ;  /* 0x000ba80001d67983 */ /* 0x000ee80000300800 */
[----:B----4-:R-:W4:Y:S04]  /*2c110*/  LDL.LU R69, [R1+0xbac] ;  /* 0x000bac0001457983 */ /* 0x010f280000300800 */
[----:B------:R1:W-:Y:S04]  /*2c120*/  LDGSTS.E [R2+0xde00], desc[UR28][R60.64], P0 ;  /* 0x0de000003c027fae */ /* 0x0003e800081a101c */
[----:B------:R-:W4:Y:S04]  /*2c130*/  LDL.LU R213, [R1+0xbb0] ;  /* 0x000bb00001d57983 */ /* 0x000f280000300800 */
[----:B------:R-:W4:Y:S01]  /*2c140*/  LDL.LU R212, [R1+0xbb4] ;  /* 0x000bb40001d47983 */ /* 0x000f220000300800 */
[----:B--2---:R-:W-:-:S04]  /*2c150*/  IADD3 R73, P2, PT, R73, UR13, RZ ;  /* 0x0000000d49497c10 */ /* 0x004fc8000ff5e0ff */
[----:B------:R-:W-:Y:S02]  /*2c160*/  IADD3.X R76, PT, PT, R76, UR7, RZ, P2, !PT ;  /* 0x000000074c4c7c10 */ /* 0x000fe400097fe4ff */
[----:B-1----:R-:W-:Y:S01]  /*2c170*/  MOV R60, R73 ;  /* 0x00000049003c7202 */ /* 0x002fe20000000f00 */
[----:B------:R-:W-:Y:S02]  /*2c180*/  STL [R1+0xac4], R73 ;  /* 0x000ac44901007387 */ /* 0x000fe40000100800 */
[----:B------:R-:W-:Y:S02]  /*2c190*/  IMAD.MOV.U32 R61, RZ, RZ, R76 ;  /* 0x000000ffff3d7224 */ /* 0x000fe400078e004c */
[----:B------:R1:W-:Y:S04]  /*2c1a0*/  STL [R1+0xac0], R76 ;  /* 0x000ac04c01007387 */ /* 0x0003e80000100800 */
[----:B------:R2:W-:Y:S01]  /*2c1b0*/  LDGSTS.E [R2+0xdf00], desc[UR28][R60.64], P0 ;  /* 0x0df000003c027fae */ /* 0x0005e200081a101c */
[----:B------:R-:W-:-:S04]  /*2c1c0*/  IADD3 R3, P3, PT, R3, UR13, RZ ;  /* 0x0000000d03037c10 */ /* 0x000fc8000ff7e0ff */
[----:B------:R-:W-:Y:S01]  /*2c1d0*/  IADD3.X R72, PT, PT, R72, UR7, RZ, P3, !PT ;  /* 0x0000000748487c10 */ /* 0x000fe20009ffe4ff */
[----:B------:R1:W-:Y:S01]  /*2c1e0*/  STL [R1+0xb2c], R3 ;  /* 0x000b2c0301007387 */ /* 0x0003e20000100800 */
[----:B--2---:R-:W-:-:S03]  /*2c1f0*/  MOV R60, R3 ;  /* 0x00000003003c7202 */ /* 0x004fc60000000f00 */
[----:B------:R2:W-:Y:S04]  /*2c200*/  STL [R1+0xb28], R72 ;  /* 0x000b284801007387 */ /* 0x0005e80000100800 */
[----:B-1----:R-:W4:Y:S04]  /*2c210*/  LDL.LU R76, [R1+0xbb8] ;  /* 0x000bb800014c7983 */ /* 0x002f280000300800 */
[----:B------:R-:W4:Y:S01]  /*2c220*/  LDL.LU R3, [R1+0xbbc] ;  /* 0x000bbc0001037983 */ /* 0x000f220000300800 */
[----:B------:R-:W-:-:S03]  /*2c230*/  IMAD.MOV.U32 R61, RZ, RZ, R72 ;  /* 0x000000ffff3d7224 */ /* 0x000fc600078e0048 */
[----:B------:R-:W4:Y:S04]  /*2c240*/  LDL.LU R73, [R1+0xbc0] ;  /* 0x000bc00001497983 */ /* 0x000f280000300800 */
[----:B--2---:R-:W2:Y:S01]  /*2c250*/  LDL.LU R72, [R1+0xbc4] ;  /* 0x000bc40001487983 */ /* 0x004ea20000300800 */
[----:B------:R-:W-:-:S04]  /*2c260*/  UISETP.GT.AND UP1, UPT, UR15, 0x3b, UPT ;  /* 0x0000003b0f00788c */ /* 0x000fc8000bf24270 */
[----:B------:R-:W-:-:S04]  /*2c270*/  USEL UR12, URZ, 0x4, !UP1 ;  /* 0x00000004ff0c7887 */ /* 0x000fc8000c800000 */
[----:B------:R-:W-:-:S06]  /*2c280*/  USEL UR12, UR12, URZ, !UP0 ;  /* 0x000000ff0c0c7287 */ /* 0x000fcc000c000000 */
[----:B------:R-:W-:-:S13]  /*2c290*/  ISETP.NE.U32.AND P1, PT, RZ, UR12, PT ;  /* 0x0000000cff007c0c */ /* 0x000fda000bf25070 */
[----:B------:R1:W-:Y:S01]  /*2c2a0*/  LDGSTS.E [R2+0xec00], desc[UR28][R60.64], P1 ;  /* 0x0ec000003c027fae */ /* 0x0003e200089a101c */
[----:B---3--:R-:W-:-:S04]  /*2c2b0*/  IADD3 R218, P0, PT, R218, UR13, RZ ;  /* 0x0000000ddada7c10 */ /* 0x008fc8000ff1e0ff */
[----:B-1----:R-:W-:Y:S02]  /*2c2c0*/  MOV R60, R218 ;  /* 0x000000da003c7202 */ /* 0x002fe40000000f00 */
[----:B------:R-:W-:Y:S02]  /*2c2d0*/  IADD3 R216, P2, PT, R216, UR13, RZ ;  /* 0x0000000dd8d87c10 */ /* 0x000fe4000ff5e0ff */
[----:B------:R-:W-:-:S05]  /*2c2e0*/  IADD3.X R219, PT, PT, R219, UR7, RZ, P0, !PT ;  /* 0x00000007dbdb7c10 */ /* 0x000fca00087fe4ff */
[----:B------:R-:W-:Y:S01]  /*2c2f0*/  IMAD.MOV.U32 R61, RZ, RZ, R219 ;  /* 0x000000ffff3d7224 */ /* 0x000fe200078e00db */
[----:B------:R-:W-:-:S04]  /*2c300*/  IADD3.X R217, PT, PT, R217, UR7, RZ, P2, !PT ;  /* 0x00000007d9d97c10 */ /* 0x000fc800097fe4ff */
[----:B------:R1:W-:Y:S01]  /*2c310*/  LDGSTS.E [R2+0xed00], desc[UR28][R60.64], P1 ;  /* 0x0ed000003c027fae */ /* 0x0003e200089a101c */
[----:B------:R-:W-:Y:S02]  /*2c320*/  IADD3 R65, P0, PT, R65, UR13, RZ ;  /* 0x0000000d41417c10 */ /* 0x000fe4000ff1e0ff */
[----:B-1----:R-:W-:Y:S01]  /*2c330*/  MOV R60, R216 ;  /* 0x000000d8003c7202 */ /* 0x002fe20000000f00 */
[----:B------:R-:W-:-:S05]  /*2c340*/  IMAD.MOV.U32 R61, RZ, RZ, R217 ;  /* 0x000000ffff3d7224 */ /* 0x000fca00078e00d9 */
[----:B------:R1:W-:Y:S04]  /*2c350*/  LDGSTS.E [R2+0xee00], desc[UR28][R60.64], P1 ;  /* 0x0ee000003c027fae */ /* 0x0003e800089a101c */
[----:B------:R-:W-:Y:S01]  /*2c360*/  STL [R1+0xb34], R218 ;  /* 0x000b34da01007387 */ /* 0x000fe20000100800 */
[----:B-1----:R-:W-:-:S03]  /*2c370*/  MOV R60, R65 ;  /* 0x00000041003c7202 */ /* 0x002fc60000000f00 */
[----:B------:R-:W-:Y:S04]  /*2c380*/  STL [R1+0xb30], R219 ;  /* 0x000b30db01007387 */ /* 0x000fe80000100800 */
[----:B------:R-:W-:Y:S04]  /*2c390*/  STL [R1+0xb3c], R216 ;  /* 0x000b3cd801007387 */ /* 0x000fe80000100800 */
[----:B------:R-:W-:Y:S04]  /*2c3a0*/  STL [R1+0xb38], R217 ;  /* 0x000b38d901007387 */ /* 0x000fe80000100800 */
[----:B------:R1:W-:Y:S01]  /*2c3b0*/  STL [R1+0xb44], R65 ;  /* 0x000b444101007387 */ /* 0x0003e20000100800 */
[----:B------:R-:W-:-:S05]  /*2c3c0*/  IADD3.X R215, PT, PT, R215, UR7, RZ, P0, !PT ;  /* 0x00000007d7d77c10 */ /* 0x000fca00087fe4ff */
[----:B------:R-:W-:-:S05]  /*2c3d0*/  IMAD.MOV.U32 R61, RZ, RZ, R215 ;  /* 0x000000ffff3d7224 */ /* 0x000fca00078e00d7 */
[----:B------:R3:W-:Y:S01]  /*2c3e0*/  LDGSTS.E [R2+0xef00], desc[UR28][R60.64], P1 ;  /* 0x0ef000003c027fae */ /* 0x0007e200089a101c */
[----:B----4-:R-:W-:-:S04]  /*2c3f0*/  IADD3 R69, P1, PT, R69, UR13, RZ ;  /* 0x0000000d45457c10 */ /* 0x010fc8000ff3e0ff */
[----:B------:R-:W-:Y:S01]  /*2c400*/  IADD3.X R214, PT, PT, R214, UR7, RZ, P1, !PT ;  /* 0x00000007d6d67c10 */ /* 0x000fe20008ffe4ff */
[----:B------:R-:W-:Y:S01]  /*2c410*/  STL [R1+0xb40], R215 ;  /* 0x000b40d701007387 */ /* 0x000fe20000100800 */
[----:B------:R-:W-:-:S03]  /*2c420*/  IADD3 R212, P2, PT, R212, UR13, RZ ;  /* 0x0000000dd4d47c10 */ /* 0x000fc6000ff5e0ff */
[----:B-1----:R-:W4:Y:S01]  /*2c430*/  LDL.LU R65, [R1+0xbcc] ;  /* 0x000bcc0001417983 */ /* 0x002f220000300800 */
[----:B------:R-:W-:-:S03]  /*2c440*/  IADD3.X R213, PT, PT, R213, UR7, RZ, P2, !PT ;  /* 0x00000007d5d57c10 */ /* 0x000fc600097fe4ff */
[----:B------:R1:W-:Y:S01]  /*2c450*/  STL [R1+0xbac], R69 ;  /* 0x000bac4501007387 */ /* 0x0003e20000100800 */
[----:B---3--:R-:W-:-:S03]  /*2c460*/  MOV R60, R69 ;  /* 0x00000045003c7202 */ /* 0x008fc60000000f00 */
[----:B------:R-:W-:Y:S04]  /*2c470*/  STL [R1+0xba8], R214 ;  /* 0x000ba8d601007387 */ /* 0x000fe80000100800 */
[----:B------:R-:W-:Y:S04]  /*2c480*/  STL [R1+0xbb4], R212 ;  /* 0x000bb4d401007387 */ /* 0x000fe80000100800 */
[----:B-1----:R-:W3:Y:S04]  /*2c490*/  LDL.LU R69, [R1+0xbc8] ;  /* 0x000bc80001457983 */ /* 0x002ee80000300800 */
[----:B------:R-:W-:Y:S04]  /*2c4a0*/  STL [R1+0xbb0], R213 ;  /* 0x000bb0d501007387 */ /* 0x000fe80000100800 */
[----:B------:R-:W3:Y:S01]  /*2c4b0*/  LDL.LU R219, [R1+0xc08] ;  /* 0x000c080001db7983 */ /* 0x000ee20000300800 */
[----:B------:R-:W-:-:S04]  /*2c4c0*/  IADD3 R3, P1, PT, R3, UR13, RZ ;  /* 0x0000000d03037c10 */ /* 0x000fc8000ff3e0ff */
[----:B------:R-:W-:Y:S01]  /*2c4d0*/  IADD3.X R76, PT, PT, R76, UR7, RZ, P1, !PT ;  /* 0x000000074c4c7c10 */ /* 0x000fe20008ffe4ff */
[----:B------:R1:W-:Y:S01]  /*2c4e0*/  STL [R1+0xbbc], R3 ;  /* 0x000bbc0301007387 */ /* 0x0003e20000100800 */
[----:B--2---:R-:W-:-:S03]  /*2c4f0*/  IADD3 R72, P2, PT, R72, UR13, RZ ;  /* 0x0000000d48487c10 */ /* 0x004fc6000ff5e0ff */
[----:B------:R2:W-:Y:S04]  /*2c500*/  STL [R1+0xbb8], R76 ;  /* 0x000bb84c01007387 */ /* 0x0005e80000100800 */
[----:B------:R-:W-:Y:S04]  /*2c510*/  STL [R1+0xbc4], R72 ;  /* 0x000bc44801007387 */ /* 0x000fe80000100800 */
[----:B------:R-:W3:Y:S01]  /*2c520*/  LDL.LU R218, [R1+0xc0c] ;  /* 0x000c0c0001da7983 */ /* 0x000ee20000300800 */
[----:B------:R-:W-:-:S04]  /*2c530*/  UISETP.GT.AND UP1, UPT, UR15, 0x3f, UPT ;  /* 0x0000003f0f00788c */ /* 0x000fc8000bf24270 */
[----:B------:R-:W-:-:S04]  /*2c540*/  USEL UR12, URZ, 0x4, !UP1 ;  /* 0x00000004ff0c7887 */ /* 0x000fc8000c800000 */
[----:B------:R-:W-:-:S06]  /*2c550*/  USEL UR12, UR12, URZ, !UP0 ;  /* 0x000000ff0c0c7287 */ /* 0x000fcc000c000000 */
[----:B------:R-:W-:Y:S01]  /*2c560*/  ISETP.NE.U32.AND P0, PT, RZ, UR12, PT ;  /* 0x0000000cff007c0c */ /* 0x000fe2000bf05070 */
[----:B------:R-:W-:-:S12]  /*2c570*/  IMAD.MOV.U32 R61, RZ, RZ, R214 ;  /* 0x000000ffff3d7224 */ /* 0x000fd800078e00d6 */
[----:B------:R1:W-:Y:S02]  /*2c580*/  LDGSTS.E [R2+0xfc00], desc[UR28][R60.64], P0 ;  /* 0x0fc000003c027fae */ /* 0x0003e400081a101c */
[----:B-1----:R-:W-:Y:S01]  /*2c590*/  MOV R60, R212 ;  /* 0x000000d4003c7202 */ /* 0x002fe20000000f00 */
[----:B------:R-:W-:-:S05]  /*2c5a0*/  IMAD.MOV.U32 R61, RZ, RZ, R213 ;  /* 0x000000ffff3d7224 */ /* 0x000fca00078e00d5 */
[----:B------:R1:W-:Y:S02]  /*2c5b0*/  LDGSTS.E [R2+0xfd00], desc[UR28][R60.64], P0 ;  /* 0x0fd000003c027fae */ /* 0x0003e400081a101c */
[----:B-1----:R-:W-:Y:S02]  /*2c5c0*/  MOV R60, R3 ;  /* 0x00000003003c7202 */ /* 0x002fe40000000f00 */
[----:B------:R-:W1:Y:S01]  /*2c5d0*/  S2R R3, SR_TID.X ;  /* 0x0000000000037919 */ /* 0x000e620000002100 */
[----:B------:R-:W-:Y:S01]  /*2c5e0*/  IMAD.MOV.U32 R61, RZ, RZ, R76 ;  /* 0x000000ffff3d7224 */ /* 0x000fe200078e004c */
[----:B------:R-:W-:Y:S01]  /*2c5f0*/  IADD3.X R73, PT, PT, R73, UR7, RZ, P2, !PT ;  /* 0x0000000749497c10 */ /* 0x000fe200097fe4ff */
[----:B------:R-:W-:-:S03]  /*2c600*/  UIMAD UR12, UR4, -0x40, UR6 ;  /* 0xffffffc0040c78a4 */ /* 0x000fc6000f8e0206 */
[----:B------:R2:W-:Y:S04]  /*2c610*/  LDGSTS.E [R2+0xfe00], desc[UR28][R60.64], P0 ;  /* 0x0fe000003c027fae */ /* 0x0005e800081a101c */
[----:B------:R1:W-:Y:S04]  /*2c620*/  STL [R1+0xbc0], R73 ;  /* 0x000bc04901007387 */ /* 0x0003e80000100800 */
[----:B------:R-:W3:Y:S01]  /*2c630*/  LDL.LU R216, [R1+0xc4c] ;  /* 0x000c4c0001d87983 */ /* 0x000ee20000300800 */
[----:B--2---:R-:W-:Y:S01]  /*2c640*/  MOV R60, R72 ;  /* 0x00000048003c7202 */ /* 0x004fe20000000f00 */
[----:B------:R-:W-:-:S02]  /*2c650*/  IMAD.MOV.U32 R61, RZ, RZ, R73 ;  /* 0x000000ffff3d7224 */ /* 0x000fc400078e0049 */
[----:B------:R-:W2:Y:S04]  /*2c660*/  LDL.LU R214, [R1+0xc8c] ;  /* 0x000c8c0001d67983 */ /* 0x000ea80000300800 */
[----:B------:R1:W-:Y:S01]  /*2c670*/  LDGSTS.E [R2+0xff00], desc[UR28][R60.64], P0 ;  /* 0x0ff000003c027fae */ /* 0x0003e200081a101c */
[----:B------:R-:W-:-:S03]  /*2c680*/  PLOP3.LUT P1, PT, PT, PT, UP0, 0x40, 0x4 ;  /* 0x000000000004781c */ /* 0x000fc60003f2e808 */
[----:B------:R-:W2:Y:S01]  /*2c690*/  LDL.LU R217, [R1+0xc48] ;  /* 0x000c480001d97983 */ /* 0x000ea20000300800 */
[----:B-1----:R-:W-:-:S03]  /*2c6a0*/  LOP3.LUT R3, R3, 0x3f, RZ, 0xc0, !PT ;  /* 0x0000003f03037812 */ /* 0x002fc600078ec0ff */
[----:B------:R-:W2:Y:S01]  /*2c6b0*/  LDL.LU R215, [R1+0xc88] ;  /* 0x000c880001d77983 */ /* 0x000ea20000300800 */
[----:B------:R-:W-:-:S03]  /*2c6c0*/  ISETP.GE.AND P0, PT, R3, UR12, PT ;  /* 0x0000000c03007c0c */ /* 0x000fc6000bf06270 */
[----:B------:R-:W2:Y:S01]  /*2c6d0*/  LDL.LU R213, [R1+0xcc8] ;  /* 0x000cc80001d57983 */ /* 0x000ea20000300800 */
[----:B------:R-:W-:-:S03]  /*2c6e0*/  SEL R2, RZ, 0x4, P0 ;  /* 0x00000004ff027807 */ /* 0x000fc60000000000 */
[----:B------:R-:W2:Y:S01]  /*2c6f0*/  LDL.LU R212, [R1+0xccc] ;  /* 0x000ccc0001d47983 */ /* 0x000ea20000300800 */
[----:B------:R-:W-:-:S03]  /*2c700*/  SEL R2, R2, RZ, P1 ;  /* 0x000000ff02027207 */ /* 0x000fc60000800000 */
[----:B------:R-:W2:Y:S04]  /*2c710*/  LDL.LU R76, [R1+0xd08] ;  /* 0x000d0800014c7983 */ /* 0x000ea80000300800 */
[----:B------:R-:W2:Y:S04]  /*2c720*/  LDL.LU R3, [R1+0xd0c] ;  /* 0x000d0c0001037983 */ /* 0x000ea80000300800 */
[----:B------:R-:W0:Y:S01]  /*2c730*/  LDGDEPBAR ;  /* 0x00000000000079af */ /* 0x000e220000000000 */
[----:B----4-:R-:W-:-:S05]  /*2c740*/  IADD3 R65, P1, PT, R65, UR14, RZ ;  /* 0x0000000e41417c10 */ /* 0x010fca000ff3e0ff */
[----:B------:R-:W-:Y:S01]  /*2c750*/  STL [R1+0xbcc], R65 ;  /* 0x000bcc4101007387 */ /* 0x000fe20000100800 */
[----:B---3--:R-:W-:-:S05]  /*2c760*/  IADD3.X R69, PT, PT, R69, UR8, RZ, P1, !PT ;  /* 0x0000000845457c10 */ /* 0x008fca0008ffe4ff */
[----:B------:R1:W-:Y:S01]  /*2c770*/  STL [R1+0xbc8], R69 ;  /* 0x000bc84501007387 */ /* 0x0003e20000100800 */
[----:B------:R-:W-:Y:S01]  /*2c780*/  MOV R61, R69 ;  /* 0x00000045003d7202 */ /* 0x000fe20000000f00 */
[----:B------:R-:W-:Y:S01]  /*2c790*/  IMAD.MOV.U32 R60, RZ, RZ, R65 ;  /* 0x000000ffff3c7224 */ /* 0x000fe200078e0041 */
[----:B------:R-:W-:-:S04]  /*2c7a0*/  IADD3 R218, P2, PT, R218, UR14, RZ ;  /* 0x0000000edada7c10 */ /* 0x000fc8000ff5e0ff */
[----:B------:R-:W-:Y:S01]  /*2c7b0*/  IADD3.X R219, PT, PT, R219, UR8, RZ, P2, !PT ;  /* 0x00000008dbdb7c10 */ /* 0x000fe200097fe4ff */
[----:B------:R-:W-:Y:S04]  /*2c7c0*/  STL [R1+0xc0c], R218 ;  /* 0x000c0cda01007387 */ /* 0x000fe80000100800 */
[----:B------:R-:W-:Y:S04]  /*2c7d0*/  STL [R1+0xc08], R219 ;  /* 0x000c08db01007387 */ /* 0x000fe80000100800 */
[----:B------:R-:W3:Y:S04]  /*2c7e0*/  LDL.LU R73, [R1+0xd48] ;  /* 0x000d480001497983 */ /* 0x000ee80000300800 */
[----:B-1----:R-:W4:Y:S04]  /*2c7f0*/  LDL.LU R69, [R1+0xd4c] ;  /* 0x000d4c0001457983 */ /* 0x002f280000300800 */
[----:B------:R-:W3:Y:S04]  /*2c800*/  LDL.LU R72, [R1+0xd88] ;  /* 0x000d880001487983 */ /* 0x000ee80000300800 */
[----:B------:R-:W3:Y:S01]  /*2c810*/  LDL.LU R65, [R1+0xd8c] ;  /* 0x000d8c0001417983 */ /* 0x000ee20000300800 */
[----:B------:R-:W-:Y:S01]  /*2c820*/  ISETP.NE.U32.AND P0, PT, R2, RZ, PT ;  /* 0x000000ff0200720c */ /* 0x000fe20003f05070 */
[----:B------:R-:W-:-:S02]  /*2c830*/  ULEA UR12, UR11, UR5, 0xe ;  /* 0x000000050b0c7291 */ /* 0x000fc4000f8e70ff */
[----:B------:R-:W3:Y:S04]  /*2c840*/  LDL.LU R236, [R1+0x40] ;  /* 0x0000400001ec7983 */ /* 0x000ee80000300800 */
[----:B------:R-:W-:Y:S01]  /*2c850*/  IADD3 R2, PT, PT, R68, UR12, RZ ;  /* 0x0000000c44027c10 */ /* 0x000fe2000fffe0ff */
[----:B------:R-:W3:Y:S04]  /*2c860*/  LDL.LU R237, [R1+0x44] ;  /* 0x0000440001ed7983 */ /* 0x000ee80000300800 */
[----:B------:R-:W3:Y:S04]  /*2c870*/  LDL.LU R238, [R1+0x48] ;  /* 0x0000480001ee7983 */ /* 0x000ee80000300800 */
[----:B------:R1:W-:Y:S04]  /*2c880*/  LDGSTS.E [R2+0x20000], desc[UR28][R60.64], P0 ;  /* 0x200000003c027fae */ /* 0x0003e800081a101c */
[----:B------:R-:W3:Y:S01]  /*2c890*/  LDL.LU R239, [R1+0x4c] ;  /* 0x00004c0001ef7983 */ /* 0x000ee20000300800 */
[----:B-1----:R-:W-:Y:S01]  /*2c8a0*/  IMAD.MOV.U32 R60, RZ, RZ, R218 ;  /* 0x000000ffff3c7224 */ /* 0x002fe200078e00da */
[----:B------:R-:W-:-:S05]  /*2c8b0*/  MOV R61, R219 ;  /* 0x000000db003d7202 */ /* 0x000fca0000000f00 */
[----:B------:R1:W-:Y:S01]  /*2c8c0*/  LDGSTS.E [R2+0x20800], desc[UR28][R60.64], P0 ;  /* 0x208000003c027fae */ /* 0x0003e200081a101c */
[----:B------:R-:W-:Y:S02]  /*2c8d0*/  IADD3 R216, P1, PT, R216, UR14, RZ ;  /* 0x0000000ed8d87c10 */ /* 0x000fe4000ff3e0ff */
[----:B--2---:R-:W-:-:S03]  /*2c8e0*/  IADD3 R214, P2, PT, R214, UR14, RZ ;  /* 0x0000000ed6d67c10 */ /* 0x004fc6000ff5e0ff */
[----:B-1----:R-:W-:Y:S01]  /*2c8f0*/  IMAD.MOV.U32 R60, RZ, RZ, R216 ;  /* 0x000000ffff3c7224 */ /* 0x002fe200078e00d8 */
[----:B------:R-:W-:-:S04]  /*2c900*/  IADD3.X R217, PT, PT, R217, UR8, RZ, P1, !PT ;  /* 0x00000008d9d97c10 */ /* 0x000fc80008ffe4ff */
[----:B------:R-:W-:Y:S02]  /*2c910*/  MOV R61, R217 ;  /* 0x000000d9003d7202 */ /* 0x000fe40000000f00 */
[----:B------:R-:W-:-:S03]  /*2c920*/  IADD3.X R215, PT, PT, R215, UR8, RZ, P2, !PT ;  /* 0x00000008d7d77c10 */ /* 0x000fc600097fe4ff */
[----:B------:R1:W-:Y:S01]  /*2c930*/  LDGSTS.E [R2+0x21000], desc[UR28][R60.64], P0 ;  /* 0x210000003c027fae */ /* 0x0003e200081a101c */
[----:B------:R-:W-:-:S04]  /*2c940*/  IADD3 R212, P1, PT, R212, UR14, RZ ;  /* 0x0000000ed4d47c10 */ /* 0x000fc8000ff3e0ff */
[----:B------:R-:W-:Y:S01]  /*2c950*/  IADD3.X R213, PT, PT, R213, UR8, RZ, P1, !PT ;  /* 0x00000008d5d57c10 */ /* 0x000fe20008ffe4ff */
[----:B-1----:R-:W-:Y:S01]  /*2c960*/  IMAD.MOV.U32 R60, RZ, RZ, R214 ;  /* 0x000000ffff3c7224 */ /* 0x002fe200078e00d6 */
[----:B------:R-:W-:Y:S02]  /*2c970*/  MOV R61, R215 ;  /* 0x000000d7003d7202 */ /* 0x000fe40000000f00 */
[----:B------:R-:W-:Y:S01]  /*2c980*/  IADD3 R3, P2, PT, R3, UR14, RZ ;  /* 0x0000000e03037c10 */ /* 0x000fe2000ff5e0ff */
[----:B------:R-:W-:Y:S04]  /*2c990*/  STL [R1+0xc4c], R216 ;  /* 0x000c4cd801007387 */ /* 0x000fe80000100800 */
[----:B------:R1:W-:Y:S01]  /*2c9a0*/  LDGSTS.E [R2+0x21800], desc[UR28][R60.64], P0 ;  /* 0x218000003c027fae */ /* 0x0003e200081a101c */
[----:B------:R-:W-:-:S03]  /*2c9b0*/  IADD3.X R76, PT, PT, R76, UR8, RZ, P2, !PT ;  /* 0x000000084c4c7c10 */ /* 0x000fc600097fe4ff */
[----:B------:R-:W-:Y:S04]  /*2c9c0*/  STL [R1+0xc48], R217 ;  /* 0x000c48d901007387 */ /* 0x000fe80000100800 */
[----:B------:R-:W-:Y:S01]  /*2c9d0*/  STL [R1+0xc8c], R214 ;  /* 0x000c8cd601007387 */ /* 0x000fe20000100800 */
[----:B-1----:R-:W-:Y:S01]  /*2c9e0*/  IMAD.MOV.U32 R60, RZ, RZ, R212 ;  /* 0x000000ffff3c7224 */ /* 0x002fe200078e00d4 */
[----:B------:R-:W-:Y:S02]  /*2c9f0*/  MOV R61, R213 ;  /* 0x000000d5003d7202 */ /* 0x000fe40000000f00 */
[----:B------:R-:W-:Y:S04]  /*2ca00*/  STL [R1+0xc88], R215 ;  /* 0x000c88d701007387 */ /* 0x000fe80000100800 */
[----:B------:R-:W-:Y:S04]  /*2ca10*/  STL [R1+0xccc], R212 ;  /* 0x000cccd401007387 */ /* 0x000fe80000100800 */
[----:B------:R-:W-:Y:S04]  /*2ca20*/  STL [R1+0xcc8], R213 ;  /* 0x000cc8d501007387 */ /* 0x000fe80000100800 */
[----:B------:R1:W-:Y:S04]  /*2ca30*/  LDGSTS.E [R2+0x22000], desc[UR28][R60.64], P0 ;  /* 0x220000003c027fae */ /* 0x0003e800081a101c */
[----:B------:R2:W-:Y:S04]  /*2ca40*/  STL [R1+0xd0c], R3 ;  /* 0x000d0c0301007387 */ /* 0x0005e80000100800 */
[----:B------:R-:W-:Y:S01]  /*2ca50*/  STL [R1+0xd08], R76 ;  /* 0x000d084c01007387 */ /* 0x000fe20000100800 */
[----:B-1----:R-:W-:Y:S01]  /*2ca60*/  IMAD.MOV.U32 R60, RZ, RZ, R3 ;  /* 0x000000ffff3c7224 */ /* 0x002fe200078e0003 */
[----:B------:R-:W-:-:S02]  /*2ca70*/  MOV R61, R76 ;  /* 0x0000004c003d7202 */ /* 0x000fc40000000f00 */
[----:B--2---:R-:W2:Y:S04]  /*2ca80*/  LDL.LU R3, [R1+0xbd4] ;  /* 0x000bd40001037983 */ /* 0x004ea80000300800 */
[----:B------:R-:W2:Y:S04]  /*2ca90*/  LDL.LU R218, [R1+0xc14] ;  /* 0x000c140001da7983 */ /* 0x000ea80000300800 */
[----:B------:R1:W-:Y:S01]  /*2caa0*/  LDGSTS.E [R2+0x22800], desc[UR28][R60.64], P0 ;  /* 0x228000003c027fae */ /* 0x0003e200081a101c */
[----:B----4-:R-:W-:-:S04]  /*2cab0*/  IADD3 R69, P1, PT, R69, UR14, RZ ;  /* 0x0000000e45457c10 */ /* 0x010fc8000ff3e0ff */
[----:B---3--:R-:W-:Y:S01]  /*2cac0*/  IADD3.X R73, PT, PT, R73, UR8, RZ, P1, !PT ;  /* 0x0000000849497c10 */ /* 0x008fe20008ffe4ff */
[----:B------:R3:W-:Y:S01]  /*2cad0*/  STL [R1+0xd4c], R69 ;  /* 0x000d4c4501007387 */ /* 0x0007e20000100800 */
[----:B------:R-:W-:-:S03]  /*2cae0*/  IADD3 R65, P2, PT, R65, UR14, RZ ;  /* 0x0000000e41417c10 */ /* 0x000fc6000ff5e0ff */
[----:B------:R-:W-:Y:S01]  /*2caf0*/  STL [R1+0xd48], R73 ;  /* 0x000d484901007387 */ /* 0x000fe20000100800 */
[----:B-1----:R-:W-:Y:S01]  /*2cb00*/  IMAD.MOV.U32 R60, RZ, RZ, R69 ;  /* 0x000000ffff3c7224 */ /* 0x002fe200078e0045 */
[----:B------:R-:W-:Y:S02]  /*2cb10*/  IADD3.X R72, PT, PT, R72, UR8, RZ, P2, !PT ;  /* 0x0000000848487c10 */ /* 0x000fe400097fe4ff */
[----:B------:R-:W-:Y:S04]  /*2cb20*/  STL [R1+0xd8c], R65 ;  /* 0x000d8c4101007387 */ /* 0x000fe80000100800 */
[----:B---3--:R-:W3:Y:S04]  /*2cb30*/  LDL.LU R69, [R1+0xbd0] ;  /* 0x000bd00001457983 */ /* 0x008ee80000300800 */
[----:B------:R1:W-:Y:S04]  /*2cb40*/  STL [R1+0xd88], R72 ;  /* 0x000d884801007387 */ /* 0x0003e80000100800 */
[----:B------:R-:W4:Y:S01]  /*2cb50*/  LDL.LU R219, [R1+0xc10] ;  /* 0x000c100001db7983 */ /* 0x000f220000300800 */
[----:B------:R-:W-:-:S03]  /*2cb60*/  MOV R61, R73 ;  /* 0x00000049003d7202 */ /* 0x000fc60000000f00 */
[----:B------:R-:W4:Y:S04]  /*2cb70*/  LDL.LU R217, [R1+0xc50] ;  /* 0x000c500001d97983 */ /* 0x000f280000300800 */
[----:B------:R1:W-:Y:S04]  /*2cb80*/  LDGSTS.E [R2+0x23000], desc[UR28][R60.64], P0 ;  /* 0x230000003c027fae */ /* 0x0003e800081a101c */
[----:B------:R-:W4:Y:S01]  /*2cb90*/  LDL.LU R216, [R1+0xc54] ;  /* 0x000c540001d87983 */ /* 0x000f220000300800 */
[----:B-1----:R-:W-:Y:S02]  /*2cba0*/  MOV R61, R72 ;  /* 0x00000048003d7202 */ /* 0x002fe40000000f00 */
[----:B------:R-:W-:Y:S01]  /*2cbb0*/  HMMA.1688.F32.TF32 R72, R208, R74, R236 ;  /* 0x0000004ad048723c */ /* 0x000fe200000810ec */
[----:B------:R-:W-:-:S05]  /*2cbc0*/  IMAD.MOV.U32 R60, RZ, RZ, R65 ;  /* 0x000000ffff3c7224 */ /* 0x000fca00078e0041 */
[----:B------:R1:W-:-:S13]  /*2cbd0*/  LDGSTS.E [R2+0x23800], desc[UR28][R60.64], P0 ;  /* 0x238000003c027fae */ /* 0x0003da00081a101c */
[----:B------:R1:W-:Y:S04]  /*2cbe0*/  STL.64 [R1+0x40], R72 ;  /* 0x0000404801007387 */ /* 0x0003e80000100a00 */
[----:B------:R-:W-:Y:S04]  /*2cbf0*/  STL.64 [R1+0x48], R74 ;  /* 0x0000484a01007387 */ /* 0x000fe80000100a00 */
[----:B------:R-:W4:Y:S04]  /*2cc00*/  LDL.LU R215, [R1+0xc90] ;  /* 0x000c900001d77983 */ /* 0x000f280000300800 */
[----:B------:R-:W4:Y:S04]  /*2cc10*/  LDL.LU R214, [R1+0xc94] ;  /* 0x000c940001d67983 */ /* 0x000f280000300800 */
[----:B------:R-:W4:Y:S04]  /*2cc20*/  LDL.LU R213, [R1+0xcd0] ;  /* 0x000cd00001d57983 */ /* 0x000f280000300800 */
[----:B------:R-:W4:Y:S04]  /*2cc30*/  LDL.LU R212, [R1+0xcd4] ;  /* 0x000cd40001d47983 */ /* 0x000f280000300800 */
[----:B------:R-:W4:Y:S04]  /*2cc40*/  LDL.LU R76, [R1+0xd10] ;  /* 0x000d1000014c7983 */ /* 0x000f280000300800 */
[----:B------:R-:W4:Y:S01]  /*2cc50*/  LDL.LU R65, [R1+0xd14] ;  /* 0x000d140001417983 */ /* 0x000f220000300800 */
[----:B--2---:R-:W-:-:S02]  /*2cc60*/  IADD3 R3, P1, PT, R3, UR14, RZ ;  /* 0x0000000e03037c10 */ /* 0x004fc4000ff3e0ff */
[----:B------:R-:W-:-:S03]  /*2cc70*/  IADD3 R218, P2, PT, R218, UR14, RZ ;  /* 0x0000000edada7c10 */ /* 0x000fc6000ff5e0ff */
[----:B------:R-:W-:Y:S04]  /*2cc80*/  STL [R1+0xbd4], R3 ;  /* 0x000bd40301007387 */ /* 0x000fe80000100800 */
[----:B------:R-:W-:Y:S01]  /*2cc90*/  STL [R1+0xc14], R218 ;  /* 0x000c14da01007387 */ /* 0x000fe20000100800 */
[----:B-1----:R-:W-:Y:S02]  /*2cca0*/  MOV R60, R3 ;  /* 0x00000003003c7202 */ /* 0x002fe40000000f00 */
[----:B---3--:R-:W-:-:S05]  /*2ccb0*/  IADD3.X R69, PT, PT, R69, UR8, RZ, P1, !PT ;  /* 0x0000000845457c10 */ /* 0x008fca0008ffe4ff */
[----:B------:R1:W-:Y:S01]  /*2ccc0*/  STL [R1+0xbd0], R69 ;  /* 0x000bd04501007387 */ /* 0x0003e20000100800 */
[----:B----4-:R-:W-:-:S03]  /*2ccd0*/  IADD3.X R219, PT, PT, R219, UR8, RZ, P2, !PT ;  /* 0x00000008dbdb7c10 */ /* 0x010fc600097fe4ff */
[----:B------:R-:W2:Y:S01]  /*2cce0*/  LDL.LU R73, [R1+0xd50] ;  /* 0x000d500001497983 */ /* 0x000ea20000300800 */
[----:B------:R-:W-:-:S03]  /*2ccf0*/  IMAD.MOV.U32 R61, RZ, RZ, R69 ;  /* 0x000000ffff3d7224 */ /* 0x000fc600078e0045 */
[----:B------:R-:W3:Y:S04]  /*2cd00*/  LDL.LU R72, [R1+0xd54] ;  /* 0x000d540001487983 */ /* 0x000ee80000300800 */
[----:B------:R-:W-:Y:S04]  /*2cd10*/  STL [R1+0xc10], R219 ;  /* 0x000c10db01007387 */ /* 0x000fe80000100800 */
[----:B-1----:R-:W4:Y:S04]  /*2cd20*/  LDL.LU R69, [R1+0xd90] ;  /* 0x000d900001457983 */ /* 0x002f280000300800 */
[----:B------:R-:W4:Y:S01]  /*2cd30*/  LDL.LU R3, [R1+0xd94] ;  /* 0x000d940001037983 */ /* 0x000f220000300800 */
[----:B------:R-:W-:-:S03]  /*2cd40*/  LOP3.LUT R2, R68, 0x10, RZ, 0x3c, !PT ;  /* 0x0000001044027812 */ /* 0x000fc600078e3cff */
[----:B------:R-:W4:Y:S04]  /*2cd50*/  LDL.LU R236, [R1+0x1d0] ;  /* 0x0001d00001ec7983 */ /* 0x000f280000300800 */
[----:B------:R-:W4:Y:S04]  /*2cd60*/  LDL.LU R237, [R1+0x1d4] ;  /* 0x0001d40001ed7983 */ /* 0x000f280000300800 */
[----:B------:R-:W4:Y:S04]  /*2cd70*/  LDL.LU R238, [R1+0x1d8] ;  /* 0x0001d80001ee7983 */ /* 0x000f280000300800 */
[----:B------:R-:W4:Y:S01]  /*2cd80*/  LDL.LU R239, [R1+0x1dc] ;  /* 0x0001dc0001ef7983 */ /* 0x000f220000300800 */
[----:B------:R-:W-:Y:S01]  /*2cd90*/  VIADD R2, R2, UR12 ;  /* 0x0000000c02027c36 */ /* 0x000fe20008000000 */
[----:B------:R-:W-:-:S04]  /*2cda0*/  IADD3 R216, P1, PT, R216, UR14, RZ ;  /* 0x0000000ed8d87c10 */ /* 0x000fc8000ff3e0ff */
[----:B------:R1:W-:Y:S01]  /*2cdb0*/  LDGSTS.E [R2+0x20100], desc[UR28][R60.64], P0 ;  /* 0x201000003c027fae */ /* 0x0003e200081a101c */
[----:B------:R-:W-:Y:S02]  /*2cdc0*/  IADD3.X R217, PT, PT, R217, UR8, RZ, P1, !PT ;  /* 0x00000008d9d97c10 */ /* 0x000fe40008ffe4ff */
[----:B-1----:R-:W-:Y:S01]  /*2cdd0*/  MOV R60, R218 ;  /* 0x000000da003c7202 */ /* 0x002fe20000000f00 */
[----:B------:R-:W-:Y:S01]  /*2cde0*/  IMAD.MOV.U32 R61, RZ, RZ, R219 ;  /* 0x000000ffff3d7224 */ /* 0x000fe200078e00db */
[----:B------:R-:W-:-:S04]  /*2cdf0*/  IADD3 R214, P2, PT, R214, UR14, RZ ;  /* 0x0000000ed6d67c10 */ /* 0x000fc8000ff5e0ff */
[----:B------:R1:W-:Y:S01]  /*2ce00*/  LDGSTS.E [R2+0x20900], desc[UR28][R60.64], P0 ;  /* 0x209000003c027fae */ /* 0x0003e200081a101c */
[----:B------:R-:W-:Y:S02]  /*2ce10*/  IADD3.X R215, PT, PT, R215, UR8, RZ, P2, !PT ;  /* 0x00000008d7d77c10 */ /* 0x000fe400097fe4ff */
[----:B------:R-:W-:Y:S02]  /*2ce20*/  IADD3 R212, P1, PT, R212, UR14, RZ ;  /* 0x0000000ed4d47c10 */ /* 0x000fe4000ff3e0ff */
[----:B-1----:R-:W-:Y:S01]  /*2ce30*/  MOV R60, R216 ;  /* 0x000000d8003c7202 */ /* 0x002fe20000000f00 */
[----:B------:R-:W-:Y:S01]  /*2ce40*/  IMAD.MOV.U32 R61, RZ, RZ, R217 ;  /* 0x000000ffff3d7224 */ /* 0x000fe200078e00d9 */
[----:B------:R-:W-:-:S04]  /*2ce50*/  IADD3.X R213, PT, PT, R213, UR8, RZ, P1, !PT ;  /* 0x00000008d5d57c10 */ /* 0x000fc80008ffe4ff */
[----:B------:R1:W-:Y:S01]  /*2ce60*/  LDGSTS.E [R2+0x21100], desc[UR28][R60.64], P0 ;  /* 0x211000003c027fae */ /* 0x0003e200081a101c */
[----:B------:R-:W-:-:S03]  /*2ce70*/  IADD3 R65, P2, PT, R65, UR14, RZ ;  /* 0x0000000e41417c10 */ /* 0x000fc6000ff5e0ff */
[----:B------:R-:W-:Y:S01]  /*2ce80*/  STL [R1+0xc54], R216 ;  /* 0x000c54d801007387 */ /* 0x000fe20000100800 */
[----:B------:R-:W-:Y:S02]  /*2ce90*/  IADD3.X R76, PT, PT, R76, UR8, RZ, P2, !PT ;  /* 0x000000084c4c7c10 */ /* 0x000fe400097fe4ff */
[----:B-1----:R-:W-:Y:S01]  /*2cea0*/  MOV R60, R214 ;  /* 0x000000d6003c7202 */ /* 0x002fe20000000f00 */
[----:B------:R-:W-:Y:S01]  /*2ceb0*/  IMAD.MOV.U32 R61, RZ, RZ, R215 ;  /* 0x000000ffff3d7224 */ /* 0x000fe200078e00d7 */
[----:B------:R-:W-:Y:S04]  /*2cec0*/  STL [R1+0xc50], R217 ;  /* 0x000c50d901007387 */ /* 0x000fe80000100800 */
[----:B------:R1:W-:Y:S04]  /*2ced0*/  LDGSTS.E [R2+0x21900], desc[UR28][R60.64], P0 ;  /* 0x219000003c027fae */ /* 0x0003e800081a101c */
[----:B------:R-:W-:Y:S04]  /*2cee0*/  STL [R1+0xc94], R214 ;  /* 0x000c94d601007387 */ /* 0x000fe80000100800 */
[----:B------:R-:W-:Y:S01]  /*2cef0*/  STL [R1+0xc90], R215 ;  /* 0x000c90d701007387 */ /* 0x000fe20000100800 */
[----:B-1----:R-:W-:Y:S01]  /*2cf00*/  MOV R60, R212 ;  /* 0x000000d4003c7202 */ /* 0x002fe20000000f00 */
[----:B------:R-:W-:-:S02]  /*2cf10*/  IMAD.MOV.U32 R61, RZ, RZ, R213 ;  /* 0x000000ffff3d7224 */ /* 0x000fc400078e00d5 */
[----:B------:R-:W-:Y:S04]  /*2cf20*/  STL [R1+0xcd4], R212 ;  /* 0x000cd4d401007387 */ /* 0x000fe80000100800 */
[----:B------:R-:W-:Y:S04]  /*2cf30*/  STL [R1+0xcd0], R213 ;  /* 0x000cd0d501007387 */ /* 0x000fe80000100800 */
[----:B------:R1:W-:Y:S04]  /*2cf40*/  STL [R1+0xd14], R65 ;  /* 0x000d144101007387 */ /* 0x0003e80000100800 */
[----:B------:R1:W-:Y:S04]  /*2cf50*/  LDGSTS.E [R2+0x22100], desc[UR28][R60.64], P0 ;  /* 0x221000003c027fae */ /* 0x0003e800081a101c */
[----:B------:R-:W-:Y:S01]  /*2cf60*/  STL [R1+0xd10], R76 ;  /* 0x000d104c01007387 */ /* 0x000fe20000100800 */
[----:B-1----:R-:W-:-:S03]  /*2cf70*/  MOV R60, R65 ;  /* 0x00000041003c7202 */ /* 0x002fc60000000f00 */
[----:B------:R-:W4:Y:S04]  /*2cf80*/  LDL.LU R65, [R1+0xbdc] ;  /* 0x000bdc0001417983 */ /* 0x000f280000300800 */
[----:B------:R-:W4:Y:S01]  /*2cf90*/  LDL.LU R214, [R1+0xc1c] ;  /* 0x000c1c0001d67983 */ /* 0x000f220000300800 */
[----:B---3--:R-:W-:-:S04]  /*2cfa0*/  IADD3 R72, P1, PT, R72, UR14, RZ ;  /* 0x0000000e48487c10 */ /* 0x008fc8000ff3e0ff */
[----:B--2---:R-:W-:Y:S01]  /*2cfb0*/  IADD3.X R73, PT, PT, R73, UR8, RZ, P1, !PT ;  /* 0x0000000849497c10 */ /* 0x004fe20008ffe4ff */
[----:B------:R-:W-:Y:S01]  /*2cfc0*/  STL [R1+0xd54], R72 ;  /* 0x000d544801007387 */ /* 0x000fe20000100800 */
[----:B----4-:R-:W-:-:S03]  /*2cfd0*/  IADD3 R3, P2, PT, R3, UR14, RZ ;  /* 0x0000000e03037c10 */ /* 0x010fc6000ff5e0ff */
[----:B------:R1:W-:Y:S01]  /*2cfe0*/  STL [R1+0xd50], R73 ;  /* 0x000d504901007387 */ /* 0x0003e20000100800 */
[----:B------:R-:W-:-:S03]  /*2cff0*/  IADD3.X R69, PT, PT, R69, UR8, RZ, P2, !PT ;  /* 0x0000000845457c10 */ /* 0x000fc600097fe4ff */
[----:B------:R-:W-:Y:S04]  /*2d000*/  STL [R1+0xd94], R3 ;  /* 0x000d940301007387 */ /* 0x000fe80000100800 */
[----:B------:R-:W2:Y:S04]  /*2d010*/  LDL.LU R216, [R1+0xbd8] ;  /* 0x000bd80001d87983 */ /* 0x000ea80000300800 */
[----:B------:R-:W-:Y:S04]  /*2d020*/  STL [R1+0xd90], R69 ;  /* 0x000d904501007387 */ /* 0x000fe80000100800 */
[----:B------:R-:W3:Y:S01]  /*2d030*/  LDL.LU R215, [R1+0xc18] ;  /* 0x000c180001d77983 */ /* 0x000ee20000300800 */
[----:B------:R-:W-:-:S03]  /*2d040*/  IMAD.MOV.U32 R61, RZ, RZ, R76 ;  /* 0x000000ffff3d7224 */ /* 0x000fc600078e004c */
[----:B------:R-:W4:Y:S04]  /*2d050*/  LDL.LU R213, [R1+0xc58] ;  /* 0x000c580001d57983 */ /* 0x000f280000300800 */
[----:B------:R1:W-:Y:S02]  /*2d060*/  LDGSTS.E [R2+0x22900], desc[UR28][R60.64], P0 ;  /* 0x229000003c027fae */ /* 0x0003e400081a101c */
[----:B-1----:R-:W-:Y:S01]  /*2d070*/  MOV R60, R72 ;  /* 0x00000048003c7202 */ /* 0x002fe20000000f00 */
[----:B------:R-:W-:Y:S02]  /*2d080*/  IMAD.MOV.U32 R61, RZ, RZ, R73 ;  /* 0x000000ffff3d7224 */ /* 0x000fe400078e0049 */
[----:B------:R-:W-:Y:S03]  /*2d090*/  HMMA.1688.F32.TF32 R72, R208, R70, R236 ;  /* 0x00000046d048723c */ /* 0x000fe600000810ec */
[----:B------:R1:W-:-:S15]  /*2d0a0*/  LDGSTS.E [R2+0x23100], desc[UR28][R60.64], P0 ;  /* 0x231000003c027fae */ /* 0x0003de00081a101c */
[----:B------:R-:W-:Y:S01]  /*2d0b0*/  NOP ;  /* 0x0000000000007918 */ /* 0x000fe20000000000 */
[----:B------:R-:W-:Y:S04]  /*2d0c0*/  STL.64 [R1+0x20], R72 ;  /* 0x0000204801007387 */ /* 0x000fe80000100a00 */
[----:B------:R1:W-:Y:S04]  /*2d0d0*/  STL.64 [R1+0x28], R74 ;  /* 0x0000284a01007387 */ /* 0x0003e80000100a00 */
[----:B------:R-:W4:Y:S04]  /*2d0e0*/  LDL.LU R212, [R1+0xc5c] ;  /* 0x000c5c0001d47983 */ /* 0x000f280000300800 */
[----:B------:R-:W4:Y:S04]  /*2d0f0*/  LDL.LU R76, [R1+0xc98] ;  /* 0x000c9800014c7983 */ /* 0x000f280000300800 */
[----:B-1----:R-:W4:Y:S04]  /*2d100*/  LDL.LU R75, [R1+0xc9c] ;  /* 0x000c9c00014b7983 */ /* 0x002f280000300800 */
[----:B------:R-:W4:Y:S01]  /*2d110*/  LDL.LU R74, [R1+0xcd8] ;  /* 0x000cd800014a7983 */ /* 0x000f220000300800 */
[----:B------:R-:W-:-:S03]  /*2d120*/  IMAD.MOV.U32 R61, RZ, RZ, R69 ;  /* 0x000000ffff3d7224 */ /* 0x000fc600078e0045 */
[----:B------:R-:W4:Y:S01]  /*2d130*/  LDL.LU R73, [R1+0xcdc] ;  /* 0x000cdc0001497983 */ /* 0x000f220000300800 */
[----:B------:R-:W-:-:S03]  /*2d140*/  MOV R60, R3 ;  /* 0x00000003003c7202 */ /* 0x000fc60000000f00 */
[----:B------:R-:W4:Y:S04]  /*2d150*/  LDL.LU R69, [R1+0xd18] ;  /* 0x000d180001457983 */ /* 0x000f280000300800 */
[----:B------:R-:W4:Y:S04]  /*2d160*/  LDL.LU R3, [R1+0xd1c] ;  /* 0x000d1c0001037983 */ /* 0x000f280000300800 */
[----:B------:R-:W4:Y:S04]  /*2d170*/  LDL.LU R72, [R1+0xd5c] ;  /* 0x000d5c0001487983 */ /* 0x000f280000300800 */
[----:B------:R1:W-:Y:S01]  /*2d180*/  LDGSTS.E [R2+0x23900], desc[UR28][R60.64], P0 ;  /* 0x239000003c027fae */ /* 0x0003e200081a101c */
[----:B------:R-:W-:-:S02]  /*2d190*/  IADD3 R65, P1, PT, R65, UR14, RZ ;  /* 0x0000000e41417c10 */ /* 0x000fc4000ff3e0ff */
[----:B------:R-:W-:-:S03]  /*2d1a0*/  IADD3 R214, P2, PT, R214, UR14, RZ ;  /* 0x0000000ed6d67c10 */ /* 0x000fc6000ff5e0ff */
[----:B------:R2:W-:Y:S04]  /*2d1b0*/  STL [R1+0xbdc], R65 ;  /* 0x000bdc4101007387 */ /* 0x0005e80000100800 */
[----:B------:R-:W-:Y:S01]  /*2d1c0*/  STL [R1+0xc1c], R214 ;  /* 0x000c1cd601007387 */ /* 0x000fe20000100800 */
[----:B-1----:R-:W-:Y:S01]  /*2d1d0*/  IMAD.MOV.U32 R60, RZ, RZ, R65 ;  /* 0x000000ffff3c7224 */ /* 0x002fe200078e0041 */
[----:B--2---:R-:W-:-:S05]  /*2d1e0*/  IADD3.X R216, PT, PT, R216, UR8, RZ, P1, !PT ;  /* 0x00000008d8d87c10 */ /* 0x004fca0008ffe4ff */
[----:B------:R-:W-:Y:S01]  /*2d1f0*/  STL [R1+0xbd8], R216 ;  /* 0x000bd8d801007387 */ /* 0x000fe20000100800 */
[----:B---3--:R-:W-:-:S03]  /*2d200*/  IADD3.X R215, PT, PT, R215, UR8, RZ, P2, !PT ;  /* 0x00000008d7d77c10 */ /* 0x008fc600097fe4ff */
[----:B------:R-:W2:Y:S04]  /*2d210*/  LDL.LU R71, [R1+0xd58] ;  /* 0x000d580001477983 */ /* 0x000ea80000300800 */
[----:B------:R-:W3:Y:S04]  /*2d220*/  LDL.LU R70, [R1+0xd98] ;  /* 0x000d980001467983 */ /* 0x000ee80000300800 */
[----:B------:R-:W-:Y:S04]  /*2d230*/  STL [R1+0xc18], R215 ;  /* 0x000c18d701007387 */ /* 0x000fe80000100800 */
[----:B------:R-:W3:Y:S04]  /*2d240*/  LDL.LU R65, [R1+0xd9c] ;  /* 0x000d9c0001417983 */ /* 0x000ee80000300800 */
[----:B------:R-:W3:Y:S04]  /*2d250*/  LDL.LU R236, [R1+0x130] ;  /* 0x0001300001ec7983 */ /* 0x000ee80000300800 */
[----:B------:R-:W3:Y:S04]  /*2d260*/  LDL.LU R237, [R1+0x134] ;  /* 0x0001340001ed7983 */ /* 0x000ee80000300800 */
[----:B------:R-:W3:Y:S04]  /*2d270*/  LDL.LU R238, [R1+0x138] ;  /* 0x0001380001ee7983 */ /* 0x000ee80000300800 */
[----:B------:R-:W3:Y:S01]  /*2d280*/  LDL.LU R239, [R1+0x13c] ;  /* 0x00013c0001ef7983 */ /* 0x000ee20000300800 */
[----:B------:R-:W-:-:S02]  /*2d290*/  LOP3.LUT R2, R68, 0x20, RZ, 0x3c, !PT ;  /* 0x0000002044027812 */ /* 0x000fc400078e3cff */
[----:B------:R-:W-:Y:S02]  /*2d2a0*/  MOV R61, R216 ;  /* 0x000000d8003d7202 */ /* 0x000fe40000000f00 */
[----:B------:R-:W-:-:S05]  /*2d2b0*/  IADD3 R2, PT, PT, R2, UR12, RZ ;  /* 0x0000000c02027c10 */ /* 0x000fca000fffe0ff */
[----:B------:R1:W-:Y:S01]  /*2d2c0*/  LDGSTS.E [R2+0x20200], desc[UR28][R60.64], P0 ;  /* 0x202000003c027fae */ /* 0x0003e200081a101c */
[----:B----4-:R-:W-:Y:S01]  /*2d2d0*/  IADD3 R212, P1, PT, R212, UR14, RZ ;  /* 0x0000000ed4d47c10 */ /* 0x010fe2000ff3e0ff */
[----:B-1----:R-:W-:Y:S01]  /*2d2e0*/  IMAD.MOV.U32 R60, RZ, RZ, R214 ;  /* 0x000000ffff3c7224 */ /* 0x002fe200078e00d6 */
[----:B------:R-:W-:Y:S02]  /*2d2f0*/  MOV R61, R215 ;  /* 0x000000d7003d7202 */ /* 0x000fe40000000f00 */
[----:B------:R-:W-:-:S03]  /*2d300*/  IADD3.X R213, PT, PT, R213, UR8, RZ, P1, !PT ;  /* 0x00000008d5d57c10 */ /* 0x000fc60008ffe4ff */
[----:B------:R1:W-:Y:S01]  /*2d310*/  LDGSTS.E [R2+0x20a00], desc[UR28][R60.64], P0 ;  /* 0x20a000003c027fae */ /* 0x0003e200081a101c */
[----:B------:R-:W-:-:S04]  /*2d320*/  IADD3 R75, P2, PT, R75, UR14, RZ ;  /* 0x0000000e4b4b7c10 */ /* 0x000fc8000ff5e0ff */
[----:B------:R-:W-:Y:S01]  /*2d330*/  IADD3.X R76, PT, PT, R76, UR8, RZ, P2, !PT ;  /* 0x000000084c4c7c10 */ /* 0x000fe200097fe4ff */
[----:B-1----:R-:W-:Y:S01]  /*2d340*/  IMAD.MOV.U32 R60, RZ, RZ, R212 ;  /* 0x000000ffff3c7224 */ /* 0x002fe200078e00d4 */
[----:B------:R-:W-:Y:S02]  /*2d350*/  MOV R61, R213 ;  /* 0x000000d5003d7202 */ /* 0x000fe40000000f00 */
[----:B------:R-:W-:-:S03]  /*2d360*/  IADD3 R73, P1, PT, R73, UR14, RZ ;  /* 0x0000000e49497c10 */ /* 0x000fc6000ff3e0ff */
[----:B------:R1:W-:Y:S01]  /*2d370*/  LDGSTS.E [R2+0x21200], desc[UR28][R60.64], P0 ;  /* 0x212000003c027fae */ /* 0x0003e200081a101c */
[----:B------:R-:W-:Y:S02]  /*2d380*/  IADD3.X R74, PT, PT, R74, UR8, RZ, P1, !PT ;  /* 0x000000084a4a7c10 */ /* 0x000fe40008ffe4ff */
[----:B------:R-:W-:Y:S01]  /*2d390*/  IADD3 R3, P2, PT, R3, UR14, RZ ;  /* 0x0000000e03037c10 */ /* 0x000fe2000ff5e0ff */
[----:B------:R-:W-:Y:S01]  /*2d3a0*/  STL [R1+0xc5c], R212 ;  /* 0x000c5cd401007387 */ /* 0x000fe20000100800 */
[----:B-1----:R-:W-:Y:S01]  /*2d3b0*/  IMAD.MOV.U32 R60, RZ, RZ, R75 ;  /* 0x000000ffff3c7224 */ /* 0x002fe200078e004b */
[----:B------:R-:W-:Y:S02]  /*2d3c0*/  MOV R61, R76 ;  /* 0x0000004c003d7202 */ /* 0x000fe40000000f00 */
[----:B------:R-:W-:Y:S01]  /*2d3d0*/  STL [R1+0xc58], R213 ;  /* 0x000c58d501007387 */ /* 0x000fe20000100800 */
[----:B------:R-:W-:-:S03]  /*2d3e0*/  IADD3.X R69, PT, PT, R69, UR8, RZ, P2, !PT ;  /* 0x0000000845457c10 */ /* 0x000fc600097fe4ff */
[----:B------:R1:W-:Y:S01]  /*2d3f0*/  LDGSTS.E [R2+0x21a00], desc[UR28][R60.64], P0 ;  /* 0x21a000003c027fae */ /* 0x0003e200081a101c */
[----:B------:R-:W-:-:S03]  /*2d400*/  IADD3 R72, P1, PT, R72, UR14, RZ ;  /* 0x0000000e48487c10 */ /* 0x000fc6000ff3e0ff */
        /* <DEDUP_REMOVED lines=8> */
[----:B------:R4:W-:Y:S01]  /*2d490*/  STL [R1+0xd18], R69 ;  /* 0x000d184501007387 */ /* 0x0009e20000100800 */
[----:B-1----:R-:W-:Y:S01]  /*2d4a0*/  MOV R61, R69 ;  /* 0x00000045003d7202 */ /* 0x002fe20000000f00 */
[----:B------:R-:W-:-:S02]  /*2d4b0*/  IMAD.MOV.U32 R60, RZ, RZ, R3 ;  /* 0x000000ffff3c7224 */ /* 0x000fc400078e0003 */
[----:B----4-:R-:W4:Y:S04]  /*2d4c0*/  LDL.LU R69, [R1+0xbe0] ;  /* 0x000be00001457983 */ /* 0x010f280000300800 */
[----:B------:R-:W4:Y:S04]  /*2d4d0*/  LDL.LU R3, [R1+0xbe4] ;  /* 0x000be40001037983 */ /* 0x000f280000300800 */
[----:B------:R-:W4:Y:S04]  /*2d4e0*/  LDL.LU R214, [R1+0xc24] ;  /* 0x000c240001d67983 */ /* 0x000f280000300800 */
[----:B------:R1:W-:Y:S04]  /*2d4f0*/  STL [R1+0xd5c], R72 ;  /* 0x000d5c4801007387 */ /* 0x0003e80000100800 */
[----:B------:R1:W-:Y:S01]  /*2d500*/  LDGSTS.E [R2+0x22a00], desc[UR28][R60.64], P0 ;  /* 0x22a000003c027fae */ /* 0x0003e200081a101c */
[----:B--2---:R-:W-:-:S05]  /*2d510*/  IADD3.X R71, PT, PT, R71, UR8, RZ, P1, !PT ;  /* 0x0000000847477c10 */ /* 0x004fca0008ffe4ff */
[----:B------:R-:W-:Y:S01]  /*2d520*/  STL [R1+0xd58], R71 ;  /* 0x000d584701007387 */ /* 0x000fe20000100800 */
[----:B---3--:R-:W-:-:S05]  /*2d530*/  IADD3 R65, P2, PT, R65, UR14, RZ ;  /* 0x0000000e41417c10 */ /* 0x008fca000ff5e0ff */
[----:B------:R-:W-:Y:S04]  /*2d540*/  STL [R1+0xd9c], R65 ;  /* 0x000d9c4101007387 */ /* 0x000fe80000100800 */
[----:B------:R-:W2:Y:S01]  /*2d550*/  LDL.LU R215, [R1+0xc20] ;  /* 0x000c200001d77983 */ /* 0x000ea20000300800 */
[----:B-1----:R-:W-:Y:S02]  /*2d560*/  IMAD.MOV.U32 R60, RZ, RZ, R72 ;  /* 0x000000ffff3c7224 */ /* 0x002fe400078e0048 */
[----:B------:R-:W-:Y:S01]  /*2d570*/  HMMA.1688.F32.TF32 R72, R208, R82, R236 ;  /* 0x00000052d048723c */ /* 0x000fe200000810ec */
[----:B------:R-:W-:Y:S02]  /*2d580*/  IADD3.X R70, PT, PT, R70, UR8, RZ, P2, !PT ;  /* 0x0000000846467c10 */ /* 0x000fe400097fe4ff */
[----:B------:R-:W-:-:S03]  /*2d590*/  MOV R61, R71 ;  /* 0x00000047003d7202 */ /* 0x000fc60000000f00 */
[----:B------:R-:W-:Y:S04]  /*2d5a0*/  STL [R1+0xd98], R70 ;  /* 0x000d984601007387 */ /* 0x000fe80000100800 */
[----:B------:R-:W3:Y:S04]  /*2d5b0*/  LDL.LU R213, [R1+0xc60] ;  /* 0x000c600001d57983 */ /* 0x000ee80000300800 */
[----:B------:R-:W3:Y:S04]  /*2d5c0*/  LDL.LU R212, [R1+0xc64] ;  /* 0x000c640001d47983 */ /* 0x000ee80000300800 */
[----:B------:R1:W-:Y:S04]  /*2d5d0*/  LDGSTS.E [R2+0x23200], desc[UR28][R60.64], P0 ;  /* 0x232000003c027fae */ /* 0x0003e800081a101c */
[----:B------:R1:W-:Y:S04]  /*2d5e0*/  STL.64 [R1+0x10], R72 ;  /* 0x0000104801007387 */ /* 0x0003e80000100a00 */
[----:B------:R1:W-:Y:S02]  /*2d5f0*/  STL.64 [R1+0x18], R74 ;  /* 0x0000184a01007387 */ /* 0x0003e40000100a00 */
[----:B-1----:R-:W-:Y:S01]  /*2d600*/  MOV R61, R70 ;  /* 0x00000046003d7202 */ /* 0x002fe20000000f00 */
[----:B------:R-:W-:Y:S01]  /*2d610*/  IMAD.MOV.U32 R60, RZ, RZ, R65 ;  /* 0x000000ffff3c7224 */ /* 0x000fe200078e0041 */
[----:B------:R-:W3:Y:S04]  /*2d620*/  LDL.LU R72, [R1+0xca0] ;  /* 0x000ca00001487983 */ /* 0x000ee80000300800 */
[----:B------:R-:W3:Y:S04]  /*2d630*/  LDL.LU R71, [R1+0xca4] ;  /* 0x000ca40001477983 */ /* 0x000ee80000300800 */
[----:B------:R-:W3:Y:S04]  /*2d640*/  LDL.LU R70, [R1+0xce0] ;  /* 0x000ce00001467983 */ /* 0x000ee80000300800 */
[----:B------:R-:W3:Y:S04]  /*2d650*/  LDL.LU R65, [R1+0xce4] ;  /* 0x000ce40001417983 */ /* 0x000ee80000300800 */
[----:B------:R-:W3:Y:S04]  /*2d660*/  LDL.LU R76, [R1+0xd20] ;  /* 0x000d2000014c7983 */ /* 0x000ee80000300800 */
[----:B------:R-:W3:Y:S04]  /*2d670*/  LDL.LU R75, [R1+0xd24] ;  /* 0x000d2400014b7983 */ /* 0x000ee80000300800 */
[----:B------:R1:W-:Y:S01]  /*2d680*/  LDGSTS.E [R2+0x23a00], desc[UR28][R60.64], P0 ;  /* 0x23a000003c027fae */ /* 0x0003e200081a101c */
[----:B----4-:R-:W-:-:S02]  /*2d690*/  IADD3 R3, P1, PT, R3, UR14, RZ ;  /* 0x0000000e03037c10 */ /* 0x010fc4000ff3e0ff */
[----:B------:R-:W-:Y:S02]  /*2d6a0*/  IADD3 R214, P2, PT, R214, UR14, RZ ;  /* 0x0000000ed6d67c10 */ /* 0x000fe4000ff5e0ff */
[----:B------:R-:W-:Y:S01]  /*2d6b0*/  IADD3.X R69, PT, PT, R69, UR8, RZ, P1, !PT ;  /* 0x0000000845457c10 */ /* 0x000fe20008ffe4ff */
[----:B------:R-:W-:Y:S04]  /*2d6c0*/  STL [R1+0xbe4], R3 ;  /* 0x000be40301007387 */ /* 0x000fe80000100800 */
[----:B------:R-:W-:Y:S01]  /*2d6d0*/  STL [R1+0xc24], R214 ;  /* 0x000c24d601007387 */ /* 0x000fe20000100800 */
[----:B-1----:R-:W-:-:S03]  /*2d6e0*/  IMAD.MOV.U32 R61, RZ, RZ, R69 ;  /* 0x000000ffff3d7224 */ /* 0x002fc600078e0045 */
[----:B------:R1:W-:Y:S01]  /*2d6f0*/  STL [R1+0xbe0], R69 ;  /* 0x000be04501007387 */ /* 0x0003e20000100800 */
[----:B------:R-:W-:-:S03]  /*2d700*/  MOV R60, R3 ;  /* 0x00000003003c7202 */ /* 0x000fc60000000f00 */
[----:B------:R-:W4:Y:S04]  /*2d710*/  LDL.LU R74, [R1+0xd60] ;  /* 0x000d6000014a7983 */ /* 0x000f280000300800 */
[----:B------:R-:W4:Y:S01]  /*2d720*/  LDL.LU R73, [R1+0xd64] ;  /* 0x000d640001497983 */ /* 0x000f220000300800 */
[----:B--2---:R-:W-:-:S05]  /*2d730*/  IADD3.X R215, PT, PT, R215, UR8, RZ, P2, !PT ;  /* 0x00000008d7d77c10 */ /* 0x004fca00097fe4ff */
[----:B------:R-:W-:Y:S04]  /*2d740*/  STL [R1+0xc20], R215 ;  /* 0x000c20d701007387 */ /* 0x000fe80000100800 */
[----:B-1----:R-:W2:Y:S04]  /*2d750*/  LDL.LU R69, [R1+0xda0] ;  /* 0x000da00001457983 */ /* 0x002ea80000300800 */
[----:B------:R-:W2:Y:S01]  /*2d760*/  LDL.LU R3, [R1+0xda4] ;  /* 0x000da40001037983 */ /* 0x000ea20000300800 */
[----:B------:R-:W-:-:S03]  /*2d770*/  LOP3.LUT R2, R68, 0x30, RZ, 0x3c, !PT ;  /* 0x0000003044027812 */ /* 0x000fc600078e3cff */
[----:B------:R-:W2:Y:S02]  /*2d780*/  LDL.LU R236, [R1+0x1e0] ;  /* 0x0001e00001ec7983 */ /* 0x000ea40000300800 */
[----:B------:R-:W-:Y:S01]  /*2d790*/  VIADD R2, R2, UR12 ;  /* 0x0000000c02027c36 */ /* 0x000fe20008000000 */
[----:B---3--:R-:W-:Y:S01]  /*2d7a0*/  IADD3 R212, P1, PT, R212, UR14, RZ ;  /* 0x0000000ed4d47c10 */ /* 0x008fe2000ff3e0ff */
[----:B------:R-:W3:Y:S04]  /*2d7b0*/  LDL.LU R237, [R1+0x1e4] ;  /* 0x0001e40001ed7983 */ /* 0x000ee80000300800 */
[----:B------:R1:W-:Y:S01]  /*2d7c0*/  LDGSTS.E [R2+0x20300], desc[UR28][R60.64], P0 ;  /* 0x203000003c027fae */ /* 0x0003e200081a101c */
[----:B------:R-:W-:-:S03]  /*2d7d0*/  IADD3.X R213, PT, PT, R213, UR8, RZ, P1, !PT ;  /* 0x00000008d5d57c10 */ /* 0x000fc60008ffe4ff */
[----:B------:R-:W3:Y:S04]  /*2d7e0*/  LDL.LU R238, [R1+0x1e8] ;  /* 0x0001e80001ee7983 */ /* 0x000ee80000300800 */
[----:B------:R-:W3:Y:S01]  /*2d7f0*/  LDL.LU R239, [R1+0x1ec] ;  /* 0x0001ec0001ef7983 */ /* 0x000ee20000300800 */
[----:B-1----:R-:W-:Y:S01]  /*2d800*/  MOV R60, R214 ;  /* 0x000000d6003c7202 */ /* 0x002fe20000000f00 */
[----:B------:R-:W-:Y:S01]  /*2d810*/  IMAD.MOV.U32 R61, RZ, RZ, R215 ;  /* 0x000000ffff3d7224 */ /* 0x000fe200078e00d7 */
[----:B------:R-:W-:-:S04]  /*2d820*/  IADD3 R71, P2, PT, R71, UR14, RZ ;  /* 0x0000000e47477c10 */ /* 0x000fc8000ff5e0ff */
[----:B------:R1:W-:Y:S01]  /*2d830*/  LDGSTS.E [R2+0x20b00], desc[UR28][R60.64], P0 ;  /* 0x20b000003c027fae */ /* 0x0003e200081a101c */
[----:B------:R-:W-:-:S03]  /*2d840*/  IADD3.X R72, PT, PT, R72, UR8, RZ, P2, !PT ;  /* 0x0000000848487c10 */ /* 0x000fc600097fe4ff */
[----:B------:R-:W-:Y:S01]  /*2d850*/  STL [R1+0xc64], R212 ;  /* 0x000c64d401007387 */ /* 0x000fe20000100800 */
[----:B------:R-:W-:-:S03]  /*2d860*/  IADD3 R65, P1, PT, R65, UR14, RZ ;  /* 0x0000000e41417c10 */ /* 0x000fc6000ff3e0ff */
[----:B------:R-:W-:Y:S01]  /*2d870*/  STL [R1+0xc60], R213 ;  /* 0x000c60d501007387 */ /* 0x000fe20000100800 */
[----:B-1----:R-:W-:Y:S01]  /*2d880*/  MOV R60, R212 ;  /* 0x000000d4003c7202 */ /* 0x002fe20000000f00 */
[----:B------:R-:W-:Y:S01]  /*2d890*/  IMAD.MOV.U32 R61, RZ, RZ, R213 ;  /* 0x000000ffff3d7224 */ /* 0x000fe200078e00d5 */
[----:B------:R-:W-:Y:S01]  /*2d8a0*/  IADD3.X R70, PT, PT, R70, UR8, RZ, P1, !PT ;  /* 0x0000000846467c10 */ /* 0x000fe20008ffe4ff */
[----:B------:R-:W-:Y:S01]  /*2d8b0*/  STL [R1+0xca4], R71 ;  /* 0x000ca44701007387 */ /* 0x000fe20000100800 */
[----:B------:R-:W-:-:S03]  /*2d8c0*/  IADD3 R75, P2, PT, R75, UR14, RZ ;  /* 0x0000000e4b4b7c10 */ /* 0x000fc6000ff5e0ff */
[----:B------:R1:W-:Y:S01]  /*2d8d0*/  LDGSTS.E [R2+0x21300], desc[UR28][R60.64], P0 ;  /* 0x213000003c027fae */ /* 0x0003e200081a101c */
[----:B------:R-:W-:-:S03]  /*2d8e0*/  IADD3.X R76, PT, PT, R76, UR8, RZ, P2, !PT ;  /* 0x000000084c4c7c10 */ /* 0x000fc600097fe4ff */
[----:B------:R1:W-:Y:S02]  /*2d8f0*/  STL [R1+0xca0], R72 ;  /* 0x000ca04801007387 */ /* 0x0003e40000100800 */
[----:B-1----:R-:W-:Y:S01]  /*2d900*/  IMAD.MOV.U32 R61, RZ, RZ, R72 ;  /* 0x000000ffff3d7224 */ /* 0x002fe200078e0048 */
[----:B------:R-:W-:Y:S01]  /*2d910*/  MOV R60, R71 ;  /* 0x00000047003c7202 */ /* 0x000fe20000000f00 */
[----:B------:R-:W3:Y:S04]  /*2d920*/  LDL.LU R72, [R1+0xbe8] ;  /* 0x000be80001487983 */ /* 0x000ee80000300800 */
[----:B------:R-:W-:Y:S04]  /*2d930*/  STL [R1+0xce4], R65 ;  /* 0x000ce44101007387 */ /* 0x000fe80000100800 */
[----:B------:R1:W-:Y:S04]  /*2d940*/  STL [R1+0xce0], R70 ;  /* 0x000ce04601007387 */ /* 0x0003e80000100800 */
[----:B------:R-:W-:Y:S04]  /*2d950*/  STL [R1+0xd24], R75 ;  /* 0x000d244b01007387 */ /* 0x000fe80000100800 */
[----:B------:R-:W3:Y:S04]  /*2d960*/  LDL.LU R71, [R1+0xbec] ;  /* 0x000bec0001477983 */ /* 0x000ee80000300800 */
[----:B------:R1:W-:Y:S04]  /*2d970*/  LDGSTS.E [R2+0x21b00], desc[UR28][R60.64], P0 ;  /* 0x21b000003c027fae */ /* 0x0003e800081a101c */
[----:B------:R2:W-:Y:S01]  /*2d980*/  STL [R1+0xd20], R76 ;  /* 0x000d204c01007387 */ /* 0x0005e20000100800 */
[----:B-1----:R-:W-:Y:S01]  /*2d990*/  IMAD.MOV.U32 R61, RZ, RZ, R70 ;  /* 0x000000ffff3d7224 */ /* 0x002fe200078e0046 */
[----:B------:R-:W-:-:S02]  /*2d9a0*/  MOV R60, R65 ;  /* 0x00000041003c7202 */ /* 0x000fc40000000f00 */
[----:B------:R-:W3:Y:S04]  /*2d9b0*/  LDL.LU R70, [R1+0xc28] ;  /* 0x000c280001467983 */ /* 0x000ee80000300800 */
[----:B------:R-:W3:Y:S04]  /*2d9c0*/  LDL.LU R65, [R1+0xc2c] ;  /* 0x000c2c0001417983 */ /* 0x000ee80000300800 */
[----:B------:R1:W-:Y:S01]  /*2d9d0*/  LDGSTS.E [R2+0x22300], desc[UR28][R60.64], P0 ;  /* 0x223000003c027fae */ /* 0x0003e200081a101c */
[----:B----4-:R-:W-:-:S04]  /*2d9e0*/  IADD3 R73, P1, PT, R73, UR14, RZ ;  /* 0x0000000e49497c10 */ /* 0x010fc8000ff3e0ff */
[----:B------:R-:W-:Y:S01]  /*2d9f0*/  IADD3.X R74, PT, PT, R74, UR8, RZ, P1, !PT ;  /* 0x000000084a4a7c10 */ /* 0x000fe20008ffe4ff */
[----:B------:R-:W-:Y:S01]  /*2da00*/  STL [R1+0xd64], R73 ;  /* 0x000d644901007387 */ /* 0x000fe20000100800 */
[----:B-1----:R-:W-:Y:S01]  /*2da10*/  MOV R60, R75 ;  /* 0x0000004b003c7202 */ /* 0x002fe20000000f00 */
[----:B------:R-:W-:Y:S02]  /*2da20*/  IMAD.MOV.U32 R61, RZ, RZ, R76 ;  /* 0x000000ffff3d7224 */ /* 0x000fe400078e004c */
[----:B------:R-:W-:Y:S04]  /*2da30*/  STL [R1+0xd60], R74 ;  /* 0x000d604a01007387 */ /* 0x000fe80000100800 */
[----:B------:R1:W-:Y:S02]  /*2da40*/  LDGSTS.E [R2+0x22b00], desc[UR28][R60.64], P0 ;  /* 0x22b000003c027fae */ /* 0x0003e400081a101c */
[----:B-1----:R-:W-:Y:S01]  /*2da50*/  MOV R60, R73 ;  /* 0x00000049003c7202 */ /* 0x002fe20000000f00 */
[----:B------:R-:W-:-:S05]  /*2da60*/  IMAD.MOV.U32 R61, RZ, RZ, R74 ;  /* 0x000000ffff3d7224 */ /* 0x000fca00078e004a */
[----:B------:R1:W-:Y:S01]  /*2da70*/  LDGSTS.E [R2+0x23300], desc[UR28][R60.64], P0 ;  /* 0x233000003c027fae */ /* 0x0003e200081a101c */
[----:B--2---:R-:W-:-:S04]  /*2da80*/  IADD3 R3, P2, PT, R3, UR14, RZ ;  /* 0x0000000e03037c10 */ /* 0x004fc8000ff5e0ff */
[----:B------:R-:W-:Y:S01]  /*2da90*/  IADD3.X R69, PT, PT, R69, UR8, RZ, P2, !PT ;  /* 0x0000000845457c10 */ /* 0x000fe200097fe4ff */
[----:B------:R2:W-:Y:S04]  /*2daa0*/  STL [R1+0xda4], R3 ;  /* 0x000da40301007387 */ /* 0x0005e80000100800 */
[----:B------:R4:W-:Y:S04]  /*2dab0*/  STL [R1+0xda0], R69 ;  /* 0x000da04501007387 */ /* 0x0009e80000100800 */
[----:B------:R-:W3:Y:S04]  /*2dac0*/  LDL.LU R83, [R1+0xc68] ;  /* 0x000c680001537983 */ /* 0x000ee80000300800 */
[----:B------:R-:W3:Y:S04]  /*2dad0*/  LDL.LU R82, [R1+0xc6c] ;  /* 0x000c6c0001527983 */ /* 0x000ee80000300800 */
[----:B------:R-:W3:Y:S01]  /*2dae0*/  LDL.LU R76, [R1+0xca8] ;  /* 0x000ca800014c7983 */ /* 0x000ee20000300800 */
[----:B-1----:R-:W-:-:S03]  /*2daf0*/  MOV R60, R3 ;  /* 0x00000003003c7202 */ /* 0x002fc60000000f00 */
[----:B------:R-:W3:Y:S01]  /*2db00*/  LDL.LU R75, [R1+0xcac] ;  /* 0x000cac00014b7983 */ /* 0x000ee20000300800 */
[----:B------:R-:W-:-:S03]  /*2db10*/  IMAD.MOV.U32 R61, RZ, RZ, R69 ;  /* 0x000000ffff3d7224 */ /* 0x000fc600078e0045 */
[----:B--2---:R-:W2:Y:S04]  /*2db20*/  LDL.LU R3, [R1+0xcec] ;  /* 0x000cec0001037983 */ /* 0x004ea80000300800 */
[----:B------:R-:W2:Y:S04]  /*2db30*/  LDL.LU R73, [R1+0xd2c] ;  /* 0x000d2c0001497983 */ /* 0x000ea80000300800 */
[----:B----4-:R-:W4:Y:S04]  /*2db40*/  LDL.LU R69, [R1+0xce8] ;  /* 0x000ce80001457983 */ /* 0x010f280000300800 */
[----:B------:R-:W4:Y:S04]  /*2db50*/  LDL.LU R74, [R1+0xd28] ;  /* 0x000d2800014a7983 */ /* 0x000f280000300800 */
[----:B------:R1:W-:Y:S02]  /*2db60*/  LDGSTS.E [R2+0x23b00], desc[UR28][R60.64], P0 ;  /* 0x23b000003c027fae */ /* 0x0003e400081a101c */
[----:B-1----:R-:W-:-:S04]  /*2db70*/  LOP3.LUT R2, R68, 0x40, RZ, 0x3c, !PT ;  /* 0x0000004044027812 */ /* 0x002fc800078e3cff */
[----:B------:R-:W-:Y:S02]  /*2db80*/  IADD3 R2, PT, PT, R2, UR12, RZ ;  /* 0x0000000c02027c10 */ /* 0x000fe4000fffe0ff */
[----:B---3--:R-:W-:-:S04]  /*2db90*/  IADD3 R71, P1, PT, R71, UR14, RZ ;  /* 0x0000000e47477c10 */ /* 0x008fc8000ff3e0ff */
[----:B------:R-:W-:Y:S01]  /*2dba0*/  IADD3.X R72, PT, PT, R72, UR8, RZ, P1, !PT ;  /* 0x0000000848487c10 */ /* 0x000fe20008ffe4ff */
[----:B------:R-:W-:Y:S01]  /*2dbb0*/  IMAD.MOV.U32 R60, RZ, RZ, R71 ;  /* 0x000000ffff3c7224 */ /* 0x000fe200078e0047 */
[----:B------:R1:W-:Y:S02]  /*2dbc0*/  STL [R1+0xbec], R71 ;  /* 0x000bec4701007387 */ /* 0x0003e40000100800 */
[----:B------:R-:W-:-:S05]  /*2dbd0*/  MOV R61, R72 ;  /* 0x00000048003d7202 */ /* 0x000fca0000000f00 */
[----:B------:R3:W-:Y:S01]  /*2dbe0*/  LDGSTS.E [R2+0x20400], desc[UR28][R60.64], P0 ;  /* 0x204000003c027fae */ /* 0x0007e200081a101c */
[----:B------:R-:W-:-:S04]  /*2dbf0*/  IADD3 R65, P2, PT, R65, UR14, RZ ;  /* 0x0000000e41417c10 */ /* 0x000fc8000ff5e0ff */
[----:B------:R-:W-:Y:S01]  /*2dc00*/  IADD3.X R70, PT, PT, R70, UR8, RZ, P2, !PT ;  /* 0x0000000846467c10 */ /* 0x000fe200097fe4ff */
[----:B------:R-:W-:Y:S04]  /*2dc10*/  STL [R1+0xc2c], R65 ;  /* 0x000c2c4101007387 */ /* 0x000fe80000100800 */
[----:B------:R3:W-:Y:S02]  /*2dc20*/  STL [R1+0xbe8], R72 ;  /* 0x000be84801007387 */ /* 0x0007e40000100800 */
[----:B---3--:R-:W-:Y:S02]  /*2dc30*/  MOV R61, R70 ;  /* 0x00000046003d7202 */ /* 0x008fe40000000f00 */
[----:B-1----:R-:W3:Y:S01]  /*2dc40*/  LDL.LU R71, [R1+0xd6c] ;  /* 0x000d6c0001477983 */ /* 0x002ee20000300800 */
[----:B------:R-:W-:-:S03]  /*2dc50*/  IMAD.MOV.U32 R60, RZ, RZ, R65 ;  /* 0x000000ffff3c7224 */ /* 0x000fc600078e0041 */
[----:B------:R1:W-:Y:S04]  /*2dc60*/  STL [R1+0xc28], R70 ;  /* 0x000c284601007387 */ /* 0x0003e80000100800 */
[----:B------:R-:W3:Y:S01]  /*2dc70*/  LDL.LU R72, [R1+0xd68] ;  /* 0x000d680001487983 */ /* 0x000ee20000300800 */
[----:B------:R-:W-:Y:S03]  /*2dc80*/  HMMA.1688.F32.TF32 R216, R208, R78, R236 ;  /* 0x0000004ed0d8723c */ /* 0x000fe600000810ec */
[----:B------:R1:W-:Y:S04]  /*2dc90*/  LDGSTS.E [R2+0x20c00], desc[UR28][R60.64], P0 ;  /* 0x20c000003c027fae */ /* 0x0003e800081a101c */
[----:B-1----:R-:W3:Y:S04]  /*2dca0*/  LDL.LU R70, [R1+0xda8] ;  /* 0x000da80001467983 */ /* 0x002ee80000300800 */
[----:B------:R-:W3:Y:S04]  /*2dcb0*/  LDL.LU R65, [R1+0xdac] ;  /* 0x000dac0001417983 */ /* 0x000ee80000300800 */
[----:B------:R-:W3:Y:S04]  /*2dcc0*/  LDL.LU R236, [R1+0x210] ;  /* 0x0002100001ec7983 */ /* 0x000ee80000300800 */
[----:B------:R-:W3:Y:S04]  /*2dcd0*/  LDL.LU R237, [R1+0x214] ;  /* 0x0002140001ed7983 */ /* 0x000ee80000300800 */
[----:B------:R-:W3:Y:S04]  /*2dce0*/  LDL.LU R238, [R1+0x218] ;  /* 0x0002180001ee7983 */ /* 0x000ee80000300800 */
[----:B------:R-:W3:Y:S01]  /*2dcf0*/  LDL.LU R239, [R1+0x21c] ;  /* 0x00021c0001ef7983 */ /* 0x000ee20000300800 */
[----:B------:R-:W-:-:S04]  /*2dd00*/  IADD3 R82, P1, PT, R82, UR14, RZ ;  /* 0x0000000e52527c10 */ /* 0x000fc8000ff3e0ff */
[----:B------:R-:W-:Y:S01]  /*2dd10*/  IADD3.X R83, PT, PT, R83, UR8, RZ, P1, !PT ;  /* 0x0000000853537c10 */ /* 0x000fe20008ffe4ff */
[----:B------:R-:W-:Y:S01]  /*2dd20*/  IMAD.MOV.U32 R60, RZ, RZ, R82 ;  /* 0x000000ffff3c7224 */ /* 0x000fe200078e0052 */
[----:B------:R-:W-:Y:S02]  /*2dd30*/  IADD3 R75, P2, PT, R75, UR14, RZ ;  /* 0x0000000e4b4b7c10 */ /* 0x000fe4000ff5e0ff */
[----:B------:R-:W-:Y:S02]  /*2dd40*/  MOV R61, R83 ;  /* 0x00000053003d7202 */ /* 0x000fe40000000f00 */
[----:B------:R-:W-:Y:S02]  /*2dd50*/  IADD3.X R76, PT, PT, R76, UR8, RZ, P2, !PT ;  /* 0x000000084c4c7c10 */ /* 0x000fe400097fe4ff */
[----:B--2---:R-:W-:Y:S01]  /*2dd60*/  IADD3 R3, P1, PT, R3, UR14, RZ ;  /* 0x0000000e03037c10 */ /* 0x004fe2000ff3e0ff */
[----:B------:R1:W-:Y:S01]  /*2dd70*/  LDGSTS.E [R2+0x21400], desc[UR28][R60.64], P0 ;  /* 0x214000003c027fae */ /* 0x0003e200081a101c */
[----:B------:R-:W-:-:S03]  /*2dd80*/  IADD3 R73, P2, PT, R73, UR14, RZ ;  /* 0x0000000e49497c10 */ /* 0x000fc6000ff5e0ff */
[----:B------:R-:W-:Y:S01]  /*2dd90*/  STL [R1+0xc6c], R82 ;  /* 0x000c6c5201007387 */ /* 0x000fe20000100800 */
[----:B----4-:R-:W-:-:S03]  /*2dda0*/  IADD3.X R69, PT, PT, R69, UR8, RZ, P1, !PT ;  /* 0x0000000845457c10 */ /* 0x010fc60008ffe4ff */
[----:B------:R-:W-:Y:S01]  /*2ddb0*/  STL [R1+0xc68], R83 ;  /* 0x000c685301007387 */ /* 0x000fe20000100800 */
[----:B------:R-:W-:Y:S01]  /*2ddc0*/  IADD3.X R74, PT, PT, R74, UR8, RZ, P2, !PT ;  /* 0x000000084a4a7c10 */ /* 0x000fe200097fe4ff */
[----:B-1----:R-:W-:Y:S01]  /*2ddd0*/  IMAD.MOV.U32 R60, RZ, RZ, R75 ;  /* 0x000000ffff3c7224 */ /* 0x002fe200078e004b */
[----:B------:R-:W-:Y:S01]  /*2dde0*/  MOV R61, R76 ;  /* 0x0000004c003d7202 */ /* 0x000fe20000000f00 */
[----:B------:R-:W-:Y:S04]  /*2ddf0*/  STL [R1+0xcac], R75 ;  /* 0x000cac4b01007387 */ /* 0x000fe80000100800 */
[----:B------:R-:W-:Y:S04]  /*2de00*/  STL [R1+0xca8], R76 ;  /* 0x000ca84c01007387 */ /* 0x000fe80000100800 */
[----:B------:R-:W-:Y:S04]  /*2de10*/  STL [R1+0xcec], R3 ;  /* 0x000cec0301007387 */ /* 0x000fe80000100800 */
[----:B------:R1:W-:Y:S04]  /*2de20*/  LDGSTS.E [R2+0x21c00], desc[UR28][R60.64], P0 ;  /* 0x21c000003c027fae */ /* 0x0003e800081a101c */
[----:B------:R2:W-:Y:S04]  /*2de30*/  STL [R1+0xce8], R69 ;  /* 0x000ce84501007387 */ /* 0x0005e80000100800 */
[----:B------:R-:W-:Y:S01]  /*2de40*/  STL [R1+0xd2c], R73 ;  /* 0x000d2c4901007387 */ /* 0x000fe20000100800 */
[----:B-1----:R-:W-:Y:S01]  /*2de50*/  MOV R61, R69 ;  /* 0x00000045003d7202 */ /* 0x002fe20000000f00 */
[----:B------:R-:W-:-:S02]  /*2de60*/  IMAD.MOV.U32 R60, RZ, RZ, R3 ;  /* 0x000000ffff3c7224 */ /* 0x000fc400078e0003 */
[----:B--2---:R-:W2:Y:S04]  /*2de70*/  LDL.LU R69, [R1+0xbf0] ;  /* 0x000bf00001457983 */ /* 0x004ea80000300800 */
[----:B------:R-:W-:Y:S04]  /*2de80*/  STL [R1+0xd28], R74 ;  /* 0x000d284a01007387 */ /* 0x000fe80000100800 */
[----:B------:R-:W4:Y:S04]  /*2de90*/  LDL.LU R3, [R1+0xbf4] ;  /* 0x000bf40001037983 */ /* 0x000f280000300800 */
[----:B------:R-:W2:Y:S04]  /*2dea0*/  LDL.LU R83, [R1+0xc30] ;  /* 0x000c300001537983 */ /* 0x000ea80000300800 */
[----:B------:R-:W2:Y:S04]  /*2deb0*/  LDL.LU R82, [R1+0xc34] ;  /* 0x000c340001527983 */ /* 0x000ea80000300800 */
[----:B------:R1:W-:Y:S02]  /*2dec0*/  LDGSTS.E [R2+0x22400], desc[UR28][R60.64], P0 ;  /* 0x224000003c027fae */ /* 0x0003e400081a101c */
[----:B-1----:R-:W-:Y:S01]  /*2ded0*/  IMAD.MOV.U32 R60, RZ, RZ, R73 ;  /* 0x000000ffff3c7224 */ /* 0x002fe200078e0049 */
[----:B---3--:R-:W-:-:S04]  /*2dee0*/  IADD3 R71, P1, PT, R71, UR14, RZ ;  /* 0x0000000e47477c10 */ /* 0x008fc8000ff3e0ff */
[----:B------:R-:W-:Y:S01]  /*2def0*/  IADD3.X R72, PT, PT, R72, UR8, RZ, P1, !PT ;  /* 0x0000000848487c10 */ /* 0x000fe20008ffe4ff */
[----:B------:R-:W-:Y:S04]  /*2df00*/  STL [R1+0xd6c], R71 ;  /* 0x000d6c4701007387 */ /* 0x000fe80000100800 */
[----:B------:R-:W-:Y:S01]  /*2df10*/  STL [R1+0xd68], R72 ;  /* 0x000d684801007387 */ /* 0x000fe20000100800 */
[----:B------:R-:W-:-:S04]  /*2df20*/  IADD3 R65, P2, PT, R65, UR14, RZ ;  /* 0x0000000e41417c10 */ /* 0x000fc8000ff5e0ff */
[----:B------:R-:W-:Y:S01]  /*2df30*/  IADD3.X R70, PT, PT, R70, UR8, RZ, P2, !PT ;  /* 0x0000000846467c10 */ /* 0x000fe200097fe4ff */
[----:B------:R-:W-:Y:S01]  /*2df40*/  STL [R1+0xdac], R65 ;  /* 0x000dac4101007387 */ /* 0x000fe20000100800 */
[----:B------:R-:W-:-:S03]  /*2df50*/  MOV R61, R74 ;  /* 0x0000004a003d7202 */ /* 0x000fc60000000f00 */
[----:B------:R-:W3:Y:S04]  /*2df60*/  LDL.LU R79, [R1+0xc70] ;  /* 0x000c7000014f7983 */ /* 0x000ee80000300800 */
[----:B------:R1:W-:Y:S04]  /*2df70*/  STL [R1+0xda8], R70 ;  /* 0x000da84601007387 */ /* 0x0003e80000100800 */
[----:B------:R-:W3:Y:S04]  /*2df80*/  LDL.LU R78, [R1+0xc74] ;  /* 0x000c7400014e7983 */ /* 0x000ee80000300800 */
[----:B------:R1:W-:Y:S04]  /*2df90*/  LDGSTS.E [R2+0x22c00], desc[UR28][R60.64], P0 ;  /* 0x22c000003c027fae */ /* 0x0003e800081a101c */
[----:B------:R-:W3:Y:S04]  /*2dfa0*/  LDL.LU R76, [R1+0xcb0] ;  /* 0x000cb000014c7983 */ /* 0x000ee80000300800 */
[----:B------:R-:W3:Y:S01]  /*2dfb0*/  LDL.LU R75, [R1+0xcb4] ;  /* 0x000cb400014b7983 */ /* 0x000ee20000300800 */
[----:B-1----:R-:W-:Y:S01]  /*2dfc0*/  IMAD.MOV.U32 R60, RZ, RZ, R71 ;  /* 0x000000ffff3c7224 */ /* 0x002fe200078e0047 */
[----:B------:R-:W-:-:S05]  /*2dfd0*/  MOV R61, R72 ;  /* 0x00000048003d7202 */ /* 0x000fca0000000f00 */
[----:B------:R1:W-:Y:S02]  /*2dfe0*/  LDGSTS.E [R2+0x23400], desc[UR28][R60.64], P0 ;  /* 0x234000003c027fae */ /* 0x0003e400081a101c */
[----:B-1----:R-:W-:Y:S02]  /*2dff0*/  MOV R61, R70 ;  /* 0x00000046003d7202 */ /* 0x002fe40000000f00 */
[----:B------:R-:W3:Y:S01]  /*2e000*/  LDL.LU R70, [R1+0xcf4] ;  /* 0x000cf40001467983 */ /* 0x000ee20000300800 */
[----:B------:R-:W-:-:S03]  /*2e010*/  IMAD.MOV.U32 R60, RZ, RZ, R65 ;  /* 0x000000ffff3c7224 */ /* 0x000fc600078e0041 */
[----:B------:R-:W3:Y:S04]  /*2e020*/  LDL.LU R65, [R1+0xd34] ;  /* 0x000d340001417983 */ /* 0x000ee80000300800 */
[----:B------:R-:W3:Y:S04]  /*2e030*/  LDL.LU R74, [R1+0xcf0] ;  /* 0x000cf000014a7983 */ /* 0x000ee80000300800 */
[----:B------:R-:W3:Y:S04]  /*2e040*/  LDL.LU R73, [R1+0xd30] ;  /* 0x000d300001497983 */ /* 0x000ee80000300800 */
[----:B------:R1:W-:Y:S01]  /*2e050*/  LDGSTS.E [R2+0x23c00], desc[UR28][R60.64], P0 ;  /* 0x23c000003c027fae */ /* 0x0003e200081a101c */
[----:B----4-:R-:W-:-:S04]  /*2e060*/  IADD3 R3, P1, PT, R3, UR14, RZ ;  /* 0x0000000e03037c10 */ /* 0x010fc8000ff3e0ff */
[----:B--2---:R-:W-:Y:S02]  /*2e070*/  IADD3.X R69, PT, PT, R69, UR8, RZ, P1, !PT ;  /* 0x0000000845457c10 */ /* 0x004fe40008ffe4ff */
[----:B------:R-:W-:Y:S01]  /*2e080*/  IADD3 R82, P2, PT, R82, UR14, RZ ;  /* 0x0000000e52527c10 */ /* 0x000fe2000ff5e0ff */
[----:B------:R2:W-:Y:S03]  /*2e090*/  STL [R1+0xbf4], R3 ;  /* 0x000bf40301007387 */ /* 0x0005e60000100800 */
[----:B------:R-:W-:Y:S01]  /*2e0a0*/  IADD3.X R83, PT, PT, R83, UR8, RZ, P2, !PT ;  /* 0x0000000853537c10 */ /* 0x000fe200097fe4ff */
[----:B------:R-:W-:Y:S01]  /*2e0b0*/  STL [R1+0xc34], R82 ;  /* 0x000c345201007387 */ /* 0x000fe20000100800 */
[----:B-1----:R-:W-:-:S03]  /*2e0c0*/  MOV R2, R3 ;  /* 0x0000000300027202 */ /* 0x002fc60000000f00 */
[----:B------:R1:W-:Y:S01]  /*2e0d0*/  STL [R1+0xbf0], R69 ;  /* 0x000bf04501007387 */ /* 0x0003e20000100800 */
[----:B--2---:R-:W-:-:S03]  /*2e0e0*/  IMAD.MOV.U32 R3, RZ, RZ, R69 ;  /* 0x000000ffff037224 */ /* 0x004fc600078e0045 */
[----:B------:R-:W2:Y:S04]  /*2e0f0*/  LDL.LU R72, [R1+0xd70] ;  /* 0x000d700001487983 */ /* 0x000ea80000300800 */
[----:B------:R-:W4:Y:S04]  /*2e100*/  LDL.LU R71, [R1+0xd74] ;  /* 0x000d740001477983 */ /* 0x000f280000300800 */
[----:B------:R-:W-:Y:S04]  /*2e110*/  STL [R1+0xc30], R83 ;  /* 0x000c305301007387 */ /* 0x000fe80000100800 */
[----:B-1----:R-:W2:Y:S04]  /*2e120*/  LDL.LU R69, [R1+0xdb0] ;  /* 0x000db00001457983 */ /* 0x002ea80000300800 */
[----:B------:R-:W2:Y:S01]  /*2e130*/  LDL.LU R61, [R1+0xdb4] ;  /* 0x000db400013d7983 */ /* 0x000ea20000300800 */
[----:B------:R-:W-:-:S05]  /*2e140*/  LOP3.LUT R60, R68, 0x50, RZ, 0x3c, !PT ;  /* 0x00000050443c7812 */ /* 0x000fca00078e3cff */
[----:B------:R-:W-:-:S05]  /*2e150*/  VIADD R60, R60, UR12 ;  /* 0x0000000c3c3c7c36 */ /* 0x000fca0008000000 */
[----:B------:R1:W-:Y:S02]  /*2e160*/  LDGSTS.E [R60+0x20500], desc[UR28][R2.64], P0 ;  /* 0x20500000023c7fae */ /* 0x0003e400081a101c */
[----:B-1----:R-:W-:Y:S01]  /*2e170*/  MOV R2, R82 ;  /* 0x0000005200027202 */ /* 0x002fe20000000f00 */
[----:B------:R-:W-:-:S05]  /*2e180*/  IMAD.MOV.U32 R3, RZ, RZ, R83 ;  /* 0x000000ffff037224 */ /* 0x000fca00078e0053 */
[----:B------:R1:W-:Y:S01]  /*2e190*/  LDGSTS.E [R60+0x20d00], desc[UR28][R2.64], P0 ;  /* 0x20d00000023c7fae */ /* 0x0003e200081a101c */
[----:B---3--:R-:W-:-:S04]  /*2e1a0*/  IADD3 R78, P1, PT, R78, UR14, RZ ;  /* 0x0000000e4e4e7c10 */ /* 0x008fc8000ff3e0ff */
[----:B------:R-:W-:Y:S02]  /*2e1b0*/  IADD3.X R79, PT, PT, R79, UR8, RZ, P1, !PT ;  /* 0x000000084f4f7c10 */ /* 0x000fe40008ffe4ff */
[----:B-1----:R-:W-:-:S03]  /*2e1c0*/  MOV R2, R78 ;  /* 0x0000004e00027202 */ /* 0x002fc60000000f00 */
[----:B------:R-:W-:Y:S01]  /*2e1d0*/  IMAD.MOV.U32 R3, RZ, RZ, R79 ;  /* 0x000000ffff037224 */ /* 0x000fe200078e004f */
[----:B------:R-:W-:-:S04]  /*2e1e0*/  IADD3 R75, P2, PT, R75, UR14, RZ ;  /* 0x0000000e4b4b7c10 */ /* 0x000fc8000ff5e0ff */
[----:B------:R1:W-:Y:S01]  /*2e1f0*/  LDGSTS.E [R60+0x21500], desc[UR28][R2.64], P0 ;  /* 0x21500000023c7fae */ /* 0x0003e200081a101c */
[----:B------:R-:W-:-:S03]  /*2e200*/  IADD3.X R76, PT, PT, R76, UR8, RZ, P2, !PT ;  /* 0x000000084c4c7c10 */ /* 0x000fc600097fe4ff */
[----:B------:R-:W-:Y:S01]  /*2e210*/  STL [R1+0xc74], R78 ;  /* 0x000c744e01007387 */ /* 0x000fe20000100800 */
[----:B------:R-:W-:Y:S03]  /*2e220*/  HMMA.1688.F32.TF32 R220, R208, R90, R236 ;  /* 0x0000005ad0dc723c */ /* 0x000fe600000810ec */
[----:B------:R-:W-:Y:S01]  /*2e230*/  STL [R1+0xc70], R79 ;  /* 0x000c704f01007387 */ /* 0x000fe20000100800 */
[----:B-1----:R-:W-:Y:S01]  /*2e240*/  IMAD.MOV.U32 R2, RZ, RZ, R75 ;  /* 0x000000ffff027224 */ /* 0x002fe200078e004b */
[----:B------:R-:W-:Y:S02]  /*2e250*/  MOV R3, R76 ;  /* 0x0000004c00037202 */ /* 0x000fe40000000f00 */
[----:B------:R-:W-:Y:S04]  /*2e260*/  STL [R1+0xcb4], R75 ;  /* 0x000cb44b01007387 */ /* 0x000fe80000100800 */
[----:B------:R-:W3:Y:S01]  /*2e270*/  LDL.LU R236, [R1+0x220] ;  /* 0x0002200001ec7983 */ /* 0x000ee20000300800 */
[----:B------:R-:W-:-:S03]  /*2e280*/  IADD3 R70, P1, PT, R70, UR14, RZ ;  /* 0x0000000e46467c10 */ /* 0x000fc6000ff3e0ff */
[----:B------:R-:W-:Y:S01]  /*2e290*/  STL [R1+0xcb0], R76 ;  /* 0x000cb04c01007387 */ /* 0x000fe20000100800 */
[----:B------:R-:W-:-:S03]  /*2e2a0*/  IADD3 R65, P2, PT, R65, UR14, RZ ;  /* 0x0000000e41417c10 */ /* 0x000fc6000ff5e0ff */
[----:B------:R1:W-:Y:S01]  /*2e2b0*/  LDGSTS.E [R60+0x21d00], desc[UR28][R2.64], P0 ;  /* 0x21d00000023c7fae */ /* 0x0003e200081a101c */
[----:B------:R-:W-:-:S03]  /*2e2c0*/  IADD3.X R74, PT, PT, R74, UR8, RZ, P1, !PT ;  /* 0x000000084a4a7c10 */ /* 0x000fc60008ffe4ff */
[----:B------:R-:W3:Y:S01]  /*2e2d0*/  LDL.LU R237, [R1+0x224] ;  /* 0x0002240001ed7983 */ /* 0x000ee20000300800 */
[----:B------:R-:W-:-:S03]  /*2e2e0*/  IADD3.X R73, PT, PT, R73, UR8, RZ, P2, !PT ;  /* 0x0000000849497c10 */ /* 0x000fc600097fe4ff */
[----:B------:R-:W3:Y:S01]  /*2e2f0*/  LDL.LU R238, [R1+0x228] ;  /* 0x0002280001ee7983 */ /* 0x000ee20000300800 */
[----:B-1----:R-:W-:Y:S01]  /*2e300*/  IMAD.MOV.U32 R2, RZ, RZ, R70 ;  /* 0x000000ffff027224 */ /* 0x002fe200078e0046 */
[----:B------:R-:W-:Y:S02]  /*2e310*/  MOV R3, R74 ;  /* 0x0000004a00037202 */ /* 0x000fe40000000f00 */
[----:B------:R1:W-:Y:S04]  /*2e320*/  STL [R1+0xcf4], R70 ;  /* 0x000cf44601007387 */ /* 0x0003e80000100800 */
[----:B------:R-:W-:Y:S04]  /*2e330*/  STL [R1+0xcf0], R74 ;  /* 0x000cf04a01007387 */ /* 0x000fe80000100800 */
[----:B------:R1:W-:Y:S04]  /*2e340*/  STL [R1+0xd34], R65 ;  /* 0x000d344101007387 */ /* 0x0003e80000100800 */
[----:B-1----:R-:W3:Y:S04]  /*2e350*/  LDL.LU R70, [R1+0xbf8] ;  /* 0x000bf80001467983 */ /* 0x002ee80000300800 */
[----:B------:R1:W-:Y:S04]  /*2e360*/  LDGSTS.E [R60+0x22500], desc[UR28][R2.64], P0 ;  /* 0x22500000023c7fae */ /* 0x0003e800081a101c */
[----:B------:R2:W-:Y:S01]  /*2e370*/  STL [R1+0xd30], R73 ;  /* 0x000d304901007387 */ /* 0x0005e20000100800 */
[----:B-1----:R-:W-:-:S03]  /*2e380*/  IMAD.MOV.U32 R2, RZ, RZ, R65 ;  /* 0x000000ffff027224 */ /* 0x002fc600078e0041 */
[----:B------:R-:W3:Y:S04]  /*2e390*/  LDL.LU R65, [R1+0xbfc] ;  /* 0x000bfc0001417983 */ /* 0x000ee80000300800 */
[----:B------:R-:W3:Y:S04]  /*2e3a0*/  LDL.LU R79, [R1+0xc38] ;  /* 0x000c3800014f7983 */ /* 0x000ee80000300800 */
[----:B------:R-:W3:Y:S01]  /*2e3b0*/  LDL.LU R78, [R1+0xc3c] ;  /* 0x000c3c00014e7983 */ /* 0x000ee20000300800 */
[----:B------:R-:W-:Y:S02]  /*2e3c0*/  MOV R239, R77 ;  /* 0x0000004d00ef7202 */ /* 0x000fe40000000f00 */
[----:B------:R-:W-:-:S05]  /*2e3d0*/  MOV R3, R73 ;  /* 0x0000004900037202 */ /* 0x000fca0000000f00 */
[----:B------:R1:W-:Y:S01]  /*2e3e0*/  LDGSTS.E [R60+0x22d00], desc[UR28][R2.64], P0 ;  /* 0x22d00000023c7fae */ /* 0x0003e200081a101c */
[----:B----4-:R-:W-:-:S04]  /*2e3f0*/  IADD3 R71, P1, PT, R71, UR14, RZ ;  /* 0x0000000e47477c10 */ /* 0x010fc8000ff3e0ff */
[----:B--2---:R-:W-:Y:S01]  /*2e400*/  IADD3.X R72, PT, PT, R72, UR8, RZ, P1, !PT ;  /* 0x0000000848487c10 */ /* 0x004fe20008ffe4ff */
[----:B------:R-:W-:Y:S01]  /*2e410*/  STL [R1+0xd74], R71 ;  /* 0x000d744701007387 */ /* 0x000fe20000100800 */
[----:B------:R-:W-:-:S03]  /*2e420*/  IADD3 R61, P2, PT, R61, UR14, RZ ;  /* 0x0000000e3d3d7c10 */ /* 0x000fc6000ff5e0ff */
[----:B------:R2:W-:Y:S01]  /*2e430*/  STL [R1+0xd70], R72 ;  /* 0x000d704801007387 */ /* 0x0005e20000100800 */
[----:B------:R-:W-:-:S03]  /*2e440*/  IADD3.X R69, PT, PT, R69, UR8, RZ, P2, !PT ;  /* 0x0000000845457c10 */ /* 0x000fc600097fe4ff */
[----:B------:R4:W-:Y:S04]  /*2e450*/  STL [R1+0xdb4], R61 ;  /* 0x000db43d01007387 */ /* 0x0009e80000100800 */
[----:B------:R1:W-:Y:S04]  /*2e460*/  STL [R1+0xdb0], R69 ;  /* 0x000db04501007387 */ /* 0x0003e80000100800 */
[----:B------:R-:W3:Y:S04]  /*2e470*/  LDL.LU R77, [R1+0xc78] ;  /* 0x000c7800014d7983 */ /* 0x000ee80000300800 */
[----:B------:R-:W3:Y:S04]  /*2e480*/  LDL.LU R76, [R1+0xc7c] ;  /* 0x000c7c00014c7983 */ /* 0x000ee80000300800 */
[----:B------:R-:W3:Y:S01]  /*2e490*/  LDL.LU R75, [R1+0xcb8] ;  /* 0x000cb800014b7983 */ /* 0x000ee20000300800 */
[----:B-1----:R-:W-:-:S03]  /*2e4a0*/  IMAD.MOV.U32 R2, RZ, RZ, R71 ;  /* 0x000000ffff027224 */ /* 0x002fc600078e0047 */
[----:B------:R-:W3:Y:S01]  /*2e4b0*/  LDL.LU R74, [R1+0xcbc] ;  /* 0x000cbc00014a7983 */ /* 0x000ee20000300800 */
[----:B------:R-:W-:-:S03]  /*2e4c0*/  MOV R3, R72 ;  /* 0x0000004800037202 */ /* 0x000fc60000000f00 */
[----:B------:R-:W3:Y:S04]  /*2e4d0*/  LDL.LU R73, [R1+0xcf8] ;  /* 0x000cf80001497983 */ /* 0x000ee80000300800 */
[----:B--2---:R-:W2:Y:S04]  /*2e4e0*/  LDL.LU R72, [R1+0xcfc] ;  /* 0x000cfc0001487983 */ /* 0x004ea80000300800 */
[----:B------:R1:W-:Y:S04]  /*2e4f0*/  LDGSTS.E [R60+0x23500], desc[UR28][R2.64], P0 ;  /* 0x23500000023c7fae */ /* 0x0003e800081a101c */
[----:B------:R-:W2:Y:S01]  /*2e500*/  LDL.LU R71, [R1+0xd38] ;  /* 0x000d380001477983 */ /* 0x000ea20000300800 */
[----:B-1----:R-:W-:-:S03]  /*2e510*/  IMAD.MOV.U32 R2, RZ, RZ, R61 ;  /* 0x000000ffff027224 */ /* 0x002fc600078e003d */
[----:B----4-:R-:W4:Y:S01]  /*2e520*/  LDL.LU R61, [R1+0xd3c] ;  /* 0x000d3c00013d7983 */ /* 0x010f220000300800 */
[----:B------:R-:W-:-:S03]  /*2e530*/  MOV R3, R69 ;  /* 0x0000004500037202 */ /* 0x000fc60000000f00 */
[----:B------:R-:W4:Y:S04]  /*2e540*/  LDL.LU R69, [R1+0xd7c] ;  /* 0x000d7c0001457983 */ /* 0x000f280000300800 */
[----:B------:R1:W-:Y:S02]  /*2e550*/  LDGSTS.E [R60+0x23d00], desc[UR28][R2.64], P0 ;  /* 0x23d00000023c7fae */ /* 0x0003e400081a101c */
[----:B-1----:R-:W-:Y:S01]  /*2e560*/  VIADD R60, R64, UR12 ;  /* 0x0000000c403c7c36 */ /* 0x002fe20008000000 */
[----:B---3--:R-:W-:-:S04]  /*2e570*/  IADD3 R65, P1, PT, R65, UR14, RZ ;  /* 0x0000000e41417c10 */ /* 0x008fc8000ff3e0ff */
[----:B------:R-:W-:Y:S02]  /*2e580*/  IADD3.X R70, PT, PT, R70, UR8, RZ, P1, !PT ;  /* 0x0000000846467c10 */ /* 0x000fe40008ffe4ff */
[----:B------:R-:W-:Y:S01]  /*2e590*/  IADD3 R78, P2, PT, R78, UR14, RZ ;  /* 0x0000000e4e4e7c10 */ /* 0x000fe2000ff5e0ff */
[----:B------:R-:W-:Y:S03]  /*2e5a0*/  STL [R1+0xbfc], R65 ;  /* 0x000bfc4101007387 */ /* 0x000fe60000100800 */
[----:B------:R-:W-:Y:S01]  /*2e5b0*/  IADD3.X R79, PT, PT, R79, UR8, RZ, P2, !PT ;  /* 0x000000084f4f7c10 */ /* 0x000fe200097fe4ff */
[----:B------:R1:W-:Y:S01]  /*2e5c0*/  STL [R1+0xbf8], R70 ;  /* 0x000bf84601007387 */ /* 0x0003e20000100800 */
[----:B------:R-:W-:Y:S01]  /*2e5d0*/  IMAD.MOV.U32 R3, RZ, RZ, R70 ;  /* 0x000000ffff037224 */ /* 0x000fe200078e0046 */
[----:B------:R-:W-:Y:S02]  /*2e5e0*/  MOV R2, R65 ;  /* 0x0000004100027202 */ /* 0x000fe40000000f00 */
[----:B------:R-:W-:Y:S04]  /*2e5f0*/  STL [R1+0xc3c], R78 ;  /* 0x000c3c4e01007387 */ /* 0x000fe80000100800 */
[----:B------:R3:W-:Y:S04]  /*2e600*/  LDGSTS.E [R60+0x20600], desc[UR28][R2.64], P0 ;  /* 0x20600000023c7fae */ /* 0x0007e800081a101c */
[----:B-1----:R-:W4:Y:S04]  /*2e610*/  LDL.LU R70, [R1+0xd78] ;  /* 0x000d780001467983 */ /* 0x002f280000300800 */
[----:B------:R-:W-:Y:S04]  /*2e620*/  STL [R1+0xc38], R79 ;  /* 0x000c384f01007387 */ /* 0x000fe80000100800 */
[----:B------:R-:W4:Y:S04]  /*2e630*/  LDL.LU R65, [R1+0xdb8] ;  /* 0x000db80001417983 */ /* 0x000f280000300800 */
[----:B------:R-:W4:Y:S01]  /*2e640*/  LDL.LU R64, [R1+0xdbc] ;  /* 0x000dbc0001407983 */ /* 0x000f220000300800 */
[----:B---3--:R-:W-:Y:S01]  /*2e650*/  MOV R2, R78 ;  /* 0x0000004e00027202 */ /* 0x008fe20000000f00 */
[----:B------:R-:W-:-:S05]  /*2e660*/  IMAD.MOV.U32 R3, RZ, RZ, R79 ;  /* 0x000000ffff037224 */ /* 0x000fca00078e004f */
[----:B------:R1:W-:Y:S01]  /*2e670*/  LDGSTS.E [R60+0x20e00], desc[UR28][R2.64], P0 ;  /* 0x20e00000023c7fae */ /* 0x0003e200081a101c */
[----:B------:R-:W-:Y:S01]  /*2e680*/  HMMA.1688.F32.TF32 R224, R208, R86, R236 ;  /* 0x00000056d0e0723c */ /* 0x000fe200000810ec */
[----:B------:R-:W-:Y:S02]  /*2e690*/  MOV R237, R252 ;  /* 0x000000fc00ed7202 */ /* 0x000fe40000000f00 */
[----:B------:R-:W3:Y:S04]  /*2e6a0*/  LDL.LU R236, [R1+0x230] ;  /* 0x0002300001ec7983 */ /* 0x000ee80000300800 */
[----:B------:R-:W5:Y:S01]  /*2e6b0*/  LDL.LU R252, [R1+0xe10] ;  /* 0x000e100001fc7983 */ /* 0x000f620000300800 */
[----:B------:R-:W-:Y:S01]  /*2e6c0*/  IMAD.MOV.U32 R238, RZ, RZ, R81 ;  /* 0x000000ffffee7224 */ /* 0x000fe200078e0051 */
[----:B------:R-:W-:-:S04]  /*2e6d0*/  IADD3 R76, P1, PT, R76, UR14, RZ ;  /* 0x0000000e4c4c7c10 */ /* 0x000fc8000ff3e0ff */
[----:B------:R-:W-:Y:S01]  /*2e6e0*/  IADD3.X R77, PT, PT, R77, UR8, RZ, P1, !PT ;  /* 0x000000084d4d7c10 */ /* 0x000fe20008ffe4ff */
[----:B-1----:R-:W-:Y:S01]  /*2e6f0*/  IMAD.MOV.U32 R2, RZ, RZ, R76 ;  /* 0x000000ffff027224 */ /* 0x002fe200078e004c */
[----:B------:R-:W-:Y:S02]  /*2e700*/  IADD3 R74, P2, PT, R74, UR14, RZ ;  /* 0x0000000e4a4a7c10 */ /* 0x000fe4000ff5e0ff */
[----:B------:R-:W-:Y:S02]  /*2e710*/  MOV R3, R77 ;  /* 0x0000004d00037202 */ /* 0x000fe40000000f00 */
[----:B------:R-:W-:-:S03]  /*2e720*/  IADD3.X R75, PT, PT, R75, UR8, RZ, P2, !PT ;  /* 0x000000084b4b7c10 */ /* 0x000fc600097fe4ff */
[----:B------:R1:W-:Y:S01]  /*2e730*/  LDGSTS.E [R60+0x21600], desc[UR28][R2.64], P0 ;  /* 0x21600000023c7fae */ /* 0x0003e200081a101c */
[----:B--2---:R-:W-:-:S04]  /*2e740*/  IADD3 R72, P1, PT, R72, UR14, RZ ;  /* 0x0000000e48487c10 */ /* 0x004fc8000ff3e0ff */
[----:B------:R-:W-:Y:S01]  /*2e750*/  IADD3.X R73, PT, PT, R73, UR8, RZ, P1, !PT ;  /* 0x0000000849497c10 */ /* 0x000fe20008ffe4ff */
[----:B------:R-:W-:Y:S01]  /*2e760*/  STL [R1+0xc7c], R76 ;  /* 0x000c7c4c01007387 */ /* 0x000fe20000100800 */
[----:B-1----:R-:W-:Y:S01]  /*2e770*/  IMAD.MOV.U32 R2, RZ, RZ, R74 ;  /* 0x000000ffff027224 */ /* 0x002fe200078e004a */
[----:B------:R-:W-:Y:S02]  /*2e780*/  MOV R3, R75 ;  /* 0x0000004b00037202 */ /* 0x000fe40000000f00 */
[----:B------:R-:W-:Y:S04]  /*2e790*/  STL [R1+0xc78], R77 ;  /* 0x000c784d01007387 */ /* 0x000fe80000100800 */
[----:B------:R1:W-:Y:S01]  /*2e7a0*/  LDGSTS.E [R60+0x21e00], desc[UR28][R2.64], P0 ;  /* 0x21e00000023c7fae */ /* 0x0003e200081a101c */
[----:B----4-:R-:W-:-:S03]  /*2e7b0*/  IADD3 R61, P2, PT, R61, UR14, RZ ;  /* 0x0000000e3d3d7c10 */ /* 0x010fc6000ff5e0ff */
[----:B------:R-:W-:Y:S01]  /*2e7c0*/  STL [R1+0xcbc], R74 ;  /* 0x000cbc4a01007387 */ /* 0x000fe20000100800 */
[----:B------:R-:W-:-:S03]  /*2e7d0*/  IADD3.X R71, PT, PT, R71, UR8, RZ, P2, !PT ;  /* 0x0000000847477c10 */ /* 0x000fc600097fe4ff */
[----:B------:R-:W-:Y:S01]  /*2e7e0*/  STL [R1+0xcb8], R75 ;  /* 0x000cb84b01007387 */ /* 0x000fe20000100800 */
[----:B-1----:R-:W-:Y:S01]  /*2e7f0*/  IMAD.MOV.U32 R2, RZ, RZ, R72 ;  /* 0x000000ffff027224 */ /* 0x002fe200078e0048 */
[----:B------:R-:W-:Y:S02]  /*2e800*/  MOV R3, R73 ;  /* 0x0000004900037202 */ /* 0x000fe40000000f00 */
[----:B------:R-:W-:Y:S04]  /*2e810*/  STL [R1+0xcfc], R72 ;  /* 0x000cfc4801007387 */ /* 0x000fe80000100800 */
[----:B------:R-:W-:Y:S04]  /*2e820*/  STL [R1+0xcf8], R73 ;  /* 0x000cf84901007387 */ /* 0x000fe80000100800 */
[----:B------:R1:W-:Y:S04]  /*2e830*/  STL [R1+0xd3c], R61 ;  /* 0x000d3c3d01007387 */ /* 0x0003e80000100800 */
[----:B------:R2:W-:Y:S04]  /*2e840*/  LDGSTS.E [R60+0x22600], desc[UR28][R2.64], P0 ;  /* 0x22600000023c7fae */ /* 0x0005e800081a101c */
[----:B------:R4:W-:Y:S04]  /*2e850*/  STL [R1+0xd38], R71 ;  /* 0x000d384701007387 */ /* 0x0009e80000100800 */
[----:B------:R-:W3:Y:S01]  /*2e860*/  LDL.LU R81, [R1+0xc00] ;  /* 0x000c000001517983 */ /* 0x000ee20000300800 */
[----:B--2---:R-:W-:-:S03]  /*2e870*/  IMAD.MOV.U32 R2, RZ, RZ, R61 ;  /* 0x000000ffff027224 */ /* 0x004fc600078e003d */
[----:B-1----:R-:W2:Y:S01]  /*2e880*/  LDL.LU R61, [R1+0xc04] ;  /* 0x000c0400013d7983 */ /* 0x002ea20000300800 */
[----:B------:R-:W-:Y:S02]  /*2e890*/  IADD3 R69, P1, PT, R69, UR14, RZ ;  /* 0x0000000e45457c10 */ /* 0x000fe4000ff3e0ff */
[----:B------:R-:W-:-:S03]  /*2e8a0*/  MOV R239, R80 ;  /* 0x0000005000ef7202 */ /* 0x000fc60000000f00 */
[----:B------:R-:W-:Y:S01]  /*2e8b0*/  STL [R1+0xd7c], R69 ;  /* 0x000d7c4501007387 */ /* 0x000fe20000100800 */
[----:B------:R-:W-:-:S05]  /*2e8c0*/  MOV R3, R71 ;  /* 0x0000004700037202 */ /* 0x000fca0000000f00 */
[----:B------:R1:W-:Y:S02]  /*2e8d0*/  LDGSTS.E [R60+0x22e00], desc[UR28][R2.64], P0 ;  /* 0x22e00000023c7fae */ /* 0x0003e400081a101c */
[----:B-1----:R-:W-:Y:S01]  /*2e8e0*/  IMAD.MOV.U32 R2, RZ, RZ, R69 ;  /* 0x000000ffff027224 */ /* 0x002fe200078e0045 */
[----:B------:R-:W-:-:S05]  /*2e8f0*/  IADD3.X R70, PT, PT, R70, UR8, RZ, P1, !PT ;  /* 0x0000000846467c10 */ /* 0x000fca0008ffe4ff */
[----:B------:R1:W-:Y:S01]  /*2e900*/  STL [R1+0xd78], R70 ;  /* 0x000d784601007387 */ /* 0x0003e20000100800 */
[----:B------:R-:W-:-:S04]  /*2e910*/  IADD3 R64, P2, PT, R64, UR14, RZ ;  /* 0x0000000e40407c10 */ /* 0x000fc8000ff5e0ff */
[----:B------:R-:W-:Y:S01]  /*2e920*/  IADD3.X R65, PT, PT, R65, UR8, RZ, P2, !PT ;  /* 0x0000000841417c10 */ /* 0x000fe200097fe4ff */
[----:B------:R-:W-:Y:S04]  /*2e930*/  STL [R1+0xdbc], R64 ;  /* 0x000dbc4001007387 */ /* 0x000fe80000100800 */
[----:B------:R-:W3:Y:S04]  /*2e940*/  LDL.LU R80, [R1+0xc40] ;  /* 0x000c400001507983 */ /* 0x000ee80000300800 */
[----:B------:R-:W-:Y:S04]  /*2e950*/  STL [R1+0xdb8], R65 ;  /* 0x000db84101007387 */ /* 0x000fe80000100800 */
[----:B------:R-:W3:Y:S04]  /*2e960*/  LDL.LU R79, [R1+0xc44] ;  /* 0x000c4400014f7983 */ /* 0x000ee80000300800 */
[----:B------:R-:W3:Y:S04]  /*2e970*/  LDL.LU R78, [R1+0xc80] ;  /* 0x000c8000014e7983 */ /* 0x000ee80000300800 */
[----:B------:R-:W3:Y:S04]  /*2e980*/  LDL.LU R77, [R1+0xc84] ;  /* 0x000c8400014d7983 */ /* 0x000ee80000300800 */
[----:B------:R-:W3:Y:S04]  /*2e990*/  LDL.LU R76, [R1+0xcc0] ;  /* 0x000cc000014c7983 */ /* 0x000ee80000300800 */
[----:B------:R-:W3:Y:S04]  /*2e9a0*/  LDL.LU R75, [R1+0xcc4] ;  /* 0x000cc400014b7983 */ /* 0x000ee80000300800 */
[----:B------:R-:W3:Y:S01]  /*2e9b0*/  LDL.LU R73, [R1+0xd04] ;  /* 0x000d040001497983 */ /* 0x000ee20000300800 */
[----:B------:R-:W-:-:S03]  /*2e9c0*/  MOV R3, R70 ;  /* 0x0000004600037202 */ /* 0x000fc60000000f00 */
[----:B----4-:R-:W4:Y:S04]  /*2e9d0*/  LDL.LU R71, [R1+0xd44] ;  /* 0x000d440001477983 */ /* 0x010f280000300800 */
[----:B------:R-:W4:Y:S04]  /*2e9e0*/  LDL.LU R74, [R1+0xd00] ;  /* 0x000d0000014a7983 */ /* 0x000f280000300800 */
[----:B------:R1:W-:Y:S04]  /*2e9f0*/  LDGSTS.E [R60+0x23600], desc[UR28][R2.64], P0 ;  /* 0x23600000023c7fae */ /* 0x0003e800081a101c */
[----:B------:R-:W4:Y:S04]  /*2ea00*/  LDL.LU R72, [R1+0xd40] ;  /* 0x000d400001487983 */ /* 0x000f280000300800 */
[----:B-1----:R-:W4:Y:S01]  /*2ea10*/  LDL.LU R70, [R1+0xd80] ;  /* 0x000d800001467983 */ /* 0x002f220000300800 */
[----:B------:R-:W-:Y:S01]  /*2ea20*/  IMAD.MOV.U32 R2, RZ, RZ, R64 ;  /* 0x000000ffff027224 */ /* 0x000fe200078e0040 */
[----:B------:R-:W-:-:S02]  /*2ea30*/  MOV R3, R65 ;  /* 0x0000004100037202 */ /* 0x000fc40000000f00 */
[----:B------:R-:W4:Y:S04]  /*2ea40*/  LDL.LU R69, [R1+0xd84] ;  /* 0x000d840001457983 */ /* 0x000f280000300800 */
[----:B------:R1:W-:Y:S02]  /*2ea50*/  LDGSTS.E [R60+0x23e00], desc[UR28][R2.64], P0 ;  /* 0x23e00000023c7fae */ /* 0x0003e400081a101c */
[----:B-1----:R-:W-:Y:S02]  /*2ea60*/  LOP3.LUT R2, R68, 0x70, RZ, 0x3c, !PT ;  /* 0x0000007044027812 */ /* 0x002fe400078e3cff */
[----:B--2---:R-:W-:-:S05]  /*2ea70*/  IADD3 R61, P1, PT, R61, UR14, RZ ;  /* 0x0000000e3d3d7c10 */ /* 0x004fca000ff3e0ff */
[----:B------:R1:W-:Y:S04]  /*2ea80*/  STL [R1+0xc04], R61 ;  /* 0x000c043d01007387 */ /* 0x0003e80000100800 */
[----:B------:R-:W2:Y:S04]  /*2ea90*/  LDL.LU R68, [R1+0xdc0] ;  /* 0x000dc00001447983 */ /* 0x000ea80000300800 */
[----:B------:R-:W2:Y:S01]  /*2eaa0*/  LDL.LU R3, [R1+0xdc4] ;  /* 0x000dc40001037983 */ /* 0x000ea20000300800 */
[----:B---3--:R-:W-:Y:S01]  /*2eab0*/  IADD3.X R81, PT, PT, R81, UR8, RZ, P1, !PT ;  /* 0x0000000851517c10 */ /* 0x008fe20008ffe4ff */
[----:B------:R-:W-:Y:S01]  /*2eac0*/  VIADD R2, R2, UR12 ;  /* 0x0000000c02027c36 */ /* 0x000fe20008000000 */
[----:B------:R-:W-:-:S03]  /*2ead0*/  MOV R60, R61 ;  /* 0x0000003d003c7202 */ /* 0x000fc60000000f00 */
[----:B-1----:R-:W-:-:S05]  /*2eae0*/  IMAD.MOV.U32 R61, RZ, RZ, R81 ;  /* 0x000000ffff3d7224 */ /* 0x002fca00078e0051 */
[----:B------:R1:W-:Y:S01]  /*2eaf0*/  LDGSTS.E [R2+0x20700], desc[UR28][R60.64], P0 ;  /* 0x207000003c027fae */ /* 0x0003e200081a101c */
[----:B------:R-:W-:Y:S01]  /*2eb00*/  HMMA.1688.F32.TF32 R64, R208, R66, R236 ;  /* 0x00000042d040723c */ /* 0x000fe200000810ec */
[----:B------:R-:W-:Y:S01]  /*2eb10*/  IMAD.MOV.U32 R236, RZ, RZ, R89 ;  /* 0x000000ffffec7224 */ /* 0x000fe200078e0059 */
[----:B------:R-:W-:Y:S01]  /*2eb20*/  MOV R237, R88 ;  /* 0x0000005800ed7202 */ /* 0x000fe20000000f00 */
[----:B------:R-:W-:Y:S01]  /*2eb30*/  IMAD.MOV.U32 R238, RZ, RZ, R85 ;  /* 0x000000ffffee7224 */ /* 0x000fe200078e0055 */
[----:B------:R-:W-:Y:S01]  /*2eb40*/  MOV R239, R84 ;  /* 0x0000005400ef7202 */ /* 0x000fe20000000f00 */
[----:B------:R-:W-:Y:S01]  /*2eb50*/  UIADD3 UR4, UPT, UPT, UR4, 0x1, URZ ;  /* 0x0000000104047890 */ /* 0x000fe2000fffe0ff */
[----:B------:R-:W-:-:S04]  /*2eb60*/  IADD3 R79, P2, PT, R79, UR14, RZ ;  /* 0x0000000e4f4f7c10 */ /* 0x000fc8000ff5e0ff */
[----:B------:R-:W-:Y:S02]  /*2eb70*/  IADD3.X R80, PT, PT, R80, UR8, RZ, P2, !PT ;  /* 0x0000000850507c10 */ /* 0x000fe400097fe4ff */
[----:B------:R-:W-:-:S03]  /*2eb80*/  IADD3 R77, P1, PT, R77, UR14, RZ ;  /* 0x0000000e4d4d7c10 */ /* 0x000fc6000ff3e0ff */
[----:B-1----:R-:W-:Y:S01]  /*2eb90*/  IMAD.MOV.U32 R61, RZ, RZ, R80 ;  /* 0x000000ffff3d7224 */ /* 0x002fe200078e0050 */
[----:B------:R-:W-:Y:S02]  /*2eba0*/  MOV R60, R79 ;  /* 0x0000004f003c7202 */ /* 0x000fe40000000f00 */
[----:B------:R-:W-:-:S03]  /*2ebb0*/  IADD3.X R78, PT, PT, R78, UR8, RZ, P1, !PT ;  /* 0x000000084e4e7c10 */ /* 0x000fc60008ffe4ff */
[----:B------:R1:W-:Y:S01]  /*2ebc0*/  LDGSTS.E [R2+0x20f00], desc[UR28][R60.64], P0 ;  /* 0x20f000003c027fae */ /* 0x0003e200081a101c */
[----:B------:R-:W-:-:S04]  /*2ebd0*/  IADD3 R75, P2, PT, R75, UR14, RZ ;  /* 0x0000000e4b4b7c10 */ /* 0x000fc8000ff5e0ff */
[----:B------:R-:W-:Y:S02]  /*2ebe0*/  IADD3.X R76, PT, PT, R76, UR8, RZ, P2, !PT ;  /* 0x000000084c4c7c10 */ /* 0x000fe400097fe4ff */
[----:B------:R-:W-:Y:S02]  /*2ebf0*/  IADD3 R73, P1, PT, R73, UR14, RZ ;  /* 0x0000000e49497c10 */ /* 0x000fe4000ff3e0ff */
[----:B-1----:R-:W-:Y:S01]  /*2ec00*/  MOV R60, R77 ;  /* 0x0000004d003c7202 */ /* 0x002fe20000000f00 */
[----:B------:R-:W-:Y:S01]  /*2ec10*/  IMAD.MOV.U32 R61, RZ, RZ, R78 ;  /* 0x000000ffff3d7224 */ /* 0x000fe200078e004e */
[----:B----4-:R-:W-:-:S04]  /*2ec20*/  IADD3.X R74, PT, PT, R74, UR8, RZ, P1, !PT ;  /* 0x000000084a4a7c10 */ /* 0x010fc80008ffe4ff */
[----:B------:R1:W-:Y:S01]  /*2ec30*/  LDGSTS.E [R2+0x21700], desc[UR28][R60.64], P0 ;  /* 0x217000003c027fae */ /* 0x0003e200081a101c */
[----:B------:R-:W-:-:S04]  /*2ec40*/  IADD3 R71, P2, PT, R71, UR14, RZ ;  /* 0x0000000e47477c10 */ /* 0x000fc8000ff5e0ff */
[----:B------:R-:W-:Y:S02]  /*2ec50*/  IADD3.X R72, PT, PT, R72, UR8, RZ, P2, !PT ;  /* 0x0000000848487c10 */ /* 0x000fe400097fe4ff */
[----:B-1----:R-:W-:Y:S01]  /*2ec60*/  MOV R60, R75 ;  /* 0x0000004b003c7202 */ /* 0x002fe20000000f00 */
[----:B------:R-:W-:Y:S01]  /*2ec70*/  IMAD.MOV.U32 R61, RZ, RZ, R76 ;  /* 0x000000ffff3d7224 */ /* 0x000fe200078e004c */
[----:B------:R-:W-:-:S04]  /*2ec80*/  IADD3 R69, P1, PT, R69, UR14, RZ ;  /* 0x0000000e45457c10 */ /* 0x000fc8000ff3e0ff */
[----:B------:R1:W-:Y:S01]  /*2ec90*/  LDGSTS.E [R2+0x21f00], desc[UR28][R60.64], P0 ;  /* 0x21f000003c027fae */ /* 0x0003e200081a101c */
[----:B------:R-:W-:Y:S02]  /*2eca0*/  IADD3.X R70, PT, PT, R70, UR8, RZ, P1, !PT ;  /* 0x0000000846467c10 */ /* 0x000fe40008ffe4ff */
[----:B-1----:R-:W-:Y:S01]  /*2ecb0*/  MOV R60, R73 ;  /* 0x00000049003c7202 */ /* 0x002fe20000000f00 */
[----:B------:R-:W-:-:S05]  /*2ecc0*/  IMAD.MOV.U32 R61, RZ, RZ, R74 ;  /* 0x000000ffff3d7224 */ /* 0x000fca00078e004a */
[----:B------:R1:W-:Y:S04]  /*2ecd0*/  LDGSTS.E [R2+0x22700], desc[UR28][R60.64], P0 ;  /* 0x227000003c027fae */ /* 0x0003e800081a101c */
[----:B------:R3:W-:Y:S01]  /*2ece0*/  STL [R1+0xc44], R79 ;  /* 0x000c444f01007387 */ /* 0x0007e20000100800 */
[----:B-1----:R-:W-:Y:S01]  /*2ecf0*/  MOV R60, R71 ;  /* 0x00000047003c7202 */ /* 0x002fe20000000f00 */
[----:B------:R-:W-:Y:S02]  /*2ed00*/  IMAD.MOV.U32 R61, RZ, RZ, R72 ;  /* 0x000000ffff3d7224 */ /* 0x000fe400078e0048 */
[----:B------:R3:W-:Y:S04]  /*2ed10*/  STL [R1+0xc00], R81 ;  /* 0x000c005101007387 */ /* 0x0007e80000100800 */
[----:B------:R1:W-:Y:S04]  /*2ed20*/  LDGSTS.E [R2+0x22f00], desc[UR28][R60.64], P0 ;  /* 0x22f000003c027fae */ /* 0x0003e800081a101c */
[----:B------:R3:W-:Y:S04]  /*2ed30*/  STL [R1+0xc40], R80 ;  /* 0x000c405001007387 */ /* 0x0007e80000100800 */
[----:B------:R3:W-:Y:S01]  /*2ed40*/  STL [R1+0xc84], R77 ;  /* 0x000c844d01007387 */ /* 0x0007e20000100800 */
[----:B-1----:R-:W-:Y:S01]  /*2ed50*/  MOV R60, R69 ;  /* 0x00000045003c7202 */ /* 0x002fe20000000f00 */
[----:B------:R-:W-:-:S02]  /*2ed60*/  IMAD.MOV.U32 R61, RZ, RZ, R70 ;  /* 0x000000ffff3d7224 */ /* 0x000fc400078e0046 */
[----:B------:R3:W-:Y:S04]  /*2ed70*/  STL [R1+0xc80], R78 ;  /* 0x000c804e01007387 */ /* 0x0007e80000100800 */
[----:B------:R3:W-:Y:S04]  /*2ed80*/  STL [R1+0xcc4], R75 ;  /* 0x000cc44b01007387 */ /* 0x0007e80000100800 */
[----:B------:R3:W-:Y:S04]  /*2ed90*/  STL [R1+0xcc0], R76 ;  /* 0x000cc04c01007387 */ /* 0x0007e80000100800 */
[----:B------:R3:W-:Y:S04]  /*2eda0*/  STL [R1+0xd04], R73 ;  /* 0x000d044901007387 */ /* 0x0007e80000100800 */
[----:B------:R1:W-:Y:S04]  /*2edb0*/  LDGSTS.E [R2+0x23700], desc[UR28][R60.64], P0 ;  /* 0x237000003c027fae */ /* 0x0003e800081a101c */
[----:B------:R3:W-:Y:S04]  /*2edc0*/  STL [R1+0xd00], R74 ;  /* 0x000d004a01007387 */ /* 0x0007e80000100800 */
[----:B------:R3:W-:Y:S04]  /*2edd0*/  STL [R1+0xd44], R71 ;  /* 0x000d444701007387 */ /* 0x0007e80000100800 */
[----:B------:R3:W-:Y:S04]  /*2ede0*/  STL [R1+0xd40], R72 ;  /* 0x000d404801007387 */ /* 0x0007e80000100800 */
[----:B------:R3:W-:Y:S04]  /*2edf0*/  STL [R1+0xd84], R69 ;  /* 0x000d844501007387 */ /* 0x0007e80000100800 */
[----:B------:R3:W-:Y:S01]  /*2ee00*/  STL [R1+0xd80], R70 ;  /* 0x000d804601007387 */ /* 0x0007e20000100800 */
[----:B------:R-:W-:Y:S01]  /*2ee10*/  UISETP.NE.U32.AND UP0, UPT, UR4, UR9, UPT ;  /* 0x000000090400728c */ /* 0x000fe2000bf05070 */
[----:B--2---:R-:W-:-:S04]  /*2ee20*/  IADD3 R3, P2, PT, R3, UR14, RZ ;  /* 0x0000000e03037c10 */ /* 0x004fc8000ff5e0ff */
[----:B------:R-:W-:Y:S02]  /*2ee30*/  IADD3.X R68, PT, PT, R68, UR8, RZ, P2, !PT ;  /* 0x0000000844447c10 */ /* 0x000fe400097fe4ff */
[----:B-1----:R-:W-:-:S03]  /*2ee40*/  MOV R60, R3 ;  /* 0x00000003003c7202 */ /* 0x002fc60000000f00 */
[----:B------:R-:W-:Y:S01]  /*2ee50*/  IMAD.MOV.U32 R61, RZ, RZ, R68 ;  /* 0x000000ffff3d7224 */ /* 0x000fe200078e0044 */
[----:B------:R3:W-:Y:S04]  /*2ee60*/  STL [R1+0xdc4], R3 ;  /* 0x000dc40301007387 */ /* 0x0007e80000100800 */
[----:B------:R1:W-:Y:S04]  /*2ee70*/  LDGSTS.E [R2+0x23f00], desc[UR28][R60.64], P0 ;  /* 0x23f000003c027fae */ /* 0x0003e800081a101c */
[----:B------:R3:W-:Y:S04]  /*2ee80*/  STL [R1+0xdc0], R68 ;  /* 0x000dc04401007387 */ /* 0x0007e80000100800 */
[----:B------:R-:W0:Y:S01]  /*2ee90*/  LDGDEPBAR ;  /* 0x00000000000079af */ /* 0x000e220000000000 */
[----:B-1----:R-:W-:Y:S01]  /*2eea0*/  HMMA.1688.F32.TF32 R60, R208, R62, R236 ;  /* 0x0000003ed03c723c */ /* 0x002fe200000810ec */
[----:B------:R-:W-:-:S04]  /*2eeb0*/  NOP ;  /* 0x0000000000007918 */ /* 0x000fc80000000000 */
[----:B------:R-:W-:-:S15]  /*2eec0*/  BRA.U UP0, `(.L_x_1) ;  /* 0xfffffe6500947547 */ /* 0x000fde000b83ffff */
.L_x_0:
[----:B---3--:R-:W2:Y:S01]  /*2eed0*/  LDL.LU R71, [R1+0x28] ;  /* 0x0000280001477983 */ /* 0x008ea20000300800 */
[----:B------:R-:W1:Y:S01]  /*2eee0*/  LDCU.64 UR30, c[0x0][0x398] ;  /* 0x00007300ff1e77ac */ /* 0x000e620008000a00 */
[----:B------:R-:W-:-:S04]  /*2eef0*/  DEPBAR.LE SB0, 0x0 ;  /* 0x000080000000791a */ /* 0x000fc80000000000 */
[----:B------:R-:W3:Y:S01]  /*2ef00*/  LDL.LU R70, [R1+0x20] ;  /* 0x0000200001467983 */ /* 0x000ee20000300800 */
[----:B------:R-:W4:Y:S01]  /*2ef10*/  S2R R0, SR_TID.X ;  /* 0x0000000000007919 */ /* 0x000f220000002100 */
[----:B------:R-:W-:Y:S01]  /*2ef20*/  IMAD.MOV.U32 R214, RZ, RZ, R128 ;  /* 0x000000ffffd67224 */ /* 0x000fe200078e0080 */
[----:B------:R-:W-:Y:S01]  /*2ef30*/  MOV R215, R130 ;  /* 0x0000008200d77202 */ /* 0x000fe20000000f00 */
[----:B------:R-:W-:Y:S01]  /*2ef40*/  IMAD.MOV.U32 R230, RZ, RZ, R64 ;  /* 0x000000ffffe67224 */ /* 0x000fe200078e0040 */
[----:B------:R-:W4:Y:S01]  /*2ef50*/  LDL.LU R69, [R1+0x40] ;  /* 0x0000400001457983 */ /* 0x000f220000300800 */
[----:B------:R-:W-:Y:S01]  /*2ef60*/  MOV R231, R66 ;  /* 0x0000004200e77202 */ /* 0x000fe20000000f00 */
[----:B------:R-:W-:Y:S01]  /*2ef70*/  IMAD.MOV.U32 R232, RZ, RZ, R108 ;  /* 0x000000ffffe87224 */ /* 0x000fe200078e006c */
[----:B------:R-:W-:Y:S01]  /*2ef80*/  MOV R233, R110 ;  /* 0x0000006e00e97202 */ /* 0x000fe20000000f00 */
[----:B------:R-:W4:Y:S01]  /*2ef90*/  LDL.LU R68, [R1+0x48] ;  /* 0x0000480001447983 */ /* 0x000f220000300800 */
[----:B------:R-:W-:Y:S01]  /*2efa0*/  IMAD.MOV.U32 R234, RZ, RZ, R140 ;  /* 0x000000ffffea7224 */ /* 0x000fe200078e008c */
[----:B------:R-:W-:Y:S01]  /*2efb0*/  MOV R235, R142 ;  /* 0x0000008e00eb7202 */ /* 0x000fe20000000f00 */
[----:B------:R-:W1:Y:S01]  /*2efc0*/  LDCU UR4, c[0x0][0x39c] ;  /* 0x00007380ff0477ac */ /* 0x000e620008000800 */
[----:B------:R-:W4:Y:S01]  /*2efd0*/  LDL.LU R3, [R1+0x44] ;  /* 0x0000440001037983 */ /* 0x000f220000300800 */
[----:B------:R-:W1:Y:S03]  /*2efe0*/  LDCU.64 UR42, c[0x0][0x398] ;  /* 0x00007300ff2a77ac */ /* 0x000e660008000a00 */
[----:B------:R-:W4:Y:S01]  /*2eff0*/  LDL.LU R2, [R1+0x4c] ;  /* 0x00004c0001027983 */ /* 0x000f220000300800 */
[----:B------:R-:W1:Y:S03]  /*2f000*/  LDCU.64 UR46, c[0x0][0x390] ;  /* 0x00007200ff2e77ac */ /* 0x000e660008000a00 */
[----:B------:R-:W4:Y:S01]  /*2f010*/  LDL R75, [R1+0x3f0] ;  /* 0x0003f000014b7983 */ /* 0x000f220000100800 */
[----:B------:R-:W1:Y:S01]  /*2f020*/  LDCU.64 UR32, c[0x0][0x398] ;  /* 0x00007300ff2077ac */ /* 0x000e620008000a00 */
[----:B------:R-:W1:Y:S01]  /*2f030*/  LDCU UR60, c[0x0][0x3b8] ;  /* 0x00007700ff3c77ac */ /* 0x000e620008000800 */
[----:B------:R-:W1:Y:S01]  /*2f040*/  LDCU.64 UR34, c[0x0][0x398] ;  /* 0x00007300ff2277ac */ /* 0x000e620008000a00 */
[----:B------:R-:W1:Y:S01]  /*2f050*/  LDCU.64 UR36, c[0x0][0x398] ;  /* 0x00007300ff2477ac */ /* 0x000e620008000a00 */
[----:B------:R-:W1:Y:S01]  /*2f060*/  LDCU.64 UR38, c[0x0][0x398] ;  /* 0x00007300ff2677ac */ /* 0x000e620008000a00 */
[----:B------:R-:W1:Y:S01]  /*2f070*/  LDCU.64 UR40, c[0x0][0x398] ;  /* 0x00007300ff2877ac */ /* 0x000e620008000a00 */
[----:B------:R-:W1:Y:S01]  /*2f080*/  LDCU.64 UR44, c[0x0][0x398] ;  /* 0x00007300ff2c77ac */ /* 0x000e620008000a00 */
[----:B------:R-:W1:Y:S01]  /*2f090*/  LDCU.64 UR48, c[0x0][0x398] ;  /* 0x00007300ff3077ac */ /* 0x000e620008000a00 */
[----:B------:R-:W1:Y:S01]  /*2f0a0*/  LDCU.64 UR50, c[0x0][0x398] ;  /* 0x00007300ff3277ac */ /* 0x000e620008000a00 */
[----:B------:R-:W1:Y:S01]  /*2f0b0*/  LDCU.64 UR52, c[0x0][0x398] ;  /* 0x00007300ff3477ac */ /* 0x000e620008000a00 */
[----:B------:R-:W1:Y:S01]  /*2f0c0*/  LDCU UR24, c[0x0][0x398] ;  /* 0x00007300ff1877ac */ /* 0x000e620008000800 */
        /* <DEDUP_REMOVED lines=44> */
[----:B--2---:R-:W-:-:S05]  /*2f390*/  MOV R74, R71 ;  /* 0x00000047004a7202 */ /* 0x004fca0000000f00 */
[----:B------:R-:W-:Y:S02]  /*2f3a0*/  IMAD.MOV.U32 R77, RZ, RZ, R74 ;  /* 0x000000ffff4d7224 */ /* 0x000fe400078e004a */
[----:B---3--:R-:W-:-:S05]  /*2f3b0*/  IMAD.MOV.U32 R73, RZ, RZ, R70 ;  /* 0x000000ffff497224 */ /* 0x008fca00078e0046 */
[----:B------:R-:W-:Y:S02]  /*2f3c0*/  MOV R76, R73 ;  /* 0x00000049004c7202 */ /* 0x000fe40000000f00 */
[----:B----4-:R-:W-:Y:S01]  /*2f3d0*/  MOV R72, R69 ;  /* 0x0000004500487202 */ /* 0x010fe20000000f00 */
[----:B------:R-:W-:Y:S01]  /*2f3e0*/  IMAD.MOV.U32 R71, RZ, RZ, R68 ;  /* 0x000000ffff477224 */ /* 0x000fe200078e0044 */
[----:B------:R-:W-:-:S03]  /*2f3f0*/  SHF.L.U32 R68, R0, 0x3, RZ ;  /* 0x0000000300447819 */ /* 0x000fc600000006ff */
[----:B------:R-:W-:Y:S01]  /*2f400*/  IMAD.MOV.U32 R81, RZ, RZ, R72 ;  /* 0x000000ffff517224 */ /* 0x000fe200078e0048 */
[----:B------:R-:W-:Y:S02]  /*2f410*/  MOV R70, R3 ;  /* 0x0000000300467202 */ /* 0x000fe40000000f00 */
[----:B------:R-:W-:Y:S01]  /*2f420*/  SHF.L.U32 R3, R0, 0x4, RZ ;  /* 0x0000000400037819 */ /* 0x000fe200000006ff */
[----:B------:R-:W-:Y:S01]  /*2f430*/  IMAD.MOV.U32 R69, RZ, RZ, R2 ;  /* 0x000000ffff457224 */ /* 0x000fe200078e0002 */
[----:B------:R-:W-:Y:S01]  /*2f440*/  LOP3.LUT R68, R68, 0x100, RZ, 0xc0, !PT ;  /* 0x0000010044447812 */ /* 0x000fe200078ec0ff */
[----:B------:R-:W-:Y:S01]  /*2f450*/  IMAD.SHL.U32 R2, R0, 0x20, RZ ;  /* 0x0000002000027824 */ /* 0x000fe200078e00ff */
[----:B------:R-:W-:Y:S01]  /*2f460*/  LOP3.LUT R3, R3, 0xf0, RZ, 0xc0, !PT ;  /* 0x000000f003037812 */ /* 0x000fe200078ec0ff */
[C---:B------:R-:W-:Y:S01]  /*2f470*/  VIADD R0, R75.reuse, 0x3f ;  /* 0x0000003f4b007836 */ /* 0x040fe20000000000 */
[----:B------:R-:W-:Y:S01]  /*2f480*/  MOV R78, R69 ;  /* 0x00000045004e7202 */ /* 0x000fe20000000f00 */
[----:B------:R-:W2:Y:S01]  /*2f490*/  S2R R72, SR_TID.X ;  /* 0x0000000000487919 */ /* 0x000ea20000002100 */
[----:B------:R-:W-:Y:S01]  /*2f4a0*/  LOP3.LUT R2, R2, 0x200, RZ, 0xc0, !PT ;  /* 0x0000020002027812 */ /* 0x000fe200078ec0ff */
[----:B------:R-:W-:Y:S01]  /*2f4b0*/  IMAD.MOV.U32 R79, RZ, RZ, R70 ;  /* 0x000000ffff4f7224 */ /* 0x000fe200078e0046 */
[----:B-1----:R-:W-:Y:S01]  /*2f4c0*/  ISETP.GE.AND P0, PT, R0, UR31, PT ;  /* 0x0000001f00007c0c */ /* 0x002fe2000bf06270 */
[----:B------:R-:W-:Y:S01]  /*2f4d0*/  IMAD.MOV.U32 R73, RZ, RZ, R146 ;  /* 0x000000ffff497224 */ /* 0x000fe200078e0092 */
[----:B------:R-:W-:Y:S01]  /*2f4e0*/  IADD3 R2, PT, PT, R2, UR5, R3 ;  /* 0x0000000502027c10 */ /* 0x000fe2000fffe003 */
[----:B------:R-:W-:Y:S01]  /*2f4f0*/  BAR.SYNC.DEFER_BLOCKING 0x0 ;  /* 0x0000000000007b1d */ /* 0x000fe20000010000 */
[----:B------:R-:W-:-:S02]  /*2f500*/  IADD3 R3, PT, PT, R75, 0x1, RZ ;  /* 0x000000014b037810 */ /* 0x000fc40007ffe0ff */
[----:B------:R-:W-:Y:S01]  /*2f510*/  MOV R80, R71 ;  /* 0x0000004700507202 */ /* 0x000fe20000000f00 */
[----:B------:R-:W-:Y:S01]  /*2f520*/  IMAD.IADD R0, R68, 0x1, R2 ;  /* 0x0000000144007824 */ /* 0x000fe200078e0202 */
[----:B------:R-:W-:Y:S02]  /*2f530*/  MOV R70, R112 ;  /* 0x0000007000467202 */ /* 0x000fe40000000f00 */
[----:B--2---:R-:W-:Y:S01]  /*2f540*/  LOP3.LUT R72, R72, 0x3f, RZ, 0xc0, !PT ;  /* 0x0000003f48487812 */ /* 0x004fe200078ec0ff */
[----:B------:R-:W2:Y:S01]  /*2f550*/  LDL.LU R68, [R1+0x120] ;  /* 0x0001200001447983 */ /* 0x000ea20000300800 */
[----:B------:R-:W-:Y:S01]  /*2f560*/  IMAD.MOV.U32 R146, RZ, RZ, R120 ;  /* 0x000000ffff927224 */ /* 0x000fe200078e0078 */
[----:B------:R-:W-:Y:S01]  /*2f570*/  ISETP.GE.AND P1, PT, R3, UR4, PT ;  /* 0x0000000403007c0c */ /* 0x000fe2000bf26270 */
[----:B------:R-:W-:Y:S01]  /*2f580*/  IMAD.MOV.U32 R71, RZ, RZ, R114 ;  /* 0x000000ffff477224 */ /* 0x000fe200078e0072 */
[----:B------:R-:W2:Y:S01]  /*2f590*/  LDL.LU R69, [R1+0x128] ;  /* 0x0001280001457983 */ /* 0x000ea20000300800 */
[----:B-----5:R-:W-:Y:S01]  /*2f5a0*/  LEA R252, R72, UR5, 0x4 ;  /* 0x0000000548fc7c11 */ /* 0x020fe2000f8e20ff */
[----:B------:R-:W-:Y:S01]  /*2f5b0*/  IMAD.MOV.U32 R112, RZ, RZ, R180 ;  /* 0x000000ffff707224 */ /* 0x000fe200078e00b4 */
[----:B------:R-:W1:Y:S01]  /*2f5c0*/  LDCU UR31, c[0x0][0x398] ;  /* 0x00007300ff1f77ac */ /* 0x000e620008000800 */
[----:B------:R-:W3:Y:S01]  /*2f5d0*/  LDL.LU R74, [R1+0x1f0] ;  /* 0x0001f000014a7983 */ /* 0x000ee20000300800 */
[----:B------:R-:W-:Y:S01]  /*2f5e0*/  MOV R72, R144 ;  /* 0x0000009000487202 */ /* 0x000fe20000000f00 */
[----:B------:R-:W-:Y:S01]  /*2f5f0*/  IMAD.MOV.U32 R114, RZ, RZ, R48 ;  /* 0x000000ffff727224 */ /* 0x000fe200078e0030 */
[----:B------:R-:W4:Y:S01]  /*2f600*/  LDCU UR5, c[0x0][0x398] ;  /* 0x00007300ff0577ac */ /* 0x000f220008000800 */
[----:B------:R-:W3:Y:S01]  /*2f610*/  LDL.LU R75, [R1+0x1f8] ;  /* 0x0001f800014b7983 */ /* 0x000ee20000300800 */
[----:B------:R-:W-:-:S02]  /*2f620*/  IMAD.MOV.U32 R108, RZ, RZ, R109 ;  /* 0x000000ffff6c7224 */ /* 0x000fc400078e006d */
[----:B------:R-:W-:Y:S01]  /*2f630*/  IMAD.MOV.U32 R110, RZ, RZ, R141 ;  /* 0x000000ffff6e7224 */ /* 0x000fe200078e008d */
[----:B------:R-:W1:Y:S01]  /*2f640*/  LDCU UR4, c[0x0][0x398] ;  /* 0x00007300ff0477ac */ /* 0x000e620008000800 */
[----:B--2---:R2:W-:Y:S01]  /*2f650*/  STSM.16.M88.4 [R0], R68 ;  /* 0x0000004400007844 */ /* 0x0045e20000000200 */
[----:B------:R-:W-:Y:S06]  /*2f660*/  BAR.SYNC.DEFER_BLOCKING 0x0 ;  /* 0x0000000000007b1d */ /* 0x000fec0000010000 */
[----:B------:R-:W1:Y:S02]  /*2f670*/  LDS.128 R84, [R252] ;  /* 0x00000000fc547984 */ /* 0x000e640000000c00 */
[----:B------:R-:W-:Y:S06]  /*2f680*/  BAR.SYNC.DEFER_BLOCKING 0x0 ;  /* 0x0000000000007b1d */ /* 0x000fec0000010000 */
[----:B---3--:R-:W-:Y:S02]  /*2f690*/  STSM.16.M88.4 [R0], R72 ;  /* 0x0000004800007844 */ /* 0x008fe40000000200 */
[----:B------:R-:W-:Y:S06]  /*2f6a0*/  BAR.SYNC.DEFER_BLOCKING 0x0 ;  /* 0x0000000000007b1d */ /* 0x000fec0000010000 */
[----:B------:R-:W3:Y:S01]  /*2f6b0*/  LDS.128 R72, [R252] ;  /* 0x00000000fc487984 */ /* 0x000ee20000000c00 */
[----:B--2---:R-:W-:Y:S01]  /*2f6c0*/  MOV R68, R188 ;  /* 0x000000bc00447202 */ /* 0x004fe20000000f00 */
[----:B------:R-:W-:Y:S01]  /*2f6d0*/  IMAD.MOV.U32 R69, RZ, RZ, R190 ;  /* 0x000000ffff457224 */ /* 0x000fe200078e00be */
[----:B------:R-:W-:Y:S01]  /*2f6e0*/  MOV R70, R56 ;  /* 0x0000003800467202 */ /* 0x000fe20000000f00 */
[----:B------:R-:W-:Y:S01]  /*2f6f0*/  IMAD.MOV.U32 R71, RZ, RZ, R58 ;  /* 0x000000ffff477224 */ /* 0x000fe200078e003a */
[----:B------:R-:W-:Y:S06]  /*2f700*/  BAR.SYNC.DEFER_BLOCKING 0x0 ;  /* 0x0000000000007b1d */ /* 0x000fec0000010000 */
[----:B-1----:R-:W-:Y:S04]  /*2f710*/  STL.64 [R1+0x100], R84 ;  /* 0x0001005401007387 */ /* 0x002fe80000100a00 */
[----:B------:R-:W-:Y:S04]  /*2f720*/  STL.64 [R1+0x108], R86 ;  /* 0x0001085601007387 */ /* 0x000fe80000100a00 */
[----:B------:R1:W-:Y:S04]  /*2f730*/  STSM.16.M88.4 [R0], R68 ;  /* 0x0000004400007844 */ /* 0x0003e80000000200 */
[----:B---3--:R-:W-:Y:S04]  /*2f740*/  STL.64 [R1+0xf0], R72 ;  /* 0x0000f04801007387 */ /* 0x008fe80000100a00 */
[----:B------:R2:W-:Y:S04]  /*2f750*/  STL.64 [R1+0xf8], R74 ;  /* 0x0000f84a01007387 */ /* 0x0005e80000100a00 */
[----:B-1----:R-:W3:Y:S04]  /*2f760*/  LDL.LU R68, [R1+0x124] ;  /* 0x0001240001447983 */ /* 0x002ee80000300800 */
[----:B------:R-:W3:Y:S01]  /*2f770*/  LDL.LU R69, [R1+0x12c] ;  /* 0x00012c0001457983 */ /* 0x000ee20000300800 */
[----:B--2---:R-:W-:Y:S01]  /*2f780*/  MOV R74, R81 ;  /* 0x00000051004a7202 */ /* 0x004fe20000000f00 */
[----:B------:R-:W-:Y:S01]  /*2f790*/  IMAD.MOV.U32 R75, RZ, RZ, R80 ;  /* 0x000000ffff4b7224 */ /* 0x000fe200078e0050 */
[----:B------:R-:W-:Y:S01]  /*2f7a0*/  BAR.SYNC.DEFER_BLOCKING 0x0 ;  /* 0x0000000000007b1d */ /* 0x000fe20000010000 */
[----:B------:R-:W-:Y:S01]  /*2f7b0*/  MOV R72, R24 ;  /* 0x0000001800487202 */ /* 0x000fe20000000f00 */
[----:B------:R-:W-:-:S04]  /*2f7c0*/  IMAD.MOV.U32 R73, RZ, RZ, R26 ;  /* 0x000000ffff497224 */ /* 0x000fc800078e001a */
[----:B------:R-:W1:Y:S02]  /*2f7d0*/  LDS.128 R80, [R252] ;  /* 0x00000000fc507984 */ /* 0x000e640000000c00 */
[----:B------:R-:W-:Y:S06]  /*2f7e0*/  BAR.SYNC.DEFER_BLOCKING 0x0 ;  /* 0x0000000000007b1d */ /* 0x000fec0000010000 */
[----:B------:R-:W-:Y:S02]  /*2f7f0*/  STSM.16.M88.4 [R0], R72 ;  /* 0x0000004800007844 */ /* 0x000fe40000000200 */
[----:B------:R-:W-:Y:S06]  /*2f800*/  BAR.SYNC.DEFER_BLOCKING 0x0 ;  /* 0x0000000000007b1d */ /* 0x000fec0000010000 */
[----:B------:R-:W2:Y:S01]  /*2f810*/  LDS.128 R72, [R252] ;  /* 0x00000000fc487984 */ /* 0x000ea20000000c00 */
[----:B------:R-:W-:Y:S01]  /*2f820*/  MOV R70, R113 ;  /* 0x0000007100467202 */ /* 0x000fe20000000f00 */
[----:B------:R-:W-:Y:S01]  /*2f830*/  IMAD.MOV.U32 R71, RZ, RZ, R115 ;  /* 0x000000ffff477224 */ /* 0x000fe200078e0073 */
[----:B------:R-:W-:Y:S06]  /*2f840*/  BAR.SYNC.DEFER_BLOCKING 0x0 ;  /* 0x0000000000007b1d */ /* 0x000fec0000010000 */
[----:B-1----:R-:W-:Y:S04]  /*2f850*/  STL.64 [R1+0xe0], R80 ;  /* 0x0000e05001007387 */ /* 0x002fe80000100a00 */
[----:B------:R-:W-:Y:S04]  /*2f860*/  STL.64 [R1+0xe8], R82 ;  /* 0x0000e85201007387 */ /* 0x000fe80000100a00 */
[----:B--2---:R-:W-:Y:S04]  /*2f870*/  STL.64 [R1+0xd0], R72 ;  /* 0x0000d04801007387 */ /* 0x004fe80000100a00 */
[----:B------:R-:W-:Y:S04]  /*2f880*/  STL.64 [R1+0xd8], R74 ;  /* 0x0000d84a01007387 */ /* 0x000fe80000100a00 */
[----:B---3--:R1:W-:Y:S04]  /*2f890*/  STSM.16.M88.4 [R0], R68 ;  /* 0x0000004400007844 */ /* 0x0083e80000000200 */
[----:B-1----:R-:W2:Y:S04]  /*2f8a0*/  LDL.LU R70, [R1+0x1f4] ;  /* 0x0001f40001467983 */ /* 0x002ea80000300800 */
[----:B------:R-:W2:Y:S01]  /*2f8b0*/  LDL.LU R71, [R1+0x1fc] ;  /* 0x0001fc0001477983 */ /* 0x000ea20000300800 */
[----:B------:R-:W-:Y:S01]  /*2f8c0*/  MOV R74, R57 ;  /* 0x00000039004a7202 */ /* 0x000fe20000000f00 */
[----:B------:R-:W-:Y:S01]  /*2f8d0*/  IMAD.MOV.U32 R75, RZ, RZ, R59 ;  /* 0x000000ffff4b7224 */ /* 0x000fe200078e003b */
[----:B------:R-:W-:Y:S01]  /*2f8e0*/  BAR.SYNC.DEFER_BLOCKING 0x0 ;  /* 0x0000000000007b1d */ /* 0x000fe20000010000 */
[----:B------:R-:W-:Y:S01]  /*2f8f0*/  MOV R68, R145 ;  /* 0x0000009100447202 */ /* 0x000fe20000000f00 */
[----:B------:R-:W-:-:S04]  /*2f900*/  IMAD.MOV.U32 R69, RZ, RZ, R147 ;  /* 0x000000ffff457224 */ /* 0x000fc800078e0093 */
[----:B------:R-:W1:Y:S02]  /*2f910*/  LDS.128 R56, [R252] ;  /* 0x00000000fc387984 */ /* 0x000e640000000c00 */
[----:B------:R-:W-:Y:S01]  /*2f920*/  BAR.SYNC.DEFER_BLOCKING 0x0 ;  /* 0x0000000000007b1d */ /* 0x000fe20000010000 */
[----:B------:R-:W-:Y:S01]  /*2f930*/  MOV R72, R189 ;  /* 0x000000bd00487202 */ /* 0x000fe20000000f00 */
[----:B------:R-:W-:-:S04]  /*2f940*/  IMAD.MOV.U32 R73, RZ, RZ, R191 ;  /* 0x000000ffff497224 */ /* 0x000fc800078e00bf */
[----:B-1----:R-:W-:Y:S04]  /*2f950*/  STL.64 [R1+0xb0], R56 ;  /* 0x0000b03801007387 */ /* 0x002fe80000100a00 */
[----:B------:R-:W-:Y:S01]  /*2f960*/  STL.64 [R1+0xb8], R58 ;  /* 0x0000b83a01007387 */ /* 0x000fe20000100a00 */
[----:B------:R-:W-:Y:S01]  /*2f970*/  MOV R81, R76 ;  /* 0x0000004c00517202 */ /* 0x000fe20000000f00 */
[----:B------:R-:W-:Y:S02]  /*2f980*/  IMAD.MOV.U32 R80, RZ, RZ, R77 ;  /* 0x000000ffff507224 */ /* 0x000fe400078e004d */
[----:B--2---:R-:W-:Y:S01]  /*2f990*/  STSM.16.M88.4 [R0], R68 ;  /* 0x0000004400007844 */ /* 0x004fe20000000200 */
[----:B------:R-:W-:Y:S06]  /*2f9a0*/  BAR.SYNC.DEFER_BLOCKING 0x0 ;  /* 0x0000000000007b1d */ /* 0x000fec0000010000 */
[----:B------:R-:W1:Y:S02]  /*2f9b0*/  LDS.128 R56, [R252] ;  /* 0x00000000fc387984 */ /* 0x000e640000000c00 */
[----:B------:R-:W-:Y:S06]  /*2f9c0*/  BAR.SYNC.DEFER_BLOCKING 0x0 ;  /* 0x0000000000007b1d */ /* 0x000fec0000010000 */
[----:B------:R-:W-:Y:S04]  /*2f9d0*/  STSM.16.M88.4 [R0], R72 ;  /* 0x0000004800007844 */ /* 0x000fe80000000200 */
[----:B-1----:R1:W-:Y:S01]  /*2f9e0*/  STL [R1+0xa4], R57 ;  /* 0x0000a43901007387 */ /* 0x0023e20000100800 */
[----:B------:R-:W-:Y:S01]  /*2f9f0*/  MOV R2, R56 ;  /* 0x0000003800027202 */ /* 0x000fe20000000f00 */
[----:B------:R-:W-:Y:S01]  /*2fa00*/  IMAD.MOV.U32 R56, RZ, RZ, R25 ;  /* 0x000000ffff387224 */ /* 0x000fe200078e0019 */
[----:B-1----:R-:W-:Y:S01]  /*2fa10*/  MOV R57, R27 ;  /* 0x0000001b00397202 */ /* 0x002fe20000000f00 */
[----:B------:R-:W-:Y:S06]  /*2fa20*/  BAR.SYNC.DEFER_BLOCKING 0x0 ;  /* 0x0000000000007b1d */ /* 0x000fec0000010000 */
[----:B------:R-:W1:Y:S04]  /*2fa30*/  LDS.128 R24, [R252] ;  /* 0x00000000fc187984 */ /* 0x000e680000000c00 */
[----:B------:R2:W-:Y:S04]  /*2fa40*/  STL.64 [R1+0xa8], R58 ;  /* 0x0000a83a01007387 */ /* 0x0005e80000100a00 */
[----:B------:R-:W3:Y:S04]  /*2fa50*/  LDL.LU R76, [R1+0xc0] ;  /* 0x0000c000014c7983 */ /* 0x000ee80000300800 */
[----:B------:R-:W3:Y:S01]  /*2fa60*/  LDL.LU R77, [R1+0xc8] ;  /* 0x0000c800014d7983 */ /* 0x000ee20000300800 */
[----:B--2---:R-:W-:Y:S01]  /*2fa70*/  IMAD.MOV.U32 R58, RZ, RZ, R79 ;  /* 0x000000ffff3a7224 */ /* 0x004fe200078e004f */
[----:B------:R-:W-:Y:S01]  /*2fa80*/  MOV R59, R78 ;  /* 0x0000004e003b7202 */ /* 0x000fe20000000f00 */
[----:B------:R-:W-:Y:S06]  /*2fa90*/  BAR.SYNC.DEFER_BLOCKING 0x0 ;  /* 0x0000000000007b1d */ /* 0x000fec0000010000 */
[----:B------:R-:W-:Y:S02]  /*2faa0*/  STSM.16.M88.4 [R0], R56 ;  /* 0x0000003800007844 */ /* 0x000fe40000000200 */
[----:B------:R-:W-:Y:S06]  /*2fab0*/  BAR.SYNC.DEFER_BLOCKING 0x0 ;  /* 0x0000000000007b1d */ /* 0x000fec0000010000 */
[----:B-1----:R-:W-:Y:S04]  /*2fac0*/  STL.64 [R1+0x90], R24 ;  /* 0x0000901801007387 */ /* 0x002fe80000100a00 */
[----:B------:R-:W-:Y:S04]  /*2fad0*/  STL.64 [R1+0x98], R26 ;  /* 0x0000981a01007387 */ /* 0x000fe80000100a00 */
[----:B------:R-:W1:Y:S04]  /*2fae0*/  LDS.128 R24, [R252] ;  /* 0x00000000fc187984 */ /* 0x000e680000000c00 */
[----:B-1----:R-:W-:Y:S04]  /*2faf0*/  STL.64 [R1+0x40], R24 ;  /* 0x0000401801007387 */ /* 0x002fe80000100a00 */
[----:B------:R1:W-:Y:S04]  /*2fb00*/  STL.64 [R1+0x48], R26 ;  /* 0x0000481a01007387 */ /* 0x0003e80000100a00 */
[----:B-1----:R-:W2:Y:S04]  /*2fb10*/  LDL.LU R26, [R1+0x200] ;  /* 0x00020000011a7983 */ /* 0x002ea80000300800 */
[----:B------:R-:W2:Y:S04]  /*2fb20*/  LDL.LU R27, [R1+0x208] ;  /* 0x00020800011b7983 */ /* 0x000ea80000300800 */
[----:B------:R-:W4:Y:S04]  /*2fb30*/  LDL.LU R72, [R1+0xc4] ;  /* 0x0000c40001487983 */ /* 0x000f280000300800 */
[----:B------:R-:W4:Y:S04]  /*2fb40*/  LDL.LU R73, [R1+0xcc] ;  /* 0x0000cc0001497983 */ /* 0x000f280000300800 */
[----:B------:R-:W4:Y:S04]  /*2fb50*/  LDL.LU R82, [R1+0x204] ;  /* 0x0002040001527983 */ /* 0x000f280000300800 */
[----:B------:R-:W4:Y:S01]  /*2fb60*/  LDL.LU R83, [R1+0x20c] ;  /* 0x00020c0001537983 */ /* 0x000f220000300800 */
[----:B------:R-:W-:Y:S01]  /*2fb70*/  IMAD.MOV.U32 R78, RZ, RZ, R116 ;  /* 0x000000ffff4e7224 */ /* 0x000fe200078e0074 */
[----:B------:R-:W-:Y:S01]  /*2fb80*/  MOV R79, R118 ;  /* 0x00000076004f7202 */ /* 0x000fe20000000f00 */
[----:B------:R-:W-:Y:S01]  /*2fb90*/  BAR.SYNC.DEFER_BLOCKING 0x0 ;  /* 0x0000000000007b1d */ /* 0x000fe20000010000 */
[----:B------:R-:W-:Y:S01]  /*2fba0*/  IMAD.MOV.U32 R24, RZ, RZ, R148 ;  /* 0x000000ffff187224 */ /* 0x000fe200078e0094 */
[----:B------:R-:W-:-:S02]  /*2fbb0*/  MOV R25, R150 ;  /* 0x0000009600197202 */ /* 0x000fc40000000f00 */
[----:B------:R-:W-:Y:S02]  /*2fbc0*/  MOV R75, R119 ;  /* 0x00000077004b7202 */ /* 0x000fe40000000f00 */
[----:B------:R-:W4:Y:S04]  /*2fbd0*/  LDL.LU R118, [R1+0x24] ;  /* 0x0000240001767983 */ /* 0x000f280000300800 */
[----:B------:R-:W4:Y:S01]  /*2fbe0*/  LDL.LU R119, [R1+0x2c] ;  /* 0x00002c0001777983 */ /* 0x000f220000300800 */
[----:B------:R-:W-:Y:S01]  /*2fbf0*/  IMAD.MOV.U32 R68, RZ, RZ, R184 ;  /* 0x000000ffff447224 */ /* 0x000fe200078e00b8 */
[----:B------:R-:W-:Y:S01]  /*2fc00*/  MOV R69, R186 ;  /* 0x000000ba00457202 */ /* 0x000fe20000000f00 */
[----:B------:R-:W-:Y:S01]  /*2fc10*/  IMAD.MOV.U32 R70, RZ, RZ, R52 ;  /* 0x000000ffff467224 */ /* 0x000fe200078e0034 */
[----:B------:R-:W-:Y:S01]  /*2fc20*/  MOV R71, R54 ;  /* 0x0000003600477202 */ /* 0x000fe20000000f00 */
[----:B------:R-:W4:Y:S04]  /*2fc30*/  LDL.LU R144, [R1+0x80] ;  /* 0x0000800001907983 */ /* 0x000f280000300800 */
[----:B------:R-:W4:Y:S04]  /*2fc40*/  LDL.LU R145, [R1+0x88] ;  /* 0x0000880001917983 */ /* 0x000f280000300800 */
[----:B---3--:R-:W-:Y:S01]  /*2fc50*/  STSM.16.M88.4 [R0], R76 ;  /* 0x0000004c00007844 */ /* 0x008fe20000000200 */
[----:B------:R-:W-:Y:S06]  /*2fc60*/  BAR.SYNC.DEFER_BLOCKING 0x0 ;  /* 0x0000000000007b1d */ /* 0x000fec0000010000 */
[----:B------:R-:W1:Y:S02]  /*2fc70*/  LDS.128 R56, [R252] ;  /* 0x00000000fc387984 */ /* 0x000e640000000c00 */
[----:B------:R-:W-:Y:S06]  /*2fc80*/  BAR.SYNC.DEFER_BLOCKING 0x0 ;  /* 0x0000000000007b1d */ /* 0x000fec0000010000 */
[----:B--2---:R-:W-:Y:S02]  /*2fc90*/  STSM.16.M88.4 [R0], R24 ;  /* 0x0000001800007844 */ /* 0x004fe40000000200 */
[----:B------:R-:W-:Y:S06]  /*2fca0*/  BAR.SYNC.DEFER_BLOCKING 0x0 ;  /* 0x0000000000007b1d */ /* 0x000fec0000010000 */
[----:B------:R-:W2:Y:S02]  /*2fcb0*/  LDS.128 R24, [R252] ;  /* 0x00000000fc187984 */ /* 0x000ea40000000c00 */
[----:B------:R-:W-:Y:S06]  /*2fcc0*/  BAR.SYNC.DEFER_BLOCKING 0x0 ;  /* 0x0000000000007b1d */ /* 0x000fec0000010000 */
[----:B------:R3:W-:Y:S02]  /*2fcd0*/  STSM.16.M88.4 [R0], R68 ;  /* 0x0000004400007844 */ /* 0x0007e40000000200 */
[----:B------:R-:W-:Y:S06]  /*2fce0*/  BAR.SYNC.DEFER_BLOCKING 0x0 ;  /* 0x0000000000007b1d */ /* 0x000fec0000010000 */
[----:B------:R-:W1:Y:S01]  /*2fcf0*/  LDS.128 R76, [R252] ;  /* 0x00000000fc4c7984 */ /* 0x000e620000000c00 */
[----:B---3--:R-:W-:Y:S01]  /*2fd00*/  IMAD.MOV.U32 R68, RZ, RZ, R20 ;  /* 0x000000ffff447224 */ /* 0x008fe200078e0014 */
[----:B------:R-:W-:Y:S01]  /*2fd10*/  MOV R69, R22 ;  /* 0x0000001600457202 */ /* 0x000fe20000000f00 */
[----:B------:R-:W-:Y:S01]  /*2fd20*/  IMAD.MOV.U32 R70, RZ, RZ, R81 ;  /* 0x000000ffff467224 */ /* 0x000fe200078e0051 */
[----:B------:R-:W-:Y:S01]  /*2fd30*/  MOV R71, R80 ;  /* 0x0000005000477202 */ /* 0x000fe20000000f00 */
[----:B------:R-:W-:Y:S06]  /*2fd40*/  BAR.SYNC.DEFER_BLOCKING 0x0 ;  /* 0x0000000000007b1d */ /* 0x000fec0000010000 */
[----:B------:R-:W-:Y:S02]  /*2fd50*/  STSM.16.M88.4 [R0], R68 ;  /* 0x0000004400007844 */ /* 0x000fe40000000200 */
[----:B------:R-:W-:Y:S01]  /*2fd60*/  BAR.SYNC.DEFER_BLOCKING 0x0 ;  /* 0x0000000000007b1d */ /* 0x000fe20000010000 */
[----:B------:R-:W-:-:S05]  /*2fd70*/  IMAD.MOV.U32 R74, RZ, RZ, R117 ;  /* 0x000000ffff4a7224 */ /* 0x000fca00078e0075 */
[----:B------:R-:W3:Y:S02]  /*2fd80*/  LDS.128 R68, [R252] ;  /* 0x00000000fc447984 */ /* 0x000ee40000000c00 */
[----:B------:R-:W-:Y:S06]  /*2fd90*/  BAR.SYNC.DEFER_BLOCKING 0x0 ;  /* 0x0000000000007b1d */ /* 0x000fec0000010000 */
[----:B----4-:R-:W-:Y:S02]  /*2fda0*/  STSM.16.M88.4 [R0], R72 ;  /* 0x0000004800007844 */ /* 0x010fe40000000200 */
[----:B------:R-:W-:Y:S01]  /*2fdb0*/  BAR.SYNC.DEFER_BLOCKING 0x0 ;  /* 0x0000000000007b1d */ /* 0x000fe20000010000 */
[----:B------:R-:W-:Y:S01]  /*2fdc0*/  IMAD.MOV.U32 R80, RZ, RZ, R149 ;  /* 0x000000ffff507224 */ /* 0x000fe200078e0095 */
[----:B------:R-:W-:-:S04]  /*2fdd0*/  MOV R81, R151 ;  /* 0x0000009700517202 */ /* 0x000fc80000000f00 */
[----:B------:R-:W4:Y:S02]  /*2fde0*/  LDS.128 R72, [R252] ;  /* 0x00000000fc487984 */ /* 0x000f240000000c00 */
[----:B------:R-:W-:Y:S06]  /*2fdf0*/  BAR.SYNC.DEFER_BLOCKING 0x0 ;  /* 0x0000000000007b1d */ /* 0x000fec0000010000 */
[----:B------:R1:W-:Y:S01]  /*2fe00*/  STSM.16.M88.4 [R0], R80 ;  /* 0x0000005000007844 */ /* 0x0003e20000000200 */
[----:B------:R-:W-:Y:S01]  /*2fe10*/  IMAD.MOV.U32 R86, RZ, RZ, R53 ;  /* 0x000000ffff567224 */ /* 0x000fe200078e0035 */
[----:B------:R-:W-:Y:S01]  /*2fe20*/  MOV R87, R55 ;  /* 0x0000003700577202 */ /* 0x000fe20000000f00 */
[----:B------:R-:W-:Y:S01]  /*2fe30*/  BAR.SYNC.DEFER_BLOCKING 0x0 ;  /* 0x0000000000007b1d */ /* 0x000fe20000010000 */
[----:B------:R-:W-:Y:S01]  /*2fe40*/  IMAD.MOV.U32 R84, RZ, RZ, R185 ;  /* 0x000000ffff547224 */ /* 0x000fe200078e00b9 */
[----:B------:R-:W-:-:S04]  /*2fe50*/  MOV R85, R187 ;  /* 0x000000bb00557202 */ /* 0x000fc80000000f00 */
[----:B------:R-:W2:Y:S02]  /*2fe60*/  LDS.128 R52, [R252] ;  /* 0x00000000fc347984 */ /* 0x000ea40000000c00 */
[----:B------:R-:W-:Y:S06]  /*2fe70*/  BAR.SYNC.DEFER_BLOCKING 0x0 ;  /* 0x0000000000007b1d */ /* 0x000fec0000010000 */
[----:B------:R-:W-:Y:S02]  /*2fe80*/  STSM.16.M88.4 [R0], R84 ;  /* 0x0000005400007844 */ /* 0x000fe40000000200 */
[----:B------:R-:W-:Y:S01]  /*2fe90*/  BAR.SYNC.DEFER_BLOCKING 0x0 ;  /* 0x0000000000007b1d */ /* 0x000fe20000010000 */
[----:B------:R-:W-:Y:S01]  /*2fea0*/  IMAD.MOV.U32 R116, RZ, RZ, R21 ;  /* 0x000000ffff747224 */ /* 0x000fe200078e0015 */
[----:B------:R-:W-:-:S04]  /*2feb0*/  MOV R117, R23 ;  /* 0x0000001700757202 */ /* 0x000fc80000000f00 */
[----:B------:R-:W2:Y:S02]  /*2fec0*/  LDS.128 R20, [R252] ;  /* 0x00000000fc147984 */ /* 0x000ea40000000c00 */
[----:B------:R-:W-:Y:S06]  /*2fed0*/  BAR.SYNC.DEFER_BLOCKING 0x0 ;  /* 0x0000000000007b1d */ /* 0x000fec0000010000 */
[----:B------:R-:W-:Y:S02]  /*2fee0*/  STSM.16.M88.4 [R0], R116 ;  /* 0x0000007400007844 */ /* 0x000fe40000000200 */
[----:B------:R-:W-:Y:S01]  /*2fef0*/  BAR.SYNC.DEFER_BLOCKING 0x0 ;  /* 0x0000000000007b1d */ /* 0x000fe20000010000 */
[----:B------:R-:W-:-:S05]  /*2ff00*/  MOV R147, R122 ;  /* 0x0000007a00937202 */ /* 0x000fca0000000f00 */
[----:B------:R-:W2:Y:S02]  /*2ff10*/  LDS.128 R88, [R252] ;  /* 0x00000000fc587984 */ /* 0x000ea40000000c00 */
[----:B------:R-:W-:Y:S06]  /*2ff20*/  BAR.SYNC.DEFER_BLOCKING 0x0 ;  /* 0x0000000000007b1d */ /* 0x000fec0000010000 */
[----:B------:R-:W-:Y:S02]  /*2ff30*/  STSM.16.M88.4 [R0], R144 ;  /* 0x0000009000007844 */ /* 0x000fe40000000200 */
[----:B------:R-:W-:Y:S01]  /*2ff40*/  BAR.SYNC.DEFER_BLOCKING 0x0 ;  /* 0x0000000000007b1d */ /* 0x000fe20000010000 */
[----:B-1----:R-:W-:Y:S01]  /*2ff50*/  IMAD.MOV.U32 R80, RZ, RZ, R152 ;  /* 0x000000ffff507224 */ /* 0x002fe200078e0098 */
[----:B------:R-:W-:Y:S01]  /*2ff60*/  MOV R81, R154 ;  /* 0x0000009a00517202 */ /* 0x000fe20000000f00 */
[----:B------:R-:W-:Y:S01]  /*2ff70*/  IMAD.MOV.U32 R82, RZ, RZ, R240 ;  /* 0x000000ffff527224 */ /* 0x000fe200078e00f0 */
[----:B------:R-:W-:-:S02]  /*2ff80*/  MOV R83, R242 ;  /* 0x000000f200537202 */ /* 0x000fc40000000f00 */
[----:B------:R-:W1:Y:S02]  /*2ff90*/  LDS.128 R84, [R252] ;  /* 0x00000000fc547984 */ /* 0x000e640000000c00 */
[----:B------:R-:W-:Y:S06]  /*2ffa0*/  BAR.SYNC.DEFER_BLOCKING 0x0 ;  /* 0x0000000000007b1d */ /* 0x000fec0000010000 */
[----:B------:R-:W-:Y:S02]  /*2ffb0*/  STSM.16.M88.4 [R0], R80 ;  /* 0x0000005000007844 */ /* 0x000fe40000000200 */
[----:B------:R-:W-:Y:S01]  /*2ffc0*/  BAR.SYNC.DEFER_BLOCKING 0x0 ;  /* 0x0000000000007b1d */ /* 0x000fe20000010000 */
[----:B------:R-:W-:-:S02]  /*2ffd0*/  MOV R113, R182 ;  /* 0x000000b600717202 */ /* 0x000fc40000000f00 */
[----:B------:R-:W-:-:S03]  /*2ffe0*/  MOV R115, R50 ;  /* 0x0000003200737202 */ /* 0x000fc60000000f00 */
[----:B------:R-:W1:Y:S02]  /*2fff0*/  LDS.128 R80, [R252] ;  /* 0x00000000fc507984 */ /* 0x000e640000000c00 */
[----:B------:R-:W-:Y:S06]  /*30000*/  BAR.SYNC.DEFER_BLOCKING 0x0 ;  /* 0x0000000000007b1d */ /* 0x000fec0000010000 */
[----:B------:R2:W-:Y:S04]  /*30010*/  STSM.16.M88.4 [R0], R112 ;  /* 0x0000007000007844 */ /* 0x0005e80000000200 */
[----:B--2---:R-:W2:Y:S04]  /*30020*/  LDL.LU R114, [R1+0x10] ;  /* 0x0000100001727983 */ /* 0x004ea80000300800 */
[----:B------:R-:W2:Y:S04]  /*30030*/  LDL.LU R115, [R1+0x18] ;  /* 0x0000180001737983 */ /* 0x000ea80000300800 */
[----:B------:R-:W3:Y:S04]  /*30040*/  LDL.LU R116, [R1+0x84] ;  /* 0x0000840001747983 */ /* 0x000ee80000300800 */
[----:B------:R-:W3:Y:S04]  /*30050*/  LDL.LU R117, [R1+0x8c] ;  /* 0x00008c0001757983 */ /* 0x000ee80000300800 */
[----:B------:R-:W4:Y:S04]  /*30060*/  LDL.LU R186, [R1+0x14] ;  /* 0x0000140001ba7983 */ /* 0x000f280000300800 */
[----:B------:R-:W4:Y:S01]  /*30070*/  LDL.LU R187, [R1+0x1c] ;  /* 0x00001c0001bb7983 */ /* 0x000f220000300800 */
[----:B------:R-:W-:Y:S01]  /*30080*/  IMAD.MOV.U32 R118, RZ, RZ, R121 ;  /* 0x000000ffff767224 */ /* 0x000fe200078e0079 */
[----:B------:R-:W-:Y:S01]  /*30090*/  MOV R119, R123 ;  /* 0x0000007b00777202 */ /* 0x000fe20000000f00 */
[----:B------:R-:W-:Y:S01]  /*300a0*/  BAR.SYNC.DEFER_BLOCKING 0x0 ;  /* 0x0000000000007b1d */ /* 0x000fe20000010000 */
[----:B------:R-:W-:Y:S01]  /*300b0*/  IMAD.MOV.U32 R112, RZ, RZ, R16 ;  /* 0x000000ffff707224 */ /* 0x000fe200078e0010 */
[----:B------:R-:W-:-:S04]  /*300c0*/  MOV R113, R18 ;  /* 0x0000001200717202 */ /* 0x000fc80000000f00 */
[----:B------:R-:W4:Y:S04]  /*300d0*/  LDL.LU R188, [R1+0x70] ;  /* 0x0000700001bc7983 */ /* 0x000f280000300800 */
[----:B------:R-:W4:Y:S04]  /*300e0*/  LDL.LU R189, [R1+0x78] ;  /* 0x0000780001bd7983 */ /* 0x000f280000300800 */
[----:B------:R-:W1:Y:S01]  /*300f0*/  LDS.128 R120, [R252] ;  /* 0x00000000fc787984 */ /* 0x000e620000000c00 */
[----:B------:R-:W-:Y:S01]  /*30100*/  BAR.SYNC.DEFER_BLOCKING 0x0 ;  /* 0x0000000000007b1d */ /* 0x000fe20000010000 */
        /* <DEDUP_REMOVED lines=10> */
[----:B--2---:R-:W-:Y:S01]  /*301b0*/  STSM.16.M88.4 [R0], R112 ;  /* 0x0000007000007844 */ /* 0x004fe20000000200 */
[----:B------:R-:W-:Y:S06]  /*301c0*/  BAR.SYNC.DEFER_BLOCKING 0x0 ;  /* 0x0000000000007b1d */ /* 0x000fec0000010000 */
[----:B------:R-:W2:Y:S02]  /*301d0*/  LDS.128 R112, [R252] ;  /* 0x00000000fc707984 */ /* 0x000ea40000000c00 */
[----:B------:R-:W-:Y:S06]  /*301e0*/  BAR.SYNC.DEFER_BLOCKING 0x0 ;  /* 0x0000000000007b1d */ /* 0x000fec0000010000 */
[----:B---3--:R-:W-:Y:S02]  /*301f0*/  STSM.16.M88.4 [R0], R116 ;  /* 0x0000007400007844 */ /* 0x008fe40000000200 */
[----:B------:R-:W-:Y:S06]  /*30200*/  BAR.SYNC.DEFER_BLOCKING 0x0 ;  /* 0x0000000000007b1d */ /* 0x000fec0000010000 */
[----:B------:R-:W3:Y:S02]  /*30210*/  LDS.128 R116, [R252] ;  /* 0x00000000fc747984 */ /* 0x000ee40000000c00 */
[----:B------:R-:W-:Y:S06]  /*30220*/  BAR.SYNC.DEFER_BLOCKING 0x0 ;  /* 0x0000000000007b1d */ /* 0x000fec0000010000 */
[----:B------:R-:W-:Y:S02]  /*30230*/  STSM.16.M88.4 [R0], R144 ;  /* 0x0000009000007844 */ /* 0x000fe40000000200 */
[----:B------:R-:W-:Y:S06]  /*30240*/  BAR.SYNC.DEFER_BLOCKING 0x0 ;  /* 0x0000000000007b1d */ /* 0x000fec0000010000 */
[----:B------:R-:W1:Y:S02]  /*30250*/  LDS.128 R48, [R252] ;  /* 0x00000000fc307984 */ /* 0x000e640000000c00 */
[----:B------:R-:W-:Y:S06]  /*30260*/  BAR.SYNC.DEFER_BLOCKING 0x0 ;  /* 0x0000000000007b1d */ /* 0x000fec0000010000 */
[----:B------:R-:W-:Y:S02]  /*30270*/  STSM.16.M88.4 [R0], R148 ;  /* 0x0000009400007844 */ /* 0x000fe40000000200 */
[----:B------:R-:W-:Y:S06]  /*30280*/  BAR.SYNC.DEFER_BLOCKING 0x0 ;  /* 0x0000000000007b1d */ /* 0x000fec0000010000 */
[----:B------:R-:W1:Y:S02]  /*30290*/  LDS.128 R152, [R252] ;  /* 0x00000000fc987984 */ /* 0x000e640000000c00 */
[----:B------:R-:W-:Y:S06]  /*302a0*/  BAR.SYNC.DEFER_BLOCKING 0x0 ;  /* 0x0000000000007b1d */ /* 0x000fec0000010000 */
[----:B----4-:R4:W-:Y:S02]  /*302b0*/  STSM.16.M88.4 [R0], R184 ;  /* 0x000000b800007844 */ /* 0x0109e40000000200 */
[----:B------:R-:W-:Y:S06]  /*302c0*/  BAR.SYNC.DEFER_BLOCKING 0x0 ;  /* 0x0000000000007b1d */ /* 0x000fec0000010000 */
[----:B----4-:R-:W4:Y:S04]  /*302d0*/  LDL.LU R184, [R1+0x74] ;  /* 0x0000740001b87983 */ /* 0x010f280000300800 */
[----:B------:R-:W4:Y:S01]  /*302e0*/  LDL.LU R185, [R1+0x7c] ;  /* 0x00007c0001b97983 */ /* 0x000f220000300800 */
[----:B------:R-:W-:Y:S01]  /*302f0*/  IMAD.MOV.U32 R190, RZ, RZ, R124 ;  /* 0x000000ffffbe7224 */ /* 0x000fe200078e007c */
[----:B------:R-:W-:Y:S01]  /*30300*/  MOV R191, R126 ;  /* 0x0000007e00bf7202 */ /* 0x000fe20000000f00 */
[----:B------:R-:W-:Y:S01]  /*30310*/  IMAD.MOV.U32 R16, RZ, RZ, R156 ;  /* 0x000000ffff107224 */ /* 0x000fe200078e009c */
[----:B------:R-:W-:Y:S01]  /*30320*/  MOV R17, R158 ;  /* 0x0000009e00117202 */ /* 0x000fe20000000f00 */
[----:B------:R-:W-:Y:S01]  /*30330*/  IMAD.MOV.U32 R18, RZ, RZ, R244 ;  /* 0x000000ffff127224 */ /* 0x000fe200078e00f4 */
[----:B------:R-:W-:Y:S01]  /*30340*/  MOV R19, R246 ;  /* 0x000000f600137202 */ /* 0x000fe20000000f00 */
[----:B------:R-:W-:Y:S01]  /*30350*/  IMAD.MOV.U32 R180, RZ, RZ, R176 ;  /* 0x000000ffffb47224 */ /* 0x000fe200078e00b0 */
[----:B------:R-:W1:Y:S01]  /*30360*/  LDS.128 R148, [R252] ;  /* 0x00000000fc947984 */ /* 0x000e620000000c00 */
[----:B------:R-:W-:Y:S01]  /*30370*/  BAR.SYNC.DEFER_BLOCKING 0x0 ;  /* 0x0000000000007b1d */ /* 0x000fe20000010000 */
[----:B------:R-:W-:Y:S01]  /*30380*/  MOV R181, R178 ;  /* 0x000000b200b57202 */ /* 0x000fe20000000f00 */
[----:B------:R-:W-:Y:S01]  /*30390*/  IMAD.MOV.U32 R182, RZ, RZ, R44 ;  /* 0x000000ffffb67224 */ /* 0x000fe200078e002c */
[----:B------:R-:W-:-:S03]  /*303a0*/  MOV R183, R46 ;  /* 0x0000002e00b77202 */ /* 0x000fc60000000f00 */
[----:B------:R-:W2:Y:S04]  /*303b0*/  LDL.LU R212, [R1+0x60] ;  /* 0x0000600001d47983 */ /* 0x000ea80000300800 */
[----:B------:R-:W2:Y:S04]  /*303c0*/  LDL.LU R213, [R1+0x68] ;  /* 0x0000680001d57983 */ /* 0x000ea80000300800 */
[----:B------:R-:W-:Y:S01]  /*303d0*/  STSM.16.M88.4 [R0], R188 ;  /* 0x000000bc00007844 */ /* 0x000fe20000000200 */
[----:B------:R-:W-:Y:S06]  /*303e0*/  BAR.SYNC.DEFER_BLOCKING 0x0 ;  /* 0x0000000000007b1d */ /* 0x000fec0000010000 */
[----:B------:R-:W1:Y:S02]  /*303f0*/  LDS.128 R144, [R252] ;  /* 0x00000000fc907984 */ /* 0x000e640000000c00 */
[----:B------:R-:W-:Y:S06]  /*30400*/  BAR.SYNC.DEFER_BLOCKING 0x0 ;  /* 0x0000000000007b1d */ /* 0x000fec0000010000 */
[----:B------:R-:W-:Y:S02]  /*30410*/  STSM.16.M88.4 [R0], R16 ;  /* 0x0000001000007844 */ /* 0x000fe40000000200 */
[----:B------:R-:W-:Y:S06]  /*30420*/  BAR.SYNC.DEFER_BLOCKING 0x0 ;  /* 0x0000000000007b1d */ /* 0x000fec0000010000 */
[----:B------:R-:W1:Y:S02]  /*30430*/  LDS.128 R16, [R252] ;  /* 0x00000000fc107984 */ /* 0x000e640000000c00 */
[----:B------:R-:W-:Y:S06]  /*30440*/  BAR.SYNC.DEFER_BLOCKING 0x0 ;  /* 0x0000000000007b1d */ /* 0x000fec0000010000 */
[----:B------:R3:W-:Y:S01]  /*30450*/  STSM.16.M88.4 [R0], R180 ;  /* 0x000000b400007844 */ /* 0x0007e20000000200 */
[----:B------:R-:W-:Y:S01]  /*30460*/  IMAD.MOV.U32 R186, RZ, RZ, R125 ;  /* 0x000000ffffba7224 */ /* 0x000fe200078e007d */
[----:B------:R-:W-:Y:S01]  /*30470*/  MOV R187, R127 ;  /* 0x0000007f00bb7202 */ /* 0x000fe20000000f00 */
        /* <DEDUP_REMOVED lines=8> */
[----:B------:R-:W-:Y:S06]  /*30500*/  BAR.SYNC.DEFER_BLOCKING 0x0 ;  /* 0x0000000000007b1d */ /* 0x000fec0000010000 */
[----:B------:R-:W3:Y:S02]  /*30510*/  LDS.128 R180, [R252] ;  /* 0x00000000fcb47984 */ /* 0x000ee40000000c00 */
[----:B------:R-:W-:Y:S06]  /*30520*/  BAR.SYNC.DEFER_BLOCKING 0x0 ;  /* 0x0000000000007b1d */ /* 0x000fec0000010000 */
[----:B----4-:R4:W-:Y:S02]  /*30530*/  STSM.16.M88.4 [R0], R184 ;  /* 0x000000b800007844 */ /* 0x0109e40000000200 */
[----:B----4-:R-:W-:Y:S01]  /*30540*/  IMAD.MOV.U32 R184, RZ, RZ, R157 ;  /* 0x000000ffffb87224 */ /* 0x010fe200078e009d */
[----:B------:R-:W-:Y:S01]  /*30550*/  MOV R185, R159 ;  /* 0x0000009f00b97202 */ /* 0x000fe20000000f00 */
[----:B------:R-:W-:Y:S01]  /*30560*/  BAR.SYNC.DEFER_BLOCKING 0x0 ;  /* 0x0000000000007b1d */ /* 0x000fe20000010000 */
[----:B------:R-:W-:Y:S01]  /*30570*/  IMAD.MOV.U32 R186, RZ, RZ, R245 ;  /* 0x000000ffffba7224 */ /* 0x000fe200078e00f5 */
[----:B------:R-:W-:-:S04]  /*30580*/  MOV R187, R247 ;  /* 0x000000f700bb7202 */ /* 0x000fc80000000f00 */
[----:B------:R-:W4:Y:S02]  /*30590*/  LDS.128 R156, [R252] ;  /* 0x00000000fc9c7984 */ /* 0x000f240000000c00 */
[----:B------:R-:W-:Y:S01]  /*305a0*/  BAR.SYNC.DEFER_BLOCKING 0x0 ;  /* 0x0000000000007b1d */ /* 0x000fe20000010000 */
[----:B------:R-:W-:-:S05]  /*305b0*/  IMAD.MOV.U32 R176, RZ, RZ, R177 ;  /* 0x000000ffffb07224 */ /* 0x000fca00078e00b1 */
[----:B------:R-:W-:Y:S02]  /*305c0*/  STSM.16.M88.4 [R0], R184 ;  /* 0x000000b800007844 */ /* 0x000fe40000000200 */
[----:B------:R-:W-:Y:S01]  /*305d0*/  BAR.SYNC.DEFER_BLOCKING 0x0 ;  /* 0x0000000000007b1d */ /* 0x000fe20000010000 */
[----:B------:R-:W-:Y:S01]  /*305e0*/  MOV R177, R179 ;  /* 0x000000b300b17202 */ /* 0x000fe20000000f00 */
[----:B------:R-:W-:Y:S01]  /*305f0*/  IMAD.MOV.U32 R178, RZ, RZ, R45 ;  /* 0x000000ffffb27224 */ /* 0x000fe200078e002d */
[----:B------:R-:W-:-:S03]  /*30600*/  MOV R179, R47 ;  /* 0x0000002f00b37202 */ /* 0x000fc60000000f00 */
[----:B------:R-:W1:Y:S02]  /*30610*/  LDS.128 R44, [R252] ;  /* 0x00000000fc2c7984 */ /* 0x000e640000000c00 */
[----:B------:R-:W-:Y:S06]  /*30620*/  BAR.SYNC.DEFER_BLOCKING 0x0 ;  /* 0x0000000000007b1d */ /* 0x000fec0000010000 */
[----:B------:R-:W-:Y:S02]  /*30630*/  STSM.16.M88.4 [R0], R176 ;  /* 0x000000b000007844 */ /* 0x000fe40000000200 */
[----:B------:R-:W-:Y:S01]  /*30640*/  BAR.SYNC.DEFER_BLOCKING 0x0 ;  /* 0x0000000000007b1d */ /* 0x000fe20000010000 */
[----:B------:R-:W-:Y:S01]  /*30650*/  IMAD.MOV.U32 R12, RZ, RZ, R13 ;  /* 0x000000ffff0c7224 */ /* 0x000fe200078e000d */
[----:B------:R-:W-:Y:S01]  /*30660*/  MOV R13, R15 ;  /* 0x0000000f000d7202 */ /* 0x000fe20000000f00 */
[----:B------:R-:W-:Y:S01]  /*30670*/  IMAD.MOV.U32 R14, RZ, RZ, R217 ;  /* 0x000000ffff0e7224 */ /* 0x000fe200078e00d9 */
[----:B------:R-:W-:-:S02]  /*30680*/  MOV R15, R219 ;  /* 0x000000db000f7202 */ /* 0x000fc40000000f00 */
[----:B------:R-:W1:Y:S02]  /*30690*/  LDS.128 R208, [R252] ;  /* 0x00000000fcd07984 */ /* 0x000e640000000c00 */
[----:B------:R-:W-:Y:S06]  /*306a0*/  BAR.SYNC.DEFER_BLOCKING 0x0 ;  /* 0x0000000000007b1d */ /* 0x000fec0000010000 */
[----:B------:R3:W-:Y:S02]  /*306b0*/  STSM.16.M88.4 [R0], R12 ;  /* 0x0000000c00007844 */ /* 0x0007e40000000200 */
[----:B------:R-:W-:Y:S06]  /*306c0*/  BAR.SYNC.DEFER_BLOCKING 0x0 ;  /* 0x0000000000007b1d */ /* 0x000fec0000010000 */
[----:B------:R-:W1:Y:S02]  /*306d0*/  LDS.128 R188, [R252] ;  /* 0x00000000fcbc7984 */ /* 0x000e640000000c00 */
[----:B------:R-:W-:Y:S06]  /*306e0*/  BAR.SYNC.DEFER_BLOCKING 0x0 ;  /* 0x0000000000007b1d */ /* 0x000fec0000010000 */
[----:B--2---:R2:W-:Y:S02]  /*306f0*/  STSM.16.M88.4 [R0], R212 ;  /* 0x000000d400007844 */ /* 0x0045e40000000200 */
[----:B------:R-:W-:Y:S01]  /*30700*/  BAR.SYNC.DEFER_BLOCKING 0x0 ;  /* 0x0000000000007b1d */ /* 0x000fe20000010000 */
[----:B------:R-:W-:Y:S01]  /*30710*/  IMAD.MOV.U32 R216, RZ, RZ, R160 ;  /* 0x000000ffffd87224 */ /* 0x000fe200078e00a0 */
[----:B------:R-:W-:Y:S01]  /*30720*/  MOV R217, R162 ;  /* 0x000000a200d97202 */ /* 0x000fe20000000f00 */
[----:B------:R-:W-:Y:S01]  /*30730*/  IMAD.MOV.U32 R218, RZ, RZ, R204 ;  /* 0x000000ffffda7224 */ /* 0x000fe200078e00cc */
[----:B------:R-:W-:-:S02]  /*30740*/  MOV R219, R206 ;  /* 0x000000ce00db7202 */ /* 0x000fc40000000f00 */
[----:B------:R-:W1:Y:S02]  /*30750*/  LDS.128 R184, [R252] ;  /* 0x00000000fcb87984 */ /* 0x000e640000000c00 */
[----:B------:R-:W-:Y:S06]  /*30760*/  BAR.SYNC.DEFER_BLOCKING 0x0 ;  /* 0x0000000000007b1d */ /* 0x000fec0000010000 */
[----:B------:R-:W-:Y:S02]  /*30770*/  STSM.16.M88.4 [R0], R216 ;  /* 0x000000d800007844 */ /* 0x000fe40000000200 */
[----:B------:R-:W-:Y:S01]  /*30780*/  BAR.SYNC.DEFER_BLOCKING 0x0 ;  /* 0x0000000000007b1d */ /* 0x000fe20000010000 */
[----:B---3--:R-:W-:Y:S01]  /*30790*/  IMAD.MOV.U32 R12, RZ, RZ, R172 ;  /* 0x000000ffff0c7224 */ /* 0x008fe200078e00ac */
[----:B------:R-:W-:Y:S01]  /*307a0*/  MOV R13, R174 ;  /* 0x000000ae000d7202 */ /* 0x000fe20000000f00 */
[----:B------:R-:W-:Y:S01]  /*307b0*/  IMAD.MOV.U32 R14, RZ, RZ, R40 ;  /* 0x000000ffff0e7224 */ /* 0x000fe200078e0028 */
[----:B------:R-:W-:-:S02]  /*307c0*/  MOV R15, R42 ;  /* 0x0000002a000f7202 */ /* 0x000fc40000000f00 */
[----:B------:R-:W3:Y:S02]  /*307d0*/  LDS.128 R176, [R252] ;  /* 0x00000000fcb07984 */ /* 0x000ee40000000c00 */
[----:B------:R-:W-:Y:S06]  /*307e0*/  BAR.SYNC.DEFER_BLOCKING 0x0 ;  /* 0x0000000000007b1d */ /* 0x000fec0000010000 */
[----:B------:R-:W-:Y:S02]  /*307f0*/  STSM.16.M88.4 [R0], R12 ;  /* 0x0000000c00007844 */ /* 0x000fe40000000200 */
[----:B------:R-:W-:Y:S01]  /*30800*/  BAR.SYNC.DEFER_BLOCKING 0x0 ;  /* 0x0000000000007b1d */ /* 0x000fe20000010000 */
[----:B--2---:R-:W-:Y:S01]  /*30810*/  IMAD.MOV.U32 R212, RZ, RZ, R8 ;  /* 0x000000ffffd47224 */ /* 0x004fe200078e0008 */
[----:B------:R-:W-:Y:S01]  /*30820*/  MOV R213, R10 ;  /* 0x0000000a00d57202 */ /* 0x000fe20000000f00 */
[----:B------:R-:W-:Y:S01]  /*30830*/  IMAD.MOV.U32 R214, RZ, RZ, R220 ;  /* 0x000000ffffd67224 */ /* 0x000fe200078e00dc */
[----:B------:R-:W-:-:S02]  /*30840*/  MOV R215, R222 ;  /* 0x000000de00d77202 */ /* 0x000fc40000000f00 */
[----:B------:R-:W2:Y:S02]  /*30850*/  LDS.128 R12, [R252] ;  /* 0x00000000fc0c7984 */ /* 0x000ea40000000c00 */
[----:B------:R-:W-:Y:S06]  /*30860*/  BAR.SYNC.DEFER_BLOCKING 0x0 ;  /* 0x0000000000007b1d */ /* 0x000fec0000010000 */
[----:B------:R1:W-:Y:S04]  /*30870*/  STSM.16.M88.4 [R0], R212 ;  /* 0x000000d400007844 */ /* 0x0003e80000000200 */
[----:B-1----:R-:W2:Y:S04]  /*30880*/  LDL.LU R212, [R1+0x64] ;  /* 0x0000640001d47983 */ /* 0x002ea80000300800 */
[----:B------:R-:W2:Y:S01]  /*30890*/  LDL.LU R213, [R1+0x6c] ;  /* 0x00006c0001d57983 */ /* 0x000ea20000300800 */
[----:B------:R-:W-:Y:S01]  /*308a0*/  IMAD.MOV.U32 R214, RZ, RZ, R129 ;  /* 0x000000ffffd67224 */ /* 0x000fe200078e0081 */
[----:B------:R-:W-:Y:S01]  /*308b0*/  MOV R215, R131 ;  /* 0x0000008300d77202 */ /* 0x000fe20000000f00 */
[----:B------:R-:W-:Y:S06]  /*308c0*/  BAR.SYNC.DEFER_BLOCKING 0x0 ;  /* 0x0000000000007b1d */ /* 0x000fec0000010000 */
[----:B------:R-:W3:Y:S04]  /*308d0*/  LDL.LU R204, [R1] ;  /* 0x0000000001cc7983 */ /* 0x000ee80000300800 */
        /* <DEDUP_REMOVED lines=10> */
[----:B--2---:R2:W-:Y:S02]  /*30980*/  STSM.16.M88.4 [R0], R212 ;  /* 0x000000d400007844 */ /* 0x0045e40000000200 */
[----:B--2---:R-:W-:-:S02]  /*30990*/  IMAD.MOV.U32 R214, RZ, RZ, R205 ;  /* 0x000000ffffd67224 */ /* 0x004fc400078e00cd */
[----:B------:R-:W3:Y:S01]  /*309a0*/  LDL.LU R205, [R1+0x8] ;  /* 0x0000080001cd7983 */ /* 0x000ee20000300800 */
[----:B------:R-:W-:Y:S01]  /*309b0*/  IMAD.MOV.U32 R212, RZ, RZ, R161 ;  /* 0x000000ffffd47224 */ /* 0x000fe200078e00a1 */
[----:B------:R-:W-:Y:S01]  /*309c0*/  MOV R213, R163 ;  /* 0x000000a300d57202 */ /* 0x000fe20000000f00 */
[----:B------:R-:W-:Y:S01]  /*309d0*/  BAR.SYNC.DEFER_BLOCKING 0x0 ;  /* 0x0000000000007b1d */ /* 0x000fe20000010000 */
[----:B------:R-:W-:-:S05]  /*309e0*/  MOV R215, R207 ;  /* 0x000000cf00d77202 */ /* 0x000fca0000000f00 */
[----:B------:R-:W2:Y:S02]  /*309f0*/  LDS.128 R160, [R252] ;  /* 0x00000000fca07984 */ /* 0x000ea40000000c00 */
        /* <DEDUP_REMOVED lines=9> */
[----:B------:R4:W-:Y:S02]  /*30a90*/  STSM.16.M88.4 [R0], R8 ;  /* 0x0000000800007844 */ /* 0x0009e40000000200 */
[----:B------:R-:W-:Y:S01]  /*30aa0*/  BAR.SYNC.DEFER_BLOCKING 0x0 ;  /* 0x0000000000007b1d */ /* 0x000fe20000010000 */
[----:B------:R-:W-:Y:S01]  /*30ab0*/  IMAD.MOV.U32 R206, RZ, RZ, R132 ;  /* 0x000000ffffce7224 */ /* 0x000fe200078e0084 */
[----:B------:R-:W-:-:S04]  /*30ac0*/  MOV R207, R134 ;  /* 0x0000008600cf7202 */ /* 0x000fc80000000f00 */
[----:B------:R-:W1:Y:S02]  /*30ad0*/  LDS.128 R212, [R252] ;  /* 0x00000000fcd47984 */ /* 0x000e640000000c00 */
[----:B------:R-:W-:Y:S01]  /*30ae0*/  BAR.SYNC.DEFER_BLOCKING 0x0 ;  /* 0x0000000000007b1d */ /* 0x000fe20000010000 */
[----:B----4-:R-:W-:Y:S01]  /*30af0*/  IMAD.MOV.U32 R8, RZ, RZ, R164 ;  /* 0x000000ffff087224 */ /* 0x010fe200078e00a4 */
[----:B------:R-:W-:Y:S01]  /*30b00*/  MOV R9, R166 ;  /* 0x000000a600097202 */ /* 0x000fe20000000f00 */
[----:B------:R-:W-:Y:S01]  /*30b10*/  IMAD.MOV.U32 R10, RZ, RZ, R200 ;  /* 0x000000ffff0a7224 */ /* 0x000fe200078e00c8 */
[----:B------:R-:W-:Y:S02]  /*30b20*/  MOV R11, R202 ;  /* 0x000000ca000b7202 */ /* 0x000fe40000000f00 */
[----:B---3--:R-:W-:Y:S02]  /*30b30*/  STSM.16.M88.4 [R0], R204 ;  /* 0x000000cc00007844 */ /* 0x008fe40000000200 */
[----:B------:R-:W-:Y:S06]  /*30b40*/  BAR.SYNC.DEFER_BLOCKING 0x0 ;  /* 0x0000000000007b1d */ /* 0x000fec0000010000 */
[----:B------:R-:W3:Y:S02]  /*30b50*/  LDS.128 R172, [R252] ;  /* 0x00000000fcac7984 */ /* 0x000ee40000000c00 */
[----:B------:R-:W-:Y:S06]  /*30b60*/  BAR.SYNC.DEFER_BLOCKING 0x0 ;  /* 0x0000000000007b1d */ /* 0x000fec0000010000 */
[----:B------:R4:W-:Y:S02]  /*30b70*/  STSM.16.M88.4 [R0], R8 ;  /* 0x0000000800007844 */ /* 0x0009e40000000200 */
[----:B------:R-:W-:Y:S06]  /*30b80*/  BAR.SYNC.DEFER_BLOCKING 0x0 ;  /* 0x0000000000007b1d */ /* 0x000fec0000010000 */
[----:B------:R-:W1:Y:S01]  /*30b90*/  LDS.128 R204, [R252] ;  /* 0x00000000fccc7984 */ /* 0x000e620000000c00 */
[----:B----4-:R-:W-:Y:S01]  /*30ba0*/  IMAD.MOV.U32 R8, RZ, RZ, R104 ;  /* 0x000000ffff087224 */ /* 0x010fe200078e0068 */
[----:B------:R-:W-:Y:S01]  /*30bb0*/  MOV R9, R106 ;  /* 0x0000006a00097202 */ /* 0x000fe20000000f00 */
[----:B------:R-:W-:Y:S01]  /*30bc0*/  IMAD.MOV.U32 R10, RZ, RZ, R36 ;  /* 0x000000ffff0a7224 */ /* 0x000fe200078e0024 */
[----:B------:R-:W-:Y:S01]  /*30bd0*/  MOV R11, R38 ;  /* 0x00000026000b7202 */ /* 0x000fe20000000f00 */
[----:B------:R-:W-:Y:S06]  /*30be0*/  BAR.SYNC.DEFER_BLOCKING 0x0 ;  /* 0x0000000000007b1d */ /* 0x000fec0000010000 */
[----:B------:R-:W-:Y:S02]  /*30bf0*/  STSM.16.M88.4 [R0], R8 ;  /* 0x0000000800007844 */ /* 0x000fe40000000200 */
[----:B------:R-:W-:Y:S01]  /*30c00*/  BAR.SYNC.DEFER_BLOCKING 0x0 ;  /* 0x0000000000007b1d */ /* 0x000fe20000010000 */
[----:B------:R-:W-:Y:S01]  /*30c10*/  IMAD.MOV.U32 R220, RZ, RZ, R4 ;  /* 0x000000ffffdc7224 */ /* 0x000fe200078e0004 */
[----:B------:R-:W-:Y:S01]  /*30c20*/  MOV R221, R6 ;  /* 0x0000000600dd7202 */ /* 0x000fe20000000f00 */
[----:B------:R-:W-:Y:S01]  /*30c30*/  IMAD.MOV.U32 R222, RZ, RZ, R224 ;  /* 0x000000ffffde7224 */ /* 0x000fe200078e00e0 */
[----:B------:R-:W-:-:S02]  /*30c40*/  MOV R223, R226 ;  /* 0x000000e200df7202 */ /* 0x000fc40000000f00 */
[----:B------:R-:W4:Y:S02]  /*30c50*/  LDS.128 R8, [R252] ;  /* 0x00000000fc087984 */ /* 0x000f240000000c00 */
[----:B------:R-:W-:Y:S06]  /*30c60*/  BAR.SYNC.DEFER_BLOCKING 0x0 ;  /* 0x0000000000007b1d */ /* 0x000fec0000010000 */
[----:B------:R1:W-:Y:S04]  /*30c70*/  STSM.16.M88.4 [R0], R220 ;  /* 0x000000dc00007844 */ /* 0x0003e80000000200 */
[----:B-1----:R-:W2:Y:S04]  /*30c80*/  LDL.LU R220, [R1+0x4] ;  /* 0x0000040001dc7983 */ /* 0x002ea80000300800 */
[----:B------:R-:W2:Y:S01]  /*30c90*/  LDL.LU R221, [R1+0xc] ;  /* 0x00000c0001dd7983 */ /* 0x000ea20000300800 */
[----:B------:R-:W-:Y:S01]  /*30ca0*/  IMAD.MOV.U32 R222, RZ, RZ, R133 ;  /* 0x000000ffffde7224 */ /* 0x000fe200078e0085 */
[----:B------:R-:W-:Y:S01]  /*30cb0*/  MOV R223, R135 ;  /* 0x0000008700df7202 */ /* 0x000fe20000000f00 */
[----:B------:R-:W-:Y:S06]  /*30cc0*/  BAR.SYNC.DEFER_BLOCKING 0x0 ;  /* 0x0000000000007b1d */ /* 0x000fec0000010000 */
[----:B------:R-:W3:Y:S04]  /*30cd0*/  LDL.LU R228, [R1+0x50] ;  /* 0x0000500001e47983 */ /* 0x000ee80000300800 */
[----:B------:R-:W3:Y:S04]  /*30ce0*/  LDL.LU R229, [R1+0x58] ;  /* 0x0000580001e57983 */ /* 0x000ee80000300800 */
        /* <DEDUP_REMOVED lines=11> */
[----:B------:R-:W-:Y:S01]  /*30da0*/  IMAD.MOV.U32 R202, RZ, RZ, R136 ;  /* 0x000000ffffca7224 */ /* 0x000fe200078e0088 */
[----:B--2---:R2:W-:Y:S02]  /*30db0*/  STSM.16.M88.4 [R0], R220 ;  /* 0x000000dc00007844 */ /* 0x0045e40000000200 */
[----:B--2---:R-:W-:Y:S01]  /*30dc0*/  IMAD.MOV.U32 R220, RZ, RZ, R165 ;  /* 0x000000ffffdc7224 */ /* 0x004fe200078e00a5 */
[----:B------:R-:W-:Y:S01]  /*30dd0*/  MOV R221, R167 ;  /* 0x000000a700dd7202 */ /* 0x000fe20000000f00 */
[----:B------:R-:W-:Y:S01]  /*30de0*/  BAR.SYNC.DEFER_BLOCKING 0x0 ;  /* 0x0000000000007b1d */ /* 0x000fe20000010000 */
[----:B------:R-:W-:Y:S01]  /*30df0*/  IMAD.MOV.U32 R222, RZ, RZ, R201 ;  /* 0x000000ffffde7224 */ /* 0x000fe200078e00c9 */
[----:B------:R-:W-:-:S04]  /*30e00*/  MOV R223, R203 ;  /* 0x000000cb00df7202 */ /* 0x000fc80000000f00 */
        /* <DEDUP_REMOVED lines=12> */
[----:B------:R-:W-:-:S02]  /*30ed0*/  MOV R201, R250 ;  /* 0x000000fa00c97202 */ /* 0x000fc40000000f00 */
[----:B------:R-:W-:-:S03]  /*30ee0*/  MOV R203, R138 ;  /* 0x0000008a00cb7202 */ /* 0x000fc60000000f00 */
        /* <DEDUP_REMOVED lines=8> */
[----:B------:R-:W3:Y:S04]  /*30f70*/  LDL.LU R196, [R1+0x54] ;  /* 0x0000540001c47983 */ /* 0x000ee80000300800 */
[----:B------:R-:W1:Y:S01]  /*30f80*/  LDS.128 R104, [R252] ;  /* 0x00000000fc687984 */ /* 0x000e620000000c00 */
[----:B------:R-:W-:Y:S06]  /*30f90*/  BAR.SYNC.DEFER_BLOCKING 0x0 ;  /* 0x0000000000007b1d */ /* 0x000fec0000010000 */
[----:B------:R2:W-:Y:S02]  /*30fa0*/  STSM.16.M88.4 [R0], R4 ;  /* 0x0000000400007844 */ /* 0x0005e40000000200 */
[----:B------:R-:W-:Y:S06]  /*30fb0*/  BAR.SYNC.DEFER_BLOCKING 0x0 ;  /* 0x0000000000007b1d */ /* 0x000fec0000010000 */
[----:B------:R-:W1:Y:S01]  /*30fc0*/  LDS.128 R200, [R252] ;  /* 0x00000000fcc87984 */ /* 0x000e620000000c00 */
[----:B--2---:R-:W-:Y:S01]  /*30fd0*/  IMAD.MOV.U32 R4, RZ, RZ, R100 ;  /* 0x000000ffff047224 */ /* 0x004fe200078e0064 */
[----:B------:R-:W-:Y:S01]  /*30fe0*/  MOV R5, R102 ;  /* 0x0000006600057202 */ /* 0x000fe20000000f00 */
[----:B------:R-:W-:Y:S01]  /*30ff0*/  IMAD.MOV.U32 R6, RZ, RZ, R32 ;  /* 0x000000ffff067224 */ /* 0x000fe200078e0020 */
[----:B------:R-:W-:Y:S01]  /*31000*/  MOV R7, R34 ;  /* 0x0000002200077202 */ /* 0x000fe20000000f00 */
[----:B------:R-:W-:Y:S06]  /*31010*/  BAR.SYNC.DEFER_BLOCKING 0x0 ;  /* 0x0000000000007b1d */ /* 0x000fec0000010000 */
[----:B------:R-:W-:Y:S02]  /*31020*/  STSM.16.M88.4 [R0], R4 ;  /* 0x0000000400007844 */ /* 0x000fe40000000200 */
[----:B------:R-:W-:Y:S06]  /*31030*/  BAR.SYNC.DEFER_BLOCKING 0x0 ;  /* 0x0000000000007b1d */ /* 0x000fec0000010000 */
[----:B------:R-:W2:Y:S02]  /*31040*/  LDS.128 R4, [R252] ;  /* 0x00000000fc047984 */ /* 0x000ea40000000c00 */
[----:B------:R-:W-:Y:S06]  /*31050*/  BAR.SYNC.DEFER_BLOCKING 0x0 ;  /* 0x0000000000007b1d */ /* 0x000fec0000010000 */
[----:B------:R1:W-:Y:S02]  /*31060*/  STSM.16.M88.4 [R0], R228 ;  /* 0x000000e400007844 */ /* 0x0003e40000000200 */
[----:B-1----:R-:W-:Y:S01]  /*31070*/  IMAD.MOV.U32 R230, RZ, RZ, R137 ;  /* 0x000000ffffe67224 */ /* 0x002fe200078e0089 */
[----:B------:R-:W-:Y:S01]  /*31080*/  MOV R231, R139 ;  /* 0x0000008b00e77202 */ /* 0x000fe20000000f00 */
[----:B------:R-:W-:Y:S01]  /*31090*/  BAR.SYNC.DEFER_BLOCKING 0x0 ;  /* 0x0000000000007b1d */ /* 0x000fe20000010000 */
[----:B------:R-:W-:Y:S01]  /*310a0*/  IMAD.MOV.U32 R228, RZ, RZ, R249 ;  /* 0x000000ffffe47224 */ /* 0x000fe200078e00f9 */
[----:B------:R-:W-:-:S04]  /*310b0*/  MOV R229, R251 ;  /* 0x000000fb00e57202 */ /* 0x000fc80000000f00 */
[----:B------:R-:W1:Y:S02]  /*310c0*/  LDS.128 R136, [R252] ;  /* 0x00000000fc887984 */ /* 0x000e640000000c00 */
[----:B------:R-:W-:Y:S06]  /*310d0*/  BAR.SYNC.DEFER_BLOCKING 0x0 ;  /* 0x0000000000007b1d */ /* 0x000fec0000010000 */
[----:B------:R2:W-:Y:S02]  /*310e0*/  STSM.16.M88.4 [R0], R228 ;  /* 0x000000e400007844 */ /* 0x0005e40000000200 */
[----:B--2---:R-:W-:-:S02]  /*310f0*/  IMAD.MOV.U32 R230, RZ, RZ, R197 ;  /* 0x000000ffffe67224 */ /* 0x004fc400078e00c5 */
[----:B------:R-:W3:Y:S01]  /*31100*/  LDL.LU R197, [R1+0x5c] ;  /* 0x00005c0001c57983 */ /* 0x000ee20000300800 */
[----:B------:R-:W-:Y:S01]  /*31110*/  IMAD.MOV.U32 R228, RZ, RZ, R169 ;  /* 0x000000ffffe47224 */ /* 0x000fe200078e00a9 */
[----:B------:R-:W-:Y:S01]  /*31120*/  MOV R229, R171 ;  /* 0x000000ab00e57202 */ /* 0x000fe20000000f00 */
[----:B------:R-:W-:Y:S01]  /*31130*/  BAR.SYNC.DEFER_BLOCKING 0x0 ;  /* 0x0000000000007b1d */ /* 0x000fe20000010000 */
[----:B------:R-:W-:Y:S01]  /*31140*/  MOV R231, R199 ;  /* 0x000000c700e77202 */ /* 0x000fe20000000f00 */
[----:B------:R-:W-:Y:S02]  /*31150*/  IMAD.MOV.U32 R100, RZ, RZ, R101 ;  /* 0x000000ffff647224 */ /* 0x000fe400078e0065 */
[----:B------:R-:W-:Y:S02]  /*31160*/  IMAD.MOV.U32 R102, RZ, RZ, R33 ;  /* 0x000000ffff667224 */ /* 0x000fe400078e0021 */
[----:B------:R-:W-:Y:S01]  /*31170*/  IMAD.MOV.U32 R198, RZ, RZ, R65 ;  /* 0x000000ffffc67224 */ /* 0x000fe200078e0041 */
[----:B------:R-:W2:Y:S04]  /*31180*/  LDL.LU R246, [R1+0x3f0] ;  /* 0x0003f00001f67983 */ /* 0x000ea80000300800 */
[----:B------:R-:W1:Y:S01]  /*31190*/  LDS.128 R168, [R252] ;  /* 0x00000000fca87984 */ /* 0x000e620000000c00 */
[----:B------:R-:W-:Y:S01]  /*311a0*/  BAR.SYNC.DEFER_BLOCKING 0x0 ;  /* 0x0000000000007b1d */ /* 0x000fe20000010000 */
[----:B------:R-:W-:-:S02]  /*311b0*/  MOV R101, R103 ;  /* 0x0000006700657202 */ /* 0x000fc40000000f00 */
[----:B------:R-:W-:-:S03]  /*311c0*/  MOV R199, R67 ;  /* 0x0000004300c77202 */ /* 0x000fc60000000f00 */
[----:B------:R-:W2:Y:S04]  /*311d0*/  LDL.LU R244, [R1+0x3f4] ;  /* 0x0003f40001f47983 */ /* 0x000ea80000300800 */
[----:B------:R4:W-:Y:S01]  /*311e0*/  STSM.16.M88.4 [R0], R228 ;  /* 0x000000e400007844 */ /* 0x0009e20000000200 */
[----:B------:R-:W-:Y:S01]  /*311f0*/  MOV R103, R35 ;  /* 0x0000002300677202 */ /* 0x000fe20000000f00 */
[----:B------:R-:W-:Y:S06]  /*31200*/  BAR.SYNC.DEFER_BLOCKING 0x0 ;  /* 0x0000000000007b1d */ /* 0x000fec0000010000 */
[----:B------:R-:W1:Y:S02]  /*31210*/  LDS.128 R32, [R252] ;  /* 0x00000000fc207984 */ /* 0x000e640000000c00 */
[----:B------:R-:W-:Y:S06]  /*31220*/  BAR.SYNC.DEFER_BLOCKING 0x0 ;  /* 0x0000000000007b1d */ /* 0x000fec0000010000 */
[----:B------:R-:W-:Y:S02]  /*31230*/  STSM.16.M88.4 [R0], R100 ;  /* 0x0000006400007844 */ /* 0x000fe40000000200 */
[----:B------:R-:W-:Y:S06]  /*31240*/  BAR.SYNC.DEFER_BLOCKING 0x0 ;  /* 0x0000000000007b1d */ /* 0x000fec0000010000 */
[----:B------:R-:W1:Y:S02]  /*31250*/  LDS.128 R64, [R252] ;  /* 0x00000000fc407984 */ /* 0x000e640000000c00 */
[----:B------:R-:W-:Y:S01]  /*31260*/  BAR.SYNC.DEFER_BLOCKING 0x0 ;  /* 0x0000000000007b1d */ /* 0x000fe20000010000 */
[----:B----4-:R-:W-:Y:S01]  /*31270*/  IMAD.MOV.U32 R228, RZ, RZ, R92 ;  /* 0x000000ffffe47224 */ /* 0x010fe200078e005c */
[----:B------:R-:W-:Y:S01]  /*31280*/  MOV R229, R94 ;  /* 0x0000005e00e57202 */ /* 0x000fe20000000f00 */
[----:B------:R-:W-:Y:S01]  /*31290*/  IMAD.MOV.U32 R230, RZ, RZ, R192 ;  /* 0x000000ffffe67224 */ /* 0x000fe200078e00c0 */
[----:B------:R-:W-:-:S02]  /*312a0*/  MOV R231, R194 ;  /* 0x000000c200e77202 */ /* 0x000fc40000000f00 */
[----:B---3--:R-:W-:Y:S02]  /*312b0*/  STSM.16.M88.4 [R0], R196 ;  /* 0x000000c400007844 */ /* 0x008fe40000000200 */
[----:B------:R-:W-:Y:S06]  /*312c0*/  BAR.SYNC.DEFER_BLOCKING 0x0 ;  /* 0x0000000000007b1d */ /* 0x000fec0000010000 */
[----:B------:R-:W3:Y:S02]  /*312d0*/  LDS.128 R100, [R252] ;  /* 0x00000000fc647984 */ /* 0x000ee40000000c00 */
[----:B------:R-:W-:Y:S06]  /*312e0*/  BAR.SYNC.DEFER_BLOCKING 0x0 ;  /* 0x0000000000007b1d */ /* 0x000fec0000010000 */
[----:B------:R4:W-:Y:S02]  /*312f0*/  STSM.16.M88.4 [R0], R232 ;  /* 0x000000e800007844 */ /* 0x0009e40000000200 */
[----:B------:R-:W-:Y:S06]  /*31300*/  BAR.SYNC.DEFER_BLOCKING 0x0 ;  /* 0x0000000000007b1d */ /* 0x000fec0000010000 */
[----:B------:R-:W1:Y:S02]  /*31310*/  LDS.128 R196, [R252] ;  /* 0x00000000fcc47984 */ /* 0x000e640000000c00 */
[----:B------:R-:W-:Y:S06]  /*31320*/  BAR.SYNC.DEFER_BLOCKING 0x0 ;  /* 0x0000000000007b1d */ /* 0x000fec0000010000 */
[----:B------:R-:W-:Y:S02]  /*31330*/  STSM.16.M88.4 [R0], R228 ;  /* 0x000000e400007844 */ /* 0x000fe40000000200 */
[----:B------:R-:W-:Y:S01]  /*31340*/  BAR.SYNC.DEFER_BLOCKING 0x0 ;  /* 0x0000000000007b1d */ /* 0x000fe20000010000 */
[----:B----4-:R-:W-:Y:S01]  /*31350*/  IMAD.MOV.U32 R232, RZ, RZ, R96 ;  /* 0x000000ffffe87224 */ /* 0x010fe200078e0060 */
[----:B------:R-:W-:Y:S01]  /*31360*/  MOV R233, R98 ;  /* 0x0000006200e97202 */ /* 0x000fe20000000f00 */
[----:B------:R-:W-:Y:S01]  /*31370*/  IMAD.MOV.U32 R234, RZ, RZ, R28 ;  /* 0x000000ffffea7224 */ /* 0x000fe200078e001c */
[----:B------:R-:W-:-:S02]  /*31380*/  MOV R235, R30 ;  /* 0x0000001e00eb7202 */ /* 0x000fc40000000f00 */
[----:B------:R-:W-:Y:S01]  /*31390*/  MOV R109, R111 ;  /* 0x0000006f006d7202 */ /* 0x000fe20000000f00 */
[----:B------:R-:W-:Y:S01]  /*313a0*/  IMAD.MOV.U32 R92, RZ, RZ, R93 ;  /* 0x000000ffff5c7224 */ /* 0x000fe200078e005d */
[----:B------:R-:W4:Y:S01]  /*313b0*/  LDS.128 R228, [R252] ;  /* 0x00000000fce47984 */ /* 0x000f220000000c00 */
[----:B------:R-:W-:Y:S01]  /*313c0*/  IMAD.MOV.U32 R94, RZ, RZ, R193 ;  /* 0x000000ffff5e7224 */ /* 0x000fe200078e00c1 */
[----:B------:R-:W2:Y:S08]  /*313d0*/  LDC R98, c[0x0][0x3b4] ;  /* 0x0000ed00ff627b82 */ /* 0x000eb00000000800 */
[----:B------:R-:W-:Y:S06]  /*313e0*/  BAR.SYNC.DEFER_BLOCKING 0x0 ;  /* 0x0000000000007b1d */ /* 0x000fec0000010000 */
[----:B------:R1:W-:Y:S02]  /*313f0*/  STSM.16.M88.4 [R0], R232 ;  /* 0x000000e800007844 */ /* 0x0003e40000000200 */
[----:B------:R-:W-:Y:S06]  /*31400*/  BAR.SYNC.DEFER_BLOCKING 0x0 ;  /* 0x0000000000007b1d */ /* 0x000fec0000010000 */
[----:B-1----:R-:W2:Y:S04]  /*31410*/  LDL.LU R232, [R1+0x30] ;  /* 0x0000300001e87983 */ /* 0x002ea80000300800 */
[----:B------:R-:W2:Y:S04]  /*31420*/  LDL.LU R233, [R1+0x38] ;  /* 0x0000380001e97983 */ /* 0x000ea80000300800 */
[----:B------:R-:W1:Y:S01]  /*31430*/  LDS.128 R236, [R252] ;  /* 0x00000000fcec7984 */ /* 0x000e620000000c00 */
[----:B------:R-:W-:Y:S01]  /*31440*/  IMAD.MOV.U32 R234, RZ, RZ, R60 ;  /* 0x000000ffffea7224 */ /* 0x000fe200078e003c */
[----:B------:R-:W-:Y:S01]  /*31450*/  MOV R235, R62 ;  /* 0x0000003e00eb7202 */ /* 0x000fe20000000f00 */
[----:B------:R-:W-:Y:S01]  /*31460*/  BAR.SYNC.DEFER_BLOCKING 0x0 ;  /* 0x0000000000007b1d */ /* 0x000fe20000010000 */
[----:B------:R-:W-:-:S02]  /*31470*/  MOV R111, R143 ;  /* 0x0000008f006f7202 */ /* 0x000fc40000000f00 */
[----:B------:R-:W-:Y:S02]  /*31480*/  MOV R93, R95 ;  /* 0x0000005f005d7202 */ /* 0x000fe40000000f00 */
[----:B------:R-:W-:Y:S01]  /*31490*/  MOV R95, R195 ;  /* 0x000000c3005f7202 */ /* 0x000fe20000000f00 */
[----:B--2---:R-:W-:Y:S02]  /*314a0*/  STSM.16.M88.4 [R0], R232 ;  /* 0x000000e800007844 */ /* 0x004fe40000000200 */
[----:B------:R-:W-:Y:S06]  /*314b0*/  BAR.SYNC.DEFER_BLOCKING 0x0 ;  /* 0x0000000000007b1d */ /* 0x000fec0000010000 */
[----:B------:R-:W2:Y:S02]  /*314c0*/  LDS.128 R140, [R252] ;  /* 0x00000000fc8c7984 */ /* 0x000ea40000000c00 */
[----:B------:R-:W-:Y:S06]  /*314d0*/  BAR.SYNC.DEFER_BLOCKING 0x0 ;  /* 0x0000000000007b1d */ /* 0x000fec0000010000 */
[----:B------:R-:W-:Y:S02]  /*314e0*/  STSM.16.M88.4 [R0], R108 ;  /* 0x0000006c00007844 */ /* 0x000fe40000000200 */
[----:B------:R-:W-:Y:S06]  /*314f0*/  BAR.SYNC.DEFER_BLOCKING 0x0 ;  /* 0x0000000000007b1d */ /* 0x000fec0000010000 */
[----:B------:R-:W1:Y:S02]  /*31500*/  LDS.128 R108, [R252] ;  /* 0x00000000fc6c7984 */ /* 0x000e640000000c00 */
[----:B------:R-:W-:Y:S06]  /*31510*/  BAR.SYNC.DEFER_BLOCKING 0x0 ;  /* 0x0000000000007b1d */ /* 0x000fec0000010000 */
[----:B------:R3:W-:Y:S02]  /*31520*/  STSM.16.M88.4 [R0], R92 ;  /* 0x0000005c00007844 */ /* 0x0007e40000000200 */
[----:B---3--:R-:W-:Y:S01]  /*31530*/  IMAD.MOV.U32 R94, RZ, RZ, R29 ;  /* 0x000000ffff5e7224 */ /* 0x008fe200078e001d */
[----:B------:R-:W-:Y:S01]  /*31540*/  MOV R95, R31 ;  /* 0x0000001f005f7202 */ /* 0x000fe20000000f00 */
[----:B------:R-:W-:Y:S01]  /*31550*/  BAR.SYNC.DEFER_BLOCKING 0x0 ;  /* 0x0000000000007b1d */ /* 0x000fe20000010000 */
[----:B------:R-:W-:Y:S01]  /*31560*/  IMAD.MOV.U32 R92, RZ, RZ, R97 ;  /* 0x000000ffff5c7224 */ /* 0x000fe200078e0061 */
[----:B------:R-:W-:-:S04]  /*31570*/  MOV R93, R99 ;  /* 0x00000063005d7202 */ /* 0x000fc80000000f00 */
[----:B------:R-:W3:Y:S02]  /*31580*/  LDS.128 R28, [R252] ;  /* 0x00000000fc1c7984 */ /* 0x000ee40000000c00 */
[----:B------:R-:W-:Y:S06]  /*31590*/  BAR.SYNC.DEFER_BLOCKING 0x0 ;  /* 0x0000000000007b1d */ /* 0x000fec0000010000 */
[----:B------:R1:W-:Y:S04]  /*315a0*/  STSM.16.M88.4 [R0], R92 ;  /* 0x0000005c00007844 */ /* 0x0003e80000000200 */
[----:B-1----:R-:W2:Y:S04]  /*315b0*/  LDL.LU R92, [R1+0x34] ;  /* 0x00003400015c7983 */ /* 0x002ea80000300800 */
[----:B------:R-:W2:Y:S04]  /*315c0*/  LDL.LU R93, [R1+0x3c] ;  /* 0x00003c00015d7983 */ /* 0x000ea80000300800 */
[----:B------:R-:W3:Y:S04]  /*315d0*/  LDL.LU R247, [R1+0x100] ;  /* 0x0001000001f77983 */ /* 0x000ee80000300800 */
[----:B------:R-:W3:Y:S04]  /*315e0*/  LDL.LU R245, [R1+0xf0] ;  /* 0x0000f00001f57983 */ /* 0x000ee80000300800 */
[----:B------:R-:W3:Y:S04]  /*315f0*/  LDL.LU R249, [R1+0xe0] ;  /* 0x0000e00001f97983 */ /* 0x000ee80000300800 */
[----:B------:R-:W3:Y:S04]  /*31600*/  LDL.LU R250, [R1+0xd0] ;  /* 0x0000d00001fa7983 */ /* 0x000ee80000300800 */
[----:B------:R-:W3:Y:S04]  /*31610*/  LDL.LU R248, [R1+0xb0] ;  /* 0x0000b00001f87983 */ /* 0x000ee80000300800 */
[----:B------:R-:W3:Y:S01]  /*31620*/  LDL.LU R243, [R1+0x400] ;  /* 0x0004000001f37983 */ /* 0x000ee20000300800 */
[----:B------:R-:W-:Y:S01]  /*31630*/  IMAD.MOV.U32 R94, RZ, RZ, R61 ;  /* 0x000000ffff5e7224 */ /* 0x000fe200078e003d */
[----:B------:R-:W-:Y:S01]  /*31640*/  MOV R95, R63 ;  /* 0x0000003f005f7202 */ /* 0x000fe20000000f00 */
[----:B------:R-:W-:Y:S01]  /*31650*/  BAR.SYNC.DEFER_BLOCKING 0x0 ;  /* 0x0000000000007b1d */ /* 0x000fe20000010000 */
[----:B------:R-:W-:-:S05]  /*31660*/  IMAD R3, R244, R98, RZ ;  /* 0x00000062f4037224 */ /* 0x000fca00078e02ff */
[----:B------:R-:W3:Y:S04]  /*31670*/  LDL.LU R242, [R1+0x3fc] ;  /* 0x0003fc0001f27983 */ /* 0x000ee80000300800 */
[----:B------:R-:W1:Y:S01]  /*31680*/  LDS.128 R60, [R252] ;  /* 0x00000000fc3c7984 */ /* 0x000e620000000c00 */
[----:B------:R-:W-:Y:S01]  /*31690*/  BAR.SYNC.DEFER_BLOCKING 0x0 ;  /* 0x0000000000007b1d */ /* 0x000fe20000010000 */
[----:B------:R-:W-:-:S05]  /*316a0*/  IMAD R97, R98, 0x40, R3 ;  /* 0x0000004062617824 */ /* 0x000fca00078e0203 */
[----:B------:R-:W4:Y:S01]  /*316b0*/  LDL.LU R240, [R1+0x3f8] ;  /* 0x0003f80001f07983 */ /* 0x000f220000300800 */
[----:B------:R-:W-:Y:S02]  /*316c0*/  ISETP.GE.AND P4, PT, R244, UR42, PT ;  /* 0x0000002af4007c0c */ /* 0x000fe4000bf86270 */
[----:B------:R-:W-:Y:S02]  /*316d0*/  MOV R241, R2 ;  /* 0x0000000200f17202 */ /* 0x000fe40000000f00 */
[C---:B------:R-:W-:Y:S02]  /*316e0*/  LEA R2, P6, R3.reuse, UR46, 0x2 ;  /* 0x0000002e03027c11 */ /* 0x040fe4000f8c10ff */
[C---:B------:R-:W-:Y:S01]  /*316f0*/  ISETP.GE.AND P3, PT, R246.reuse, UR43, PT ;  /* 0x0000002bf6007c0c */ /* 0x040fe2000bf66270 */
[----:B------:R-:W1:Y:S01]  /*31700*/  LDCU.64 UR42, c[0x0][0x398] ;  /* 0x00007300ff2a77ac */ /* 0x000e620008000a00 */
[C---:B------:R-:W-:Y:S02]  /*31710*/  ISETP.LT.AND P4, PT, R246.reuse, UR33, !P4 ;  /* 0x00000021f6007c0c */ /* 0x040fe4000e781270 */
[----:B------:R-:W-:Y:S01]  /*31720*/  LEA.HI.X.SX32 R3, R3, UR47, 0x2, P6 ;  /* 0x0000002f03037c11 */ /* 0x000fe2000b0f16ff */
[----:B------:R-:W-:Y:S01]  /*31730*/  VIADD R194, R246, 0x2 ;  /* 0x00000002f6c27836 */ /* 0x000fe20000000000 */
[----:B------:R-:W1:Y:S01]  /*31740*/  LDCU UR33, c[0x0][0x398] ;  /* 0x00007300ff2177ac */ /* 0x000e620008000800 */
[----:B--2---:R2:W-:Y:S02]  /*31750*/  STSM.16.M88.4 [R0], R92 ;  /* 0x0000005c00007844 */ /* 0x0045e40000000200 */
[----:B--2---:R-:W-:Y:S01]  /*31760*/  IMAD R0, R98, 0x40, R97 ;  /* 0x0000004062007824 */ /* 0x004fe200078e0261 */
[----:B------:R-:W-:Y:S01]  /*31770*/  BAR.SYNC.DEFER_BLOCKING 0x0 ;  /* 0x0000000000007b1d */ /* 0x000fe20000010000 */
[----:B------:R-:W-:-:S03]  /*31780*/  LEA R92, P5, R97, UR46, 0x2 ;  /* 0x0000002e615c7c11 */ /* 0x000fc6000f8a10ff */
[----:B------:R-:W-:Y:S02]  /*31790*/  LEA R94, P2, R0, UR46, 0x2 ;  /* 0x0000002e005e7c11 */ /* 0x000fe4000f8410ff */
[----:B------:R-:W-:Y:S02]  /*317a0*/  LEA R98, R98, R0, 0x6 ;  /* 0x0000000062627211 */ /* 0x000fe400078e30ff */
[----:B------:R-:W-:Y:S02]  /*317b0*/  LEA.HI.X.SX32 R93, R97, UR47, 0x2, P5 ;  /* 0x0000002f615d7c11 */ /* 0x000fe4000a8f16ff */
[----:B------:R-:W-:Y:S01]  /*317c0*/  LEA.HI.X.SX32 R95, R0, UR47, 0x2, P2 ;  /* 0x0000002f005f7c11 */ /* 0x000fe200090f16ff */
[----:B------:R-:W-:Y:S01]  /*317d0*/  IMAD R0, R246, UR60, RZ ;  /* 0x0000003cf6007c24 */ /* 0x000fe2000f8e02ff */
[----:B---3--:R-:W-:Y:S01]  /*317e0*/  ISETP.LT.AND P5, PT, R243, UR34, !P3 ;  /* 0x00000022f3007c0c */ /* 0x008fe2000dfa1270 */
[----:B------:R-:W2:Y:S01]  /*317f0*/  LDCU UR34, c[0x0][0x39c] ;  /* 0x00007380ff2277ac */ /* 0x000ea20008000800 */
[----:B------:R-:W-:Y:S01]  /*31800*/  LEA R96, P6, R98, UR46, 0x2 ;  /* 0x0000002e62607c11 */ /* 0x000fe2000f8c10ff */
[----:B------:R-:W-:-:S03]  /*31810*/  IMAD.WIDE R192, R0, 0x4, R2 ;  /* 0x0000000400c07825 */ /* 0x000fc600078e0202 */
[----:B------:R-:W-:Y:S01]  /*31820*/  LEA.HI.X.SX32 R97, R98, UR47, 0x2, P6 ;  /* 0x0000002f62617c11 */ /* 0x000fe2000b0f16ff */
[----:B------:R-:W-:Y:S01]  /*31830*/  IMAD.WIDE R98, R0, 0x4, R92 ;  /* 0x0000000400627825 */ /* 0x000fe200078e025c */
[----:B------:R-:W3:Y:S01]  /*31840*/  LDCU.64 UR46, c[0x0][0x398] ;  /* 0x00007300ff2e77ac */ /* 0x000ee20008000a00 */
[----:B------:R1:W-:Y:S04]  /*31850*/  @P4 STG.E desc[UR28][R192.64], R247 ;  /* 0x000000f7c0004986 */ /* 0x0003e8000c10191c */
[----:B------:R2:W-:Y:S04]  /*31860*/  @P5 STG.E desc[UR28][R98.64], R245 ;  /* 0x000000f562005986 */ /* 0x0005e8000c10191c */
[----:B-1----:R-:W3:Y:S04]  /*31870*/  LDL.LU R247, [R1+0x90] ;  /* 0x0000900001f77983 */ /* 0x002ee80000300800 */
[----:B--2---:R-:W2:Y:S01]  /*31880*/  LDL.LU R245, [R1+0x40] ;  /* 0x0000400001f57983 */ /* 0x004ea20000300800 */
[----:B------:R-:W-:Y:S01]  /*31890*/  ISETP.LT.AND P2, PT, R242, UR36, !P3 ;  /* 0x00000024f2007c0c */ /* 0x000fe2000df41270 */
[----:B------:R-:W-:Y:S01]  /*318a0*/  IMAD.WIDE R192, R0, 0x4, R94 ;  /* 0x0000000400c07825 */ /* 0x000fe200078e025e */
[----:B------:R-:W-:Y:S01]  /*318b0*/  ISETP.LT.AND P6, PT, R244, UR40, !P1 ;  /* 0x00000028f4007c0c */ /* 0x000fe2000cfc1270 */
[----:B------:R-:W1:Y:S01]  /*318c0*/  LDCU UR36, c[0x0][0x398] ;  /* 0x00007300ff2477ac */ /* 0x000e620008000800 */
[----:B----4-:R-:W-:Y:S01]  /*318d0*/  ISETP.LT.AND P3, PT, R240, UR38, !P3 ;  /* 0x00000026f0007c0c */ /* 0x010fe2000df61270 */
[C---:B------:R-:W-:Y:S01]  /*318e0*/  IMAD.WIDE R98, R0.reuse, 0x4, R96 ;  /* 0x0000000400627825 */ /* 0x040fe200078e0260 */
[----:B------:R-:W-:Y:S01]  /*318f0*/  ISETP.LT.AND P4, PT, R243, UR42, !P1 ;  /* 0x0000002af3007c0c */ /* 0x000fe2000cf81270 */
[----:B------:R-:W4:Y:S01]  /*31900*/  LDCU UR42, c[0x0][0x39c] ;  /* 0x00007380ff2a77ac */ /* 0x000f220008000800 */
[----:B------:R-:W-:-:S02]  /*31910*/  IADD3 R0, PT, PT, R0, UR60, RZ ;  /* 0x0000003c00007c10 */ /* 0x000fc4000fffe0ff */
[----:B------:R-:W-:-:S03]  /*31920*/  ISETP.LT.AND P5, PT, R242, UR44, !P1 ;  /* 0x0000002cf2007c0c */ /* 0x000fc6000cfa1270 */
[----:B------:R1:W-:Y:S01]  /*31930*/  @P2 STG.E desc[UR28][R192.64], R249 ;  /* 0x000000f9c0002986 */ /* 0x0003e2000c10191c */
[----:B---3--:R-:W-:Y:S01]  /*31940*/  ISETP.LT.AND P1, PT, R240, UR46, !P1 ;  /* 0x0000002ef0007c0c */ /* 0x008fe2000cf21270 */
[----:B------:R-:W3:Y:S02]  /*31950*/  LDCU UR44, c[0x0][0x39c] ;  /* 0x00007380ff2c77ac */ /* 0x000ee40008000800 */
[----:B------:R4:W-:Y:S01]  /*31960*/  @P3 STG.E desc[UR28][R98.64], R250 ;  /* 0x000000fa62003986 */ /* 0x0009e2000c10191c */
[----:B------:R-:W2:Y:S01]  /*31970*/  LDCU UR38, c[0x0][0x398] ;  /* 0x00007300ff2677ac */ /* 0x000ea20008000800 */
[----:B------:R-:W2:Y:S02]  /*31980*/  LDCU UR40, c[0x0][0x3b8] ;  /* 0x00007700ff2877ac */ /* 0x000ea40008000800 */
[----:B-1----:R-:W3:Y:S01]  /*31990*/  LDL.LU R249, [R1+0x104] ;  /* 0x0001040001f97983 */ /* 0x002ee20000300800 */
[----:B------:R-:W-:Y:S01]  /*319a0*/  IMAD.WIDE R192, R0, 0x4, R2 ;  /* 0x0000000400c07825 */ /* 0x000fe200078e0202 */
[----:B------:R-:W-:Y:S01]  /*319b0*/  ISETP.GE.AND P2, PT, R194, UR34, PT ;  /* 0x00000022c2007c0c */ /* 0x000fe2000bf46270 */
[----:B------:R-:W1:Y:S01]  /*319c0*/  LDCU UR34, c[0x0][0x398] ;  /* 0x00007300ff2277ac */ /* 0x000e620008000800 */
[----:B----4-:R-:W4:Y:S01]  /*319d0*/  LDL.LU R250, [R1+0xf4] ;  /* 0x0000f40001fa7983 */ /* 0x010f220000300800 */
[C---:B------:R-:W-:Y:S01]  /*319e0*/  IMAD.WIDE R98, R0.reuse, 0x4, R92 ;  /* 0x0000000400627825 */ /* 0x040fe200078e025c */
[----:B------:R-:W1:Y:S02]  /*319f0*/  LDCU UR46, c[0x0][0x398] ;  /* 0x00007300ff2e77ac */ /* 0x000e640008000800 */
[----:B------:R1:W-:Y:S04]  /*31a00*/  @P6 STG.E desc[UR28][R192.64], R248 ;  /* 0x000000f8c0006986 */ /* 0x0003e8000c10191c */
[----:B------:R1:W-:Y:S04]  /*31a10*/  @P4 STG.E desc[UR28][R98.64], R241 ;  /* 0x000000f162004986 */ /* 0x0003e8000c10191c */
[----:B-1----:R-:W4:Y:S01]  /*31a20*/  LDL.LU R248, [R1+0xe4] ;  /* 0x0000e40001f87983 */ /* 0x002f220000300800 */
[----:B------:R-:W-:-:S03]  /*31a30*/  IMAD.WIDE R192, R0, 0x4, R94 ;  /* 0x0000000400c07825 */ /* 0x000fc600078e025e */
[----:B------:R-:W4:Y:S01]  /*31a40*/  LDL.LU R241, [R1+0xd4] ;  /* 0x0000d40001f17983 */ /* 0x000f220000300800 */
[----:B------:R-:W-:-:S03]  /*31a50*/  IMAD.WIDE R98, R0, 0x4, R96 ;  /* 0x0000000400627825 */ /* 0x000fc600078e0260 */
[----:B------:R1:W-:Y:S04]  /*31a60*/  @P5 STG.E desc[UR28][R192.64], R247 ;  /* 0x000000f7c0005986 */ /* 0x0003e8000c10191c */
[----:B--2---:R2:W-:Y:S04]  /*31a70*/  @P1 STG.E desc[UR28][R98.64], R245 ;  /* 0x000000f562001986 */ /* 0x0045e8000c10191c */
[----:B-1----:R-:W4:Y:S04]  /*31a80*/  LDL.LU R247, [R1+0xb4] ;  /* 0x0000b40001f77983 */ /* 0x002f280000300800 */
[----:B--2---:R-:W2:Y:S01]  /*31a90*/  LDL.LU R245, [R1+0xa4] ;  /* 0x0000a40001f57983 */ /* 0x004ea20000300800 */
[----:B------:R-:W-:Y:S01]  /*31aa0*/  ISETP.LT.AND P3, PT, R244, UR48, !P2 ;  /* 0x00000030f4007c0c */ /* 0x000fe2000d761270 */
[----:B------:R-:W-:Y:S01]  /*31ab0*/  VIADD R194, R246, 0x3 ;  /* 0x00000003f6c27836 */ /* 0x000fe20000000000 */
[----:B------:R-:W-:Y:S01]  /*31ac0*/  ISETP.LT.AND P6, PT, R243, UR50, !P2 ;  /* 0x00000032f3007c0c */ /* 0x000fe2000d7c1270 */
[----:B------:R-:W1:Y:S01]  /*31ad0*/  LDCU UR50, c[0x0][0x39c] ;  /* 0x00007380ff3277ac */ /* 0x000e620008000800 */
[----:B------:R-:W-:-:S02]  /*31ae0*/  IADD3 R0, PT, PT, R0, UR60, RZ ;  /* 0x0000003c00007c10 */ /* 0x000fc4000fffe0ff */
[----:B------:R-:W-:Y:S01]  /*31af0*/  ISETP.LT.AND P4, PT, R242, UR52, !P2 ;  /* 0x00000034f2007c0c */ /* 0x000fe2000d781270 */
[----:B------:R-:W1:Y:S01]  /*31b00*/  LDCU UR48, c[0x0][0x398] ;  /* 0x00007300ff3077ac */ /* 0x000e620008000800 */
[----:B------:R-:W-:Y:S01]  /*31b10*/  ISETP.LT.AND P2, PT, R240, UR30, !P2 ;  /* 0x0000001ef0007c0c */ /* 0x000fe2000d741270 */
[----:B------:R-:W-:Y:S01]  /*31b20*/  IMAD.WIDE R192, R0, 0x4, R2 ;  /* 0x0000000400c07825 */ /* 0x000fe200078e0202 */
[----:B------:R-:W-:Y:S01]  /*31b30*/  ISETP.GE.AND P5, PT, R194, UR42, PT ;  /* 0x0000002ac2007c0c */ /* 0x000fe2000bfa6270 */
[----:B------:R-:W1:Y:S02]  /*31b40*/  LDCU UR30, c[0x0][0x39c] ;  /* 0x00007380ff1e77ac */ /* 0x000e640008000800 */
[----:B------:R-:W-:Y:S01]  /*31b50*/  IMAD.WIDE R98, R0, 0x4, R92 ;  /* 0x0000000400627825 */ /* 0x000fe200078e025c */
[----:B------:R-:W-:Y:S01]  /*31b60*/  ISETP.LT.AND P1, PT, R244, UR32, !P5 ;  /* 0x00000020f4007c0c */ /* 0x000fe2000ef21270 */
[----:B---3--:R3:W-:Y:S01]  /*31b70*/  @P3 STG.E desc[UR28][R192.64], R249 ;  /* 0x000000f9c0003986 */ /* 0x0087e2000c10191c */
[----:B------:R-:W-:Y:S01]  /*31b80*/  ISETP.LT.AND P3, PT, R243, UR24, !P5 ;  /* 0x00000018f3007c0c */ /* 0x000fe2000ef61270 */
[----:B------:R-:W-:Y:S01]  /*31b90*/  VIADD R194, R246, 0x4 ;  /* 0x00000004f6c27836 */ /* 0x000fe20000000000 */
[----:B------:R-:W1:Y:S01]  /*31ba0*/  LDCU UR42, c[0x0][0x398] ;  /* 0x00007300ff2a77ac */ /* 0x000e620008000800 */
[----:B----4-:R4:W-:Y:S01]  /*31bb0*/  @P6 STG.E desc[UR28][R98.64], R250 ;  /* 0x000000fa62006986 */ /* 0x0109e2000c10191c */
[----:B------:R-:W1:Y:S01]  /*31bc0*/  LDCU UR32, c[0x0][0x398] ;  /* 0x00007300ff2077ac */ /* 0x000e620008000800 */
[----:B------:R-:W1:Y:S02]  /*31bd0*/  LDCU UR24, c[0x0][0x398] ;  /* 0x00007300ff1877ac */ /* 0x000e640008000800 */
[----:B---3--:R-:W3:Y:S01]  /*31be0*/  LDL.LU R249, [R1+0x94] ;  /* 0x0000940001f97983 */ /* 0x008ee20000300800 */
[C---:B------:R-:W-:Y:S01]  /*31bf0*/  IMAD.WIDE R192, R0.reuse, 0x4, R94 ;  /* 0x0000000400c07825 */ /* 0x040fe200078e025e */
[----:B------:R-:W1:Y:S02]  /*31c00*/  LDCU UR52, c[0x0][0x39c] ;  /* 0x00007380ff3477ac */ /* 0x000e640008000800 */
[----:B----4-:R-:W4:Y:S01]  /*31c10*/  LDL.LU R250, [R1+0x44] ;  /* 0x0000440001fa7983 */ /* 0x010f220000300800 */
[C---:B------:R-:W-:Y:S01]  /*31c20*/  IMAD.WIDE R98, R0.reuse, 0x4, R96 ;  /* 0x0000000400627825 */ /* 0x040fe200078e0260 */
[----:B------:R-:W-:-:S02]  /*31c30*/  IADD3 R0, PT, PT, R0, UR60, RZ ;  /* 0x0000003c00007c10 */ /* 0x000fc4000fffe0ff */
        /* <DEDUP_REMOVED lines=10> */
[----:B------:R-:W-:-:S02]  /*31ce0*/  ISETP.LT.AND P6, PT, R242, UR31, !P5 ;  /* 0x0000001ff2007c0c */ /* 0x000fc4000efc1270 */
[----:B------:R-:W-:Y:S01]  /*31cf0*/  ISETP.GE.AND P4, PT, R194, UR44, PT ;  /* 0x0000002cc2007c0c */ /* 0x000fe2000bf86270 */
[----:B------:R-:W-:Y:S01]  /*31d00*/  IMAD.WIDE R192, R0, 0x4, R94 ;  /* 0x0000000400c07825 */ /* 0x000fe200078e025e */
[----:B------:R-:W-:Y:S01]  /*31d10*/  ISETP.LT.AND P5, PT, R240, UR22, !P5 ;  /* 0x00000016f0007c0c */ /* 0x000fe2000efa1270 */
[----:B------:R-:W1:Y:S01]  /*31d20*/  LDCU UR31, c[0x0][0x398] ;  /* 0x00007300ff1f77ac */ /* 0x000e620008000800 */
[----:B------:R-:W-:Y:S01]  /*31d30*/  ISETP.LT.AND P2, PT, R244, UR58, !P4 ;  /* 0x0000003af4007c0c */ /* 0x000fe2000e741270 */
[C---:B------:R-:W-:Y:S01]  /*31d40*/  IMAD.WIDE R98, R0.reuse, 0x4, R96 ;  /* 0x0000000400627825 */ /* 0x040fe200078e0260 */
[----:B------:R-:W-:Y:S01]  /*31d50*/  ISETP.LT.AND P1, PT, R243, UR56, !P4 ;  /* 0x00000038f3007c0c */ /* 0x000fe2000e721270 */
[----:B------:R-:W1:Y:S01]  /*31d60*/  LDCU UR58, c[0x0][0x39c] ;  /* 0x00007380ff3a77ac */ /* 0x000e620008000800 */
[----:B------:R-:W-:Y:S02]  /*31d70*/  IADD3 R0, PT, PT, R0, UR60, RZ ;  /* 0x0000003c00007c10 */ /* 0x000fe4000fffe0ff */
[----:B------:R-:W-:Y:S01]  /*31d80*/  ISETP.LT.AND P3, PT, R242, UR23, !P4 ;  /* 0x00000017f2007c0c */ /* 0x000fe2000e761270 */
[----:B------:R-:W-:Y:S01]  /*31d90*/  VIADD R194, R246, 0x5 ;  /* 0x00000005f6c27836 */ /* 0x000fe20000000000 */
[----:B------:R-:W1:Y:S01]  /*31da0*/  LDCU UR44, c[0x0][0x39c] ;  /* 0x00007380ff2c77ac */ /* 0x000e620008000800 */
[----:B---3--:R3:W-:Y:S01]  /*31db0*/  @P6 STG.E desc[UR28][R192.64], R249 ;  /* 0x000000f9c0006986 */ /* 0x0087e2000c10191c */
[----:B------:R-:W-:Y:S01]  /*31dc0*/  ISETP.LT.AND P4, PT, R240, UR7, !P4 ;  /* 0x00000007f0007c0c */ /* 0x000fe2000e781270 */
[----:B------:R-:W1:Y:S02]  /*31dd0*/  LDCU UR23, c[0x0][0x398] ;  /* 0x00007300ff1777ac */ /* 0x000e640008000800 */
[----:B----4-:R4:W-:Y:S01]  /*31de0*/  @P5 STG.E desc[UR28][R98.64], R250 ;  /* 0x000000fa62005986 */ /* 0x0109e2000c10191c */
[----:B------:R-:W1:Y:S01]  /*31df0*/  LDCU UR22, c[0x0][0x3b8] ;  /* 0x00007700ff1677ac */ /* 0x000e620008000800 */
[----:B------:R-:W1:Y:S02]  /*31e00*/  LDCU UR56, c[0x0][0x398] ;  /* 0x00007300ff3877ac */ /* 0x000e640008000800 */
[----:B---3--:R-:W3:Y:S01]  /*31e10*/  LDL.LU R249, [R1+0xb8] ;  /* 0x0000b80001f97983 */ /* 0x008ee20000300800 */
[----:B------:R-:W-:Y:S01]  /*31e20*/  IMAD.WIDE R192, R0, 0x4, R2 ;  /* 0x0000000400c07825 */ /* 0x000fe200078e0202 */
[----:B------:R-:W-:Y:S01]  /*31e30*/  ISETP.GE.AND P6, PT, R194, UR50, PT ;  /* 0x00000032c2007c0c */ /* 0x000fe2000bfc6270 */
[----:B------:R-:W1:Y:S01]  /*31e40*/  LDCU UR7, c[0x0][0x398] ;  /* 0x00007300ff0777ac */ /* 0x000e620008000800 */
[----:B----4-:R-:W4:Y:S01]  /*31e50*/  LDL.LU R250, [R1+0xa8] ;  /* 0x0000a80001fa7983 */ /* 0x010f220000300800 */
[----:B------:R-:W-:-:S03]  /*31e60*/  IMAD.WIDE R98, R0, 0x4, R92 ;  /* 0x0000000400627825 */ /* 0x000fc600078e025c */
[----:B------:R1:W-:Y:S01]  /*31e70*/  @P2 STG.E desc[UR28][R192.64], R248 ;  /* 0x000000f8c0002986 */ /* 0x0003e2000c10191c */
[----:B------:R-:W-:Y:S01]  /*31e80*/  VIADD R194, R246, 0x6 ;  /* 0x00000006f6c27836 */ /* 0x000fe20000000000 */
[----:B------:R-:W2:Y:S02]  /*31e90*/  LDCU UR50, c[0x0][0x3b8] ;  /* 0x00007700ff3277ac */ /* 0x000ea40008000800 */
        /* <DEDUP_REMOVED lines=10> */
[----:B------:R-:W1:Y:S01]  /*31f40*/  LDCU UR59, c[0x0][0x398] ;  /* 0x00007300ff3b77ac */ /* 0x000e620008000800 */
[----:B------:R-:W-:-:S02]  /*31f50*/  ISETP.LT.AND P2, PT, R243, UR8, !P6 ;  /* 0x00000008f3007c0c */ /* 0x000fc4000f741270 */
[----:B------:R-:W-:Y:S01]  /*31f60*/  IADD3 R0, PT, PT, R0, UR60, RZ ;  /* 0x0000003c00007c10 */ /* 0x000fe2000fffe0ff */
[----:B------:R-:W1:Y:S01]  /*31f70*/  LDCU UR8, c[0x0][0x398] ;  /* 0x00007300ff0877ac */ /* 0x000e620008000800 */
[----:B------:R-:W-:Y:S02]  /*31f80*/  ISETP.LT.AND P1, PT, R242, UR16, !P6 ;  /* 0x00000010f2007c0c */ /* 0x000fe4000f721270 */
        /* <DEDUP_REMOVED lines=29> */
[----:B------:R-:W-:-:S02]  /*32160*/  ISETP.GE.AND P1, PT, R194, UR58, PT ;  /* 0x0000003ac2007c0c */ /* 0x000fc4000bf26270 */
[----:B------:R-:W-:Y:S01]  /*32170*/  ISETP.LT.AND P2, PT, R242, UR25, !P3 ;  /* 0x00000019f2007c0c */ /* 0x000fe2000df41270 */
[----:B------:R-:W-:Y:S01]  /*32180*/  IMAD.WIDE R192, R0, 0x4, R94 ;  /* 0x0000000400c07825 */ /* 0x000fe200078e025e */
[----:B------:R-:W-:Y:S01]  /*32190*/  ISETP.LT.AND P6, PT, R244, UR55, !P1 ;  /* 0x00000037f4007c0c */ /* 0x000fe2000cfc1270 */
[----:B------:R-:W1:Y:S01]  /*321a0*/  LDCU UR25, c[0x0][0x398] ;  /* 0x00007300ff1977ac */ /* 0x000e620008000800 */
[----:B------:R-:W-:Y:S02]  /*321b0*/  ISETP.LT.AND P4, PT, R243, UR13, !P1 ;  /* 0x0000000df3007c0c */ /* 0x000fe4000cf81270 */
[----:B------:R-:W-:Y:S01]  /*321c0*/  ISETP.LT.AND P5, PT, R242, UR20, !P1 ;  /* 0x00000014f2007c0c */ /* 0x000fe2000cfa1270 */
[----:B------:R-:W-:Y:S01]  /*321d0*/  IMAD.WIDE R98, R0, 0x4, R96 ;  /* 0x0000000400627825 */ /* 0x000fe200078e0260 */
[C---:B------:R-:W-:Y:S01]  /*321e0*/  ISETP.LT.AND P1, PT, R240.reuse, UR61, !P1 ;  /* 0x0000003df0007c0c */ /* 0x040fe2000cf21270 */
[----:B------:R-:W1:Y:S01]  /*321f0*/  LDCU UR61, c[0x0][0x39c] ;  /* 0x00007380ff3d77ac */ /* 0x000e620008000800 */
[----:B------:R-:W-:Y:S01]  /*32200*/  ISETP.LT.AND P3, PT, R240, UR54, !P3 ;  /* 0x00000036f0007c0c */ /* 0x000fe2000df61270 */
[----:B------:R-:W-:Y:S01]  /*32210*/  VIADD R194, R246, 0x8 ;  /* 0x00000008f6c27836 */ /* 0x000fe20000000000 */
[----:B------:R-:W-:Y:S01]  /*32220*/  IADD3 R195, PT, PT, R0, UR60, RZ ;  /* 0x0000003c00c37c10 */ /* 0x000fe2000fffe0ff */
[----:B---3--:R3:W-:Y:S01]  /*32230*/  @P2 STG.E desc[UR28][R192.64], R249 ;  /* 0x000000f9c0002986 */ /* 0x0087e2000c10191c */
[----:B------:R-:W-:Y:S01]  /*32240*/  VIADD R0, R246, 0x9 ;  /* 0x00000009f6007836 */ /* 0x000fe20000000000 */
[----:B------:R-:W2:Y:S01]  /*32250*/  LDCU UR54, c[0x0][0x398] ;  /* 0x00007300ff3677ac */ /* 0x000ea20008000800 */
[----:B------:R-:W2:Y:S07]  /*32260*/  LDCU UR58, c[0x0][0x398] ;  /* 0x00007300ff3a77ac */ /* 0x000eae0008000800 */
[----:B----4-:R4:W-:Y:S01]  /*32270*/  @P3 STG.E desc[UR28][R98.64], R250 ;  /* 0x000000fa62003986 */ /* 0x0109e2000c10191c */
[----:B------:R-:W2:Y:S01]  /*32280*/  LDCU UR20, c[0x0][0x39c] ;  /* 0x00007380ff1477ac */ /* 0x000ea20008000800 */
[C---:B---3--:R-:W-:Y:S01]  /*32290*/  IMAD.WIDE R192, R195.reuse, 0x4, R92 ;  /* 0x00000004c3c07825 */ /* 0x048fe200078e025c */
[----:B-1----:R-:W-:Y:S01]  /*322a0*/  ISETP.GE.AND P2, PT, R194, UR61, PT ;  /* 0x0000003dc2007c0c */ /* 0x002fe2000bf46270 */
[----:B------:R-:W1:Y:S02]  /*322b0*/  LDCU UR55, c[0x0][0x398] ;  /* 0x00007300ff3777ac */ /* 0x000e640008000800 */
[C---:B------:R-:W-:Y:S01]  /*322c0*/  IMAD.WIDE R234, R195.reuse, 0x4, R94 ;  /* 0x00000004c3ea7825 */ /* 0x040fe200078e025e */
[----:B------:R-:W-:Y:S01]  /*322d0*/  ISETP.LT.AND P3, PT, R244, UR68, !P2 ;  /* 0x00000044f4007c0c */ /* 0x000fe2000d761270 */
[----:B------:R-:W3:Y:S02]  /*322e0*/  LDCU UR61, c[0x0][0x398] ;  /* 0x00007300ff3d77ac */ /* 0x000ee40008000800 */
[----:B----4-:R-:W-:Y:S01]  /*322f0*/  IMAD.WIDE R98, R195, 0x4, R2 ;  /* 0x00000004c3627825 */ /* 0x010fe200078e0202 */
[----:B------:R-:W4:Y:S04]  /*32300*/  LDCU UR68, c[0x0][0x398] ;  /* 0x00007300ff4477ac */ /* 0x000f280008000800 */
[----:B------:R-:W-:Y:S01]  /*32310*/  @P6 STG.E desc[UR28][R98.64], R248 ;  /* 0x000000f862006986 */ /* 0x000fe2000c10191c */
[----:B------:R-:W-:Y:S01]  /*32320*/  ISETP.LT.AND P6, PT, R243, UR21, !P2 ;  /* 0x00000015f3007c0c */ /* 0x000fe2000d7c1270 */
[----:B------:R-:W-:Y:S01]  /*32330*/  IMAD.WIDE R232, R195, 0x4, R96 ;  /* 0x00000004c3e87825 */ /* 0x000fe200078e0260 */
[----:B------:R-:W1:Y:S01]  /*32340*/  LDCU UR13, c[0x0][0x3b8] ;  /* 0x00007700ff0d77ac */ /* 0x000e620008000800 */
[----:B------:R3:W-:Y:S01]  /*32350*/  @P4 STG.E desc[UR28][R192.64], R241 ;  /* 0x000000f1c0004986 */ /* 0x0007e2000c10191c */
[----:B------:R-:W-:-:S02]  /*32360*/  ISETP.LT.AND P4, PT, R242, UR26, !P2 ;  /* 0x0000001af2007c0c */ /* 0x000fc4000d781270 */
[----:B------:R-:W-:Y:S01]  /*32370*/  ISETP.LT.AND P2, PT, R240, UR5, !P2 ;  /* 0x00000005f0007c0c */ /* 0x000fe2000d741270 */
[----:B------:R-:W1:Y:S01]  /*32380*/  LDCU UR21, c[0x0][0x398] ;  /* 0x00007300ff1577ac */ /* 0x000e620008000800 */
[----:B------:R-:W1:Y:S01]  /*32390*/  LDCU UR5, c[0x0][0x39c] ;  /* 0x00007380ff0577ac */ /* 0x000e620008000800 */
[----:B---3--:R-:W-:Y:S01]  /*323a0*/  IADD3 R241, PT, PT, R195, UR60, RZ ;  /* 0x0000003cc3f17c10 */ /* 0x008fe2000fffe0ff */
[----:B------:R-:W3:Y:S04]  /*323b0*/  LDCU UR26, c[0x0][0x3b8] ;  /* 0x00007700ff1a77ac */ /* 0x000ee80008000800 */
[----:B------:R-:W-:-:S04]  /*323c0*/  IMAD.WIDE R98, R241, 0x4, R2 ;  /* 0x00000004f1627825 */ /* 0x000fc800078e0202 */
[----:B------:R-:W-:-:S04]  /*323d0*/  IMAD.WIDE R192, R241, 0x4, R92 ;  /* 0x00000004f1c07825 */ /* 0x000fc800078e025c */
[----:B------:R-:W-:Y:S01]  /*323e0*/  IMAD.WIDE R194, R241, 0x4, R94 ;  /* 0x00000004f1c27825 */ /* 0x000fe200078e025e */
[----:B------:R-:W-:Y:S01]  /*323f0*/  @P5 STG.E desc[UR28][R234.64], R247 ;  /* 0x000000f7ea005986 */ /* 0x000fe2000c10191c */
[----:B------:R-:W-:Y:S02]  /*32400*/  ISETP.GE.AND P5, PT, R0, UR77, PT ;  /* 0x0000004d00007c0c */ /* 0x000fe4000bfa6270 */
[----:B------:R-:W-:Y:S01]  /*32410*/  VIADD R0, R246, 0xa ;  /* 0x0000000af6007836 */ /* 0x000fe20000000000 */
[----:B------:R-:W1:Y:S01]  /*32420*/  LDCU UR77, c[0x0][0x398] ;  /* 0x00007300ff4d77ac */ /* 0x000e620008000800 */
[----:B--2---:R2:W-:Y:S01]  /*32430*/  @P1 STG.E desc[UR28][R232.64], R245 ;  /* 0x000000f5e8001986 */ /* 0x0045e2000c10191c */
[----:B------:R-:W-:Y:S01]  /*32440*/  ISETP.LT.AND P1, PT, R244, UR14, !P5 ;  /* 0x0000000ef4007c0c */ /* 0x000fe2000ef21270 */
[----:B------:R-:W1:Y:S02]  /*32450*/  LDCU UR14, c[0x0][0x398] ;  /* 0x00007300ff0e77ac */ /* 0x000e640008000800 */
[----:B------:R3:W-:Y:S01]  /*32460*/  @P3 STG.E desc[UR28][R98.64], R56 ;  /* 0x0000003862003986 */ /* 0x0007e2000c10191c */
[----:B------:R-:W-:Y:S01]  /*32470*/  ISETP.LT.AND P3, PT, R243, UR65, !P5 ;  /* 0x00000041f3007c0c */ /* 0x000fe2000ef61270 */
[----:B------:R-:W1:Y:S02]  /*32480*/  LDCU UR65, c[0x0][0x398] ;  /* 0x00007300ff4177ac */ /* 0x000e640008000800 */
[----:B------:R4:W-:Y:S01]  /*32490*/  @P6 STG.E desc[UR28][R192.64], R24 ;  /* 0x00000018c0006986 */ /* 0x0009e2000c10191c */
[C---:B--2---:R-:W-:Y:S01]  /*324a0*/  IMAD.WIDE R232, R241.reuse, 0x4, R96 ;  /* 0x00000004f1e87825 */ /* 0x044fe200078e0260 */
[----:B------:R-:W-:-:S02]  /*324b0*/  IADD3 R241, PT, PT, R241, UR60, RZ ;  /* 0x0000003cf1f17c10 */ /* 0x000fc4000fffe0ff */
[----:B------:R2:W-:Y:S01]  /*324c0*/  @P4 STG.E desc[UR28][R194.64], R76 ;  /* 0x0000004cc2004986 */ /* 0x0005e2000c10191c */
[----:B------:R-:W-:Y:S02]  /*324d0*/  ISETP.GE.AND P4, PT, R0, UR76, PT ;  /* 0x0000004c00007c0c */ /* 0x000fe4000bf86270 */
[----:B------:R-:W-:Y:S01]  /*324e0*/  ISETP.LT.AND P6, PT, R242, UR19, !P5 ;  /* 0x00000013f2007c0c */ /* 0x000fe2000efc1270 */
[C---:B---3--:R-:W-:Y:S01]  /*324f0*/  IMAD.WIDE R98, R241.reuse, 0x4, R2 ;  /* 0x00000004f1627825 */ /* 0x048fe200078e0202 */
[----:B------:R-:W-:Y:S01]  /*32500*/  ISETP.LT.AND P5, PT, R240, UR27, !P5 ;  /* 0x0000001bf0007c0c */ /* 0x000fe2000efa1270 */
[----:B------:R3:W-:Y:S01]  /*32510*/  @P2 STG.E desc[UR28][R232.64], R68 ;  /* 0x00000044e8002986 */ /* 0x0007e2000c10191c */
[----:B------:R-:W-:Y:S01]  /*32520*/  ISETP.LT.AND P2, PT, R244, UR66, !P4 ;  /* 0x00000042f4007c0c */ /* 0x000fe2000e741270 */
[C---:B----4-:R-:W-:Y:S01]  /*32530*/  IMAD.WIDE R192, R241.reuse, 0x4, R92 ;  /* 0x00000004f1c07825 */ /* 0x050fe200078e025c */
[----:B------:R-:W4:Y:S01]  /*32540*/  LDCU UR76, c[0x0][0x39c] ;  /* 0x00007380ff4c77ac */ /* 0x000f220008000800 */
[----:B------:R1:W-:Y:S02]  /*32550*/  @P1 STG.E desc[UR28][R98.64], R72 ;  /* 0x0000004862001986 */ /* 0x0003e4000c10191c */
[----:B--2---:R-:W-:Y:S01]  /*32560*/  IMAD.WIDE R194, R241, 0x4, R94 ;  /* 0x00000004f1c27825 */ /* 0x004fe200078e025e */
[----:B------:R-:W-:Y:S01]  /*32570*/  ISETP.LT.AND P1, PT, R243, UR11, !P4 ;  /* 0x0000000bf3007c0c */ /* 0x000fe2000e721270 */
[----:B------:R2:W-:Y:S01]  /*32580*/  @P3 STG.E desc[UR28][R192.64], R52 ;  /* 0x00000034c0003986 */ /* 0x0005e2000c10191c */
[----:B------:R-:W4:Y:S01]  /*32590*/  LDCU UR19, c[0x0][0x398] ;  /* 0x00007300ff1377ac */ /* 0x000f220008000800 */
[C---:B---3--:R-:W-:Y:S01]  /*325a0*/  IMAD.WIDE R232, R241.reuse, 0x4, R96 ;  /* 0x00000004f1e87825 */ /* 0x048fe200078e0260 */
[----:B------:R-:W-:Y:S01]  /*325b0*/  IADD3 R241, PT, PT, R241, UR60, RZ ;  /* 0x0000003cf1f17c10 */ /* 0x000fe2000fffe0ff */
[----:B------:R-:W3:Y:S01]  /*325c0*/  LDCU UR66, c[0x0][0x398] ;  /* 0x00007300ff4277ac */ /* 0x000ee20008000800 */
[----:B------:R-:W-:Y:S01]  /*325d0*/  ISETP.LT.AND P3, PT, R242, UR62, !P4 ;  /* 0x0000003ef2007c0c */ /* 0x000fe2000e761270 */
[----:B------:R-:W-:-:S02]  /*325e0*/  VIADD R0, R246, 0xb ;  /* 0x0000000bf6007836 */ /* 0x000fc40000000000 */
[C---:B-1----:R-:W-:Y:S01]  /*325f0*/  IMAD.WIDE R98, R241.reuse, 0x4, R2 ;  /* 0x00000004f1627825 */ /* 0x042fe200078e0202 */
[----:B------:R-:W-:Y:S01]  /*32600*/  ISETP.LT.AND P4, PT, R240, UR67, !P4 ;  /* 0x00000043f0007c0c */ /* 0x000fe2000e781270 */
[----:B------:R-:W-:Y:S01]  /*32610*/  @P6 STG.E desc[UR28][R194.64], R20 ;  /* 0x00000014c2006986 */ /* 0x000fe2000c10191c */
[----:B------:R-:W-:Y:S01]  /*32620*/  ISETP.GE.AND P6, PT, R0, UR75, PT ;  /* 0x0000004b00007c0c */ /* 0x000fe2000bfc6270 */
[----:B--2---:R-:W-:Y:S01]  /*32630*/  IMAD.WIDE R192, R241, 0x4, R92 ;  /* 0x00000004f1c07825 */ /* 0x004fe200078e025c */
[----:B------:R-:W1:Y:S01]  /*32640*/  LDCU UR27, c[0x0][0x3b8] ;  /* 0x00007700ff1b77ac */ /* 0x000e620008000800 */
[----:B------:R-:W-:Y:S02]  /*32650*/  @P5 STG.E desc[UR28][R232.64], R88 ;  /* 0x00000058e8005986 */ /* 0x000fe4000c10191c */
[----:B------:R-:W-:Y:S01]  /*32660*/  VIADD R0, R246, 0xc ;  /* 0x0000000cf6007836 */ /* 0x000fe20000000000 */
[----:B------:R-:W2:Y:S01]  /*32670*/  LDCU UR11, c[0x0][0x398] ;  /* 0x00007300ff0b77ac */ /* 0x000ea20008000800 */
[----:B------:R3:W-:Y:S01]  /*32680*/  @P2 STG.E desc[UR28][R98.64], R57 ;  /* 0x0000003962002986 */ /* 0x0007e2000c10191c */
[----:B------:R-:W-:-:S02]  /*32690*/  ISETP.LT.AND P5, PT, R244, UR64, !P6 ;  /* 0x00000040f4007c0c */ /* 0x000fc4000f7a1270 */
[----:B------:R-:W-:Y:S01]  /*326a0*/  ISETP.LT.AND P2, PT, R243, UR12, !P6 ;  /* 0x0000000cf3007c0c */ /* 0x000fe2000f741270 */
[----:B------:R1:W-:Y:S01]  /*326b0*/  @P1 STG.E desc[UR28][R192.64], R25 ;  /* 0x00000019c0001986 */ /* 0x0003e2000c10191c */
[----:B------:R-:W-:Y:S01]  /*326c0*/  ISETP.LT.AND P1, PT, R242, UR63, !P6 ;  /* 0x0000003ff2007c0c */ /* 0x000fe2000f721270 */
[C---:B------:R-:W-:Y:S01]  /*326d0*/  VIADD R235, R241.reuse, UR60 ;  /* 0x0000003cf1eb7c36 */ /* 0x040fe20008000000 */
[----:B------:R-:W2:Y:S01]  /*326e0*/  LDCU UR62, c[0x0][0x398] ;  /* 0x00007300ff3e77ac */ /* 0x000ea20008000800 */
[----:B------:R-:W2:Y:S01]  /*326f0*/  LDCU UR67, c[0x0][0x398] ;  /* 0x00007300ff4377ac */ /* 0x000ea20008000800 */
[C---:B---3--:R-:W-:Y:S01]  /*32700*/  IMAD.WIDE R98, R241.reuse, 0x4, R94 ;  /* 0x00000004f1627825 */ /* 0x048fe200078e025e */
[----:B------:R-:W3:Y:S03]  /*32710*/  LDCU UR64, c[0x0][0x39c] ;  /* 0x00007380ff4077ac */ /* 0x000ee60008000800 */
[----:B-1----:R-:W-:Y:S01]  /*32720*/  IMAD.WIDE R24, R241, 0x4, R96 ;  /* 0x00000004f1187825 */ /* 0x002fe200078e0260 */
[----:B------:R-:W-:Y:S01]  /*32730*/  @P3 STG.E desc[UR28][R98.64], R77 ;  /* 0x0000004d62003986 */ /* 0x000fe2000c10191c */
[----:B------:R-:W-:Y:S01]  /*32740*/  ISETP.GE.AND P3, PT, R0, UR74, PT ;  /* 0x0000004a00007c0c */ /* 0x000fe2000bf66270 */
[----:B------:R-:W1:Y:S01]  /*32750*/  LDCU UR12, c[0x0][0x398] ;  /* 0x00007300ff0c77ac */ /* 0x000e620008000800 */
[----:B------:R-:W-:Y:S01]  /*32760*/  ISETP.LT.AND P6, PT, R240, UR18, !P6 ;  /* 0x00000012f0007c0c */ /* 0x000fe2000f7c1270 */
[----:B------:R2:W-:Y:S01]  /*32770*/  @P4 STG.E desc[UR28][R24.64], R69 ;  /* 0x0000004518004986 */ /* 0x0005e2000c10191c */
[----:B------:R-:W-:Y:S01]  /*32780*/  ISETP.LT.AND P4, PT, R244, UR69, !P3 ;  /* 0x00000045f4007c0c */ /* 0x000fe2000df81270 */
[C---:B------:R-:W-:Y:S01]  /*32790*/  IMAD.WIDE R192, R235.reuse, 0x4, R2 ;  /* 0x00000004ebc07825 */ /* 0x040fe200078e0202 */
[C---:B------:R-:W-:Y:S01]  /*327a0*/  IADD3 R233, PT, PT, R235.reuse, UR60, RZ ;  /* 0x0000003cebe97c10 */ /* 0x040fe2000fffe0ff */
[----:B------:R-:W1:Y:S02]  /*327b0*/  LDCU UR63, c[0x0][0x398] ;  /* 0x00007300ff3f77ac */ /* 0x000e640008000800 */
[----:B------:R-:W-:Y:S01]  /*327c0*/  IMAD.WIDE R194, R235, 0x4, R92 ;  /* 0x00000004ebc27825 */ /* 0x000fe200078e025c */
[----:B------:R3:W-:Y:S01]  /*327d0*/  @P5 STG.E desc[UR28][R192.64], R73 ;  /* 0x00000049c0005986 */ /* 0x0007e2000c10191c */
[----:B------:R-:W1:Y:S02]  /*327e0*/  LDCU UR75, c[0x0][0x3b8] ;  /* 0x00007700ff4b77ac */ /* 0x000e640008000800 */
[----:B------:R-:W-:-:S02]  /*327f0*/  VIADD R0, R246, 0xd ;  /* 0x0000000df6007836 */ /* 0x000fc40000000000 */
[----:B--2---:R-:W-:Y:S01]  /*32800*/  IMAD.WIDE R24, R235, 0x4, R94 ;  /* 0x00000004eb187825 */ /* 0x004fe200078e025e */
[----:B------:R-:W-:Y:S01]  /*32810*/  ISETP.LT.AND P5, PT, R243, UR70, !P3 ;  /* 0x00000046f3007c0c */ /* 0x000fe2000dfa1270 */
[----:B------:R2:W-:Y:S01]  /*32820*/  @P2 STG.E desc[UR28][R194.64], R53 ;  /* 0x00000035c2002986 */ /* 0x0005e2000c10191c */
[----:B------:R-:W-:Y:S01]  /*32830*/  ISETP.LT.AND P2, PT, R242, UR71, !P3 ;  /* 0x00000047f2007c0c */ /* 0x000fe2000df41270 */
[----:B------:R-:W-:Y:S01]  /*32840*/  IMAD.WIDE R68, R235, 0x4, R96 ;  /* 0x00000004eb447825 */ /* 0x000fe200078e0260 */
[C---:B------:R-:W-:Y:S01]  /*32850*/  IADD3 R57, PT, PT, R233.reuse, UR60, RZ ;  /* 0x0000003ce9397c10 */ /* 0x040fe2000fffe0ff */
[----:B------:R1:W-:Y:S01]  /*32860*/  @P1 STG.E desc[UR28][R24.64], R21 ;  /* 0x0000001518001986 */ /* 0x0003e2000c10191c */
[----:B------:R-:W-:Y:S01]  /*32870*/  ISETP.GE.AND P1, PT, R0, UR73, PT ;  /* 0x0000004900007c0c */ /* 0x000fe2000bf26270 */
[C---:B---3--:R-:W-:Y:S01]  /*32880*/  IMAD.WIDE R72, R233.reuse, 0x4, R92 ;  /* 0x00000004e9487825 */ /* 0x048fe200078e025c */
[----:B------:R-:W-:Y:S01]  /*32890*/  ISETP.LT.AND P3, PT, R240, UR72, !P3 ;  /* 0x00000048f0007c0c */ /* 0x000fe2000df61270 */
[----:B------:R3:W-:Y:S01]  /*328a0*/  @P6 STG.E desc[UR28][R68.64], R89 ;  /* 0x0000005944006986 */ /* 0x0007e2000c10191c */
[----:B------:R-:W3:Y:S01]  /*328b0*/  LDCU UR18, c[0x0][0x398] ;  /* 0x00007300ff1277ac */ /* 0x000ee20008000800 */
[----:B--2---:R-:W-:Y:S01]  /*328c0*/  IMAD.WIDE R52, R233, 0x4, R2 ;  /* 0x00000004e9347825 */ /* 0x004fe200078e0202 */
[----:B------:R-:W-:Y:S01]  /*328d0*/  ISETP.LT.AND P6, PT, R244, UR33, !P1 ;  /* 0x00000021f4007c0c */ /* 0x000fe2000cfc1270 */
[----:B------:R-:W2:Y:S03]  /*328e0*/  LDCU UR69, c[0x0][0x39c] ;  /* 0x00007380ff4577ac */ /* 0x000ea60008000800 */
[----:B------:R4:W-:Y:S01]  /*328f0*/  @P4 STG.E desc[UR28][R52.64], R58 ;  /* 0x0000003a34004986 */ /* 0x0009e2000c10191c */
[----:B------:R-:W-:Y:S01]  /*32900*/  ISETP.LT.AND P4, PT, R243, UR34, !P1 ;  /* 0x00000022f3007c0c */ /* 0x000fe2000cf81270 */
[C---:B-1----:R-:W-:Y:S01]  /*32910*/  IMAD.WIDE R20, R233.reuse, 0x4, R94 ;  /* 0x00000004e9147825 */ /* 0x042fe200078e025e */
[----:B------:R-:W-:Y:S01]  /*32920*/  IADD3 R0, PT, PT, R246, 0xe, RZ ;  /* 0x0000000ef6007810 */ /* 0x000fe20007ffe0ff */
[----:B------:R-:W-:Y:S01]  /*32930*/  @P5 STG.E desc[UR28][R72.64], R26 ;  /* 0x0000001a48005986 */ /* 0x000fe2000c10191c */
[----:B------:R-:W-:Y:S01]  /*32940*/  ISETP.LT.AND P5, PT, R242, UR36, !P1 ;  /* 0x00000024f2007c0c */ /* 0x000fe2000cfa1270 */
[----:B------:R-:W-:Y:S01]  /*32950*/  IMAD.WIDE R24, R233, 0x4, R96 ;  /* 0x00000004e9187825 */ /* 0x000fe200078e0260 */
[----:B------:R-:W1:Y:S01]  /*32960*/  LDCU UR60, c[0x0][0x398] ;  /* 0x00007300ff3c77ac */ /* 0x000e620008000800 */
[----:B------:R2:W-:Y:S01]  /*32970*/  @P2 STG.E desc[UR28][R20.64], R78 ;  /* 0x0000004e14002986 */ /* 0x0005e2000c10191c */
[----:B------:R-:W-:Y:S01]  /*32980*/  ISETP.GE.AND P2, PT, R0, UR30, PT ;  /* 0x0000001e00007c0c */ /* 0x000fe2000bf46270 */
[C---:B---3--:R-:W-:Y:S01]  /*32990*/  IMAD.WIDE R68, R57.reuse, 0x4, R92 ;  /* 0x0000000439447825 */ /* 0x048fe200078e025c */
[----:B------:R-:W3:Y:S03]  /*329a0*/  LDCU UR70, c[0x0][0x398] ;  /* 0x00007300ff4677ac */ /* 0x000ee60008000800 */
[C---:B----4-:R-:W-:Y:S01]  /*329b0*/  IMAD.WIDE R52, R57.reuse, 0x4, R2 ;  /* 0x0000000439347825 */ /* 0x050fe200078e0202 */
[----:B------:R-:W-:Y:S01]  /*329c0*/  ISETP.LT.AND P1, PT, R240, UR38, !P1 ;  /* 0x00000026f0007c0c */ /* 0x000fe2000cf21270 */
[----:B------:R4:W-:Y:S01]  /*329d0*/  @P3 STG.E desc[UR28][R24.64], R70 ;  /* 0x0000004618003986 */ /* 0x0009e2000c10191c */
[----:B------:R-:W-:Y:S01]  /*329e0*/  ISETP.LT.AND P3, PT, R244, UR42, !P2 ;  /* 0x0000002af4007c0c */ /* 0x000fe2000d761270 */
[----:B------:R-:W-:Y:S01]  /*329f0*/  VIADD R77, R57, UR40 ;  /* 0x00000028394d7c36 */ /* 0x000fe20008000000 */
[----:B------:R-:W1:Y:S01]  /*32a00*/  LDCU UR71, c[0x0][0x398] ;  /* 0x00007300ff4777ac */ /* 0x000e620008000800 */
[----:B------:R3:W-:Y:S01]  /*32a10*/  @P6 STG.E desc[UR28][R52.64], R74 ;  /* 0x0000004a34006986 */ /* 0x0007e2000c10191c */
[----:B------:R-:W-:Y:S01]  /*32a20*/  ISETP.LT.AND P6, PT, R243, UR32, !P2 ;  /* 0x00000020f3007c0c */ /* 0x000fe2000d7c1270 */
[C---:B--2---:R-:W-:Y:S01]  /*32a30*/  IMAD.WIDE R20, R57.reuse, 0x4, R94 ;  /* 0x0000000439147825 */ /* 0x044fe200078e025e */
[----:B------:R-:W-:Y:S01]  /*32a40*/  IADD3 R0, PT, PT, R246, 0xf, RZ ;  /* 0x0000000ff6007810 */ /* 0x000fe20007ffe0ff */
[----:B------:R-:W-:Y:S01]  /*32a50*/  @P4 STG.E desc[UR28][R68.64], R54 ;  /* 0x0000003644004986 */ /* 0x000fe2000c10191c */
[----:B------:R-:W-:Y:S01]  /*32a60*/  ISETP.LT.AND P4, PT, R242, UR24, !P2 ;  /* 0x00000018f2007c0c */ /* 0x000fe2000d781270 */
[----:B------:R-:W2:Y:S01]  /*32a70*/  LDCU UR72, c[0x0][0x398] ;  /* 0x00007300ff4877ac */ /* 0x000ea20008000800 */
[----:B------:R-:W-:Y:S01]  /*32a80*/  ISETP.LT.AND P2, PT, R240, UR31, !P2 ;  /* 0x0000001ff0007c0c */ /* 0x000fe2000d741270 */
[----:B----4-:R-:W-:Y:S01]  /*32a90*/  IMAD.WIDE R24, R57, 0x4, R96 ;  /* 0x0000000439187825 */ /* 0x010fe200078e0260 */
[----:B------:R4:W-:Y:S01]  /*32aa0*/  @P5 STG.E desc[UR28][R20.64], R22 ;  /* 0x0000001614005986 */ /* 0x0009e2000c10191c */
[----:B------:R-:W-:Y:S01]  /*32ab0*/  ISETP.GE.AND P5, PT, R0, UR44, PT ;  /* 0x0000002c00007c0c */ /* 0x000fe2000bfa6270 */
[----:B------:R-:W1:Y:S01]  /*32ac0*/  LDCU UR74, c[0x0][0x3b8] ;  /* 0x00007700ff4a77ac */ /* 0x000e620008000800 */
[C---:B---3--:R-:W-:Y:S01]  /*32ad0*/  IMAD.WIDE R52, R77.reuse, 0x4, R2 ;  /* 0x000000044d347825 */ /* 0x048fe200078e0202 */
[----:B------:R3:W-:Y:S01]  /*32ae0*/  @P1 STG.E desc[UR28][R24.64], R90 ;  /* 0x0000005a18001986 */ /* 0x0007e2000c10191c */
[----:B------:R-:W1:Y:S02]  /*32af0*/  LDCU UR73, c[0x0][0x398] ;  /* 0x00007300ff4977ac */ /* 0x000e640008000800 */
[C---:B------:R-:W-:Y:S01]  /*32b00*/  IMAD.WIDE R56, R77.reuse, 0x4, R92 ;  /* 0x000000044d387825 */ /* 0x040fe200078e025c */
[----:B------:R-:W-:Y:S01]  /*32b10*/  IADD3 R0, PT, PT, R246, 0x10, RZ ;  /* 0x00000010f6007810 */ /* 0x000fe20007ffe0ff */
[----:B------:R1:W-:Y:S01]  /*32b20*/  @P3 STG.E desc[UR28][R52.64], R59 ;  /* 0x0000003b34003986 */ /* 0x0003e2000c10191c */
[----:B------:R-:W2:Y:S01]  /*32b30*/  LDCU UR34, c[0x0][0x39c] ;  /* 0x00007380ff2277ac */ /* 0x000ea20008000800 */
[----:B----4-:R-:W-:Y:S01]  /*32b40*/  IMAD.WIDE R20, R77, 0x4, R94 ;  /* 0x000000044d147825 */ /* 0x010fe200078e025e */
[----:B------:R-:W-:Y:S01]  /*32b50*/  ISETP.LT.AND P1, PT, R244, UR46, !P5 ;  /* 0x0000002ef4007c0c */ /* 0x000fe2000ef21270 */
[----:B------:R4:W-:Y:S01]  /*32b60*/  @P6 STG.E desc[UR28][R56.64], R27 ;  /* 0x0000001b38006986 */ /* 0x0009e2000c10191c */
[----:B------:R-:W-:Y:S01]  /*32b70*/  ISETP.LT.AND P3, PT, R243, UR48, !P5 ;  /* 0x00000030f3007c0c */ /* 0x000fe2000ef61270 */
[C---:B---3--:R-:W-:Y:S01]  /*32b80*/  IMAD.WIDE R24, R77.reuse, 0x4, R96 ;  /* 0x000000044d187825 */ /* 0x048fe200078e0260 */
[----:B------:R-:W-:Y:S01]  /*32b90*/  ISETP.LT.AND P6, PT, R242, UR23, !P5 ;  /* 0x00000017f2007c0c */ /* 0x000fe2000efc1270 */
[----:B------:R3:W-:Y:S01]  /*32ba0*/  @P4 STG.E desc[UR28][R20.64], R79 ;  /* 0x0000004f14004986 */ /* 0x0007e2000c10191c */
[----:B------:R-:W-:Y:S01]  /*32bb0*/  ISETP.GE.AND P4, PT, R0, UR52, PT ;  /* 0x0000003400007c0c */ /* 0x000fe2000bf86270 */
[----:B------:R-:W-:Y:S01]  /*32bc0*/  VIADD R73, R77, UR22 ;  /* 0x000000164d497c36 */ /* 0x000fe20008000000 */
[----:B------:R-:W-:Y:S01]  /*32bd0*/  ISETP.LT.AND P5, PT, R240, UR7, !P5 ;  /* 0x00000007f0007c0c */ /* 0x000fe2000efa1270 */
[----:B------:R2:W-:Y:S01]  /*32be0*/  @P2 STG.E desc[UR28][R24.64], R71 ;  /* 0x0000004718002986 */ /* 0x0005e2000c10191c */
[----:B------:R-:W-:Y:S01]  /*32bf0*/  ISETP.LT.AND P2, PT, R244, UR8, !P4 ;  /* 0x00000008f4007c0c */ /* 0x000fe2000e741270 */
[C---:B-1----:R-:W-:Y:S01]  /*32c00*/  IMAD.WIDE R52, R73.reuse, 0x4, R92 ;  /* 0x0000000449347825 */ /* 0x042fe200078e025c */
[----:B------:R-:W-:Y:S01]  /*32c10*/  IADD3 R0, PT, PT, R246, 0x11, RZ ;  /* 0x00000011f6007810 */ /* 0x000fe20007ffe0ff */
[----:B------:R-:W1:Y:S02]  /*32c20*/  LDCU UR36, c[0x0][0x398] ;  /* 0x00007300ff2477ac */ /* 0x000e640008000800 */
[C---:B----4-:R-:W-:Y:S01]  /*32c30*/  IMAD.WIDE R26, R73.reuse, 0x4, R2 ;  /* 0x00000004491a7825 */ /* 0x050fe200078e0202 */
[----:B------:R-:W4:Y:S03]  /*32c40*/  LDCU UR38, c[0x0][0x398] ;  /* 0x00007300ff2677ac */ /* 0x000f260008000800 */
[C---:B---3--:R-:W-:Y:S01]  /*32c50*/  IMAD.WIDE R20, R73.reuse, 0x4, R94 ;  /* 0x0000000449147825 */ /* 0x048fe200078e025e */
[----:B------:R3:W-:Y:S01]  /*32c60*/  @P1 STG.E desc[UR28][R26.64], R75 ;  /* 0x0000004b1a001986 */ /* 0x0007e2000c10191c */
[----:B------:R-:W1:Y:S02]  /*32c70*/  LDCU UR40, c[0x0][0x398] ;  /* 0x00007300ff2877ac */ /* 0x000e640008000800 */
[----:B------:R-:W-:Y:S01]  /*32c80*/  VIADD R69, R73, UR50 ;  /* 0x0000003249457c36 */ /* 0x000fe20008000000 */
[----:B------:R-:W-:Y:S01]  /*32c90*/  ISETP.LT.AND P1, PT, R243, UR16, !P4 ;  /* 0x00000010f3007c0c */ /* 0x000fe2000e721270 */
[----:B------:R1:W-:Y:S01]  /*32ca0*/  @P3 STG.E desc[UR28][R52.64], R55 ;  /* 0x0000003734003986 */ /* 0x0003e2000c10191c */
[----:B--2---:R-:W-:Y:S01]  /*32cb0*/  IMAD.WIDE R24, R73, 0x4, R96 ;  /* 0x0000000449187825 */ /* 0x004fe200078e0260 */
[----:B------:R-:W-:Y:S01]  /*32cc0*/  ISETP.LT.AND P3, PT, R242, UR17, !P4 ;  /* 0x00000011f2007c0c */ /* 0x000fe2000e761270 */
[----:B------:R-:W2:Y:S01]  /*32cd0*/  LDCU UR32, c[0x0][0x39c] ;  /* 0x00007380ff2077ac */ /* 0x000ea20008000800 */
[----:B------:R4:W-:Y:S01]  /*32ce0*/  @P6 STG.E desc[UR28][R20.64], R23 ;  /* 0x0000001714006986 */ /* 0x0009e2000c10191c */
[----:B------:R-:W-:Y:S01]  /*32cf0*/  ISETP.GE.AND P6, PT, R0, UR57, PT ;  /* 0x0000003900007c0c */ /* 0x000fe2000bfc6270 */
[C---:B---3--:R-:W-:Y:S01]  /*32d00*/  IMAD.WIDE R26, R69.reuse, 0x4, R2 ;  /* 0x00000004451a7825 */ /* 0x048fe200078e0202 */
[----:B------:R-:W-:Y:S01]  /*32d10*/  ISETP.LT.AND P4, PT, R240, UR56, !P4 ;  /* 0x00000038f0007c0c */ /* 0x000fe2000e781270 */
[----:B------:R3:W-:Y:S01]  /*32d20*/  @P5 STG.E desc[UR28][R24.64], R91 ;  /* 0x0000005b18005986 */ /* 0x0007e2000c10191c */
[----:B------:R-:W-:Y:S01]  /*32d30*/  ISETP.LT.AND P5, PT, R244, UR25, !P6 ;  /* 0x00000019f4007c0c */ /* 0x000fe2000f7a1270 */
[----:B------:R-:W-:Y:S01]  /*32d40*/  VIADD R57, R69, UR15 ;  /* 0x0000000f45397c36 */ /* 0x000fe20008000000 */
[----:B------:R-:W2:Y:S01]  /*32d50*/  LDCU UR33, c[0x0][0x3b8] ;  /* 0x00007700ff2177ac */ /* 0x000ea20008000800 */
[----:B------:R2:W-:Y:S01]  /*32d60*/  @P2 STG.E desc[UR28][R26.64], R84 ;  /* 0x000000541a002986 */ /* 0x0005e2000c10191c */
[----:B------:R-:W-:Y:S01]  /*32d70*/  ISETP.LT.AND P2, PT, R243, UR54, !P6 ;  /* 0x00000036f3007c0c */ /* 0x000fe2000f741270 */
[C---:B-1----:R-:W-:Y:S01]  /*32d80*/  IMAD.WIDE R52, R69.reuse, 0x4, R92 ;  /* 0x0000000445347825 */ /* 0x042fe200078e025c */
[----:B------:R-:W-:Y:S01]  /*32d90*/  IADD3 R0, PT, PT, R246, 0x12, RZ ;  /* 0x00000012f6007810 */ /* 0x000fe20007ffe0ff */
[----:B------:R-:W1:Y:S02]  /*32da0*/  LDCU UR30, c[0x0][0x398] ;  /* 0x00007300ff1e77ac */ /* 0x000e640008000800 */
[C---:B----4-:R-:W-:Y:S01]  /*32db0*/  IMAD.WIDE R20, R69.reuse, 0x4, R94 ;  /* 0x0000000445147825 */ /* 0x050fe200078e025e */
[----:B------:R-:W-:Y:S01]  /*32dc0*/  @P1 STG.E desc[UR28][R52.64], R80 ;  /* 0x0000005034001986 */ /* 0x000fe2000c10191c */
[----:B------:R-:W-:Y:S01]  /*32dd0*/  ISETP.LT.AND P1, PT, R242, UR58, !P6 ;  /* 0x0000003af2007c0c */ /* 0x000fe2000f721270 */
[----:B------:R-:W4:Y:S01]  /*32de0*/  LDCU UR24, c[0x0][0x398] ;  /* 0x00007300ff1877ac */ /* 0x000f220008000800 */
[----:B------:R-:W-:Y:S01]  /*32df0*/  IMAD.WIDE R22, R69, 0x4, R96 ;  /* 0x0000000445167825 */ /* 0x000fe200078e0260 */
[----:B------:R1:W-:Y:S01]  /*32e00*/  @P3 STG.E desc[UR28][R20.64], R120 ;  /* 0x0000007814003986 */ /* 0x0003e2000c10191c */
[----:B------:R-:W-:Y:S01]  /*32e10*/  ISETP.GE.AND P3, PT, R0, UR20, PT ;  /* 0x0000001400007c0c */ /* 0x000fe2000bf66270 */
[----:B------:R-:W4:Y:S01]  /*32e20*/  LDCU UR42, c[0x0][0x3b8] ;  /* 0x00007700ff2a77ac */ /* 0x000f220008000800 */
[C---:B---3--:R-:W-:Y:S01]  /*32e30*/  IMAD.WIDE R24, R57.reuse, 0x4, R2 ;  /* 0x0000000439187825 */ /* 0x048fe200078e0202 */
[----:B------:R-:W-:Y:S01]  /*32e40*/  ISETP.LT.AND P6, PT, R240, UR55, !P6 ;  /* 0x00000037f0007c0c */ /* 0x000fe2000f7c1270 */
[----:B------:R-:W3:Y:S02]  /*32e50*/  LDCU UR31, c[0x0][0x398] ;  /* 0x00007300ff1f77ac */ /* 0x000ee40008000800 */
[----:B--2---:R-:W-:Y:S01]  /*32e60*/  IMAD.WIDE R26, R57, 0x4, R92 ;  /* 0x00000004391a7825 */ /* 0x004fe200078e025c */
[----:B------:R2:W-:Y:S01]  /*32e70*/  @P4 STG.E desc[UR28][R22.64], R112 ;  /* 0x0000007016004986 */ /* 0x0005e2000c10191c */
[----:B------:R-:W-:Y:S01]  /*32e80*/  ISETP.LT.AND P4, PT, R244, UR59, !P3 ;  /* 0x0000003bf4007c0c */ /* 0x000fe2000df81270 */
[----:B------:R-:W3:Y:S02]  /*32e90*/  LDCU UR22, c[0x0][0x398] ;  /* 0x00007300ff1677ac */ /* 0x000ee40008000800 */
[----:B------:R4:W-:Y:S01]  /*32ea0*/  @P5 STG.E desc[UR28][R24.64], R116 ;  /* 0x0000007418005986 */ /* 0x0009e2000c10191c */
[----:B------:R-:W-:Y:S01]  /*32eb0*/  ISETP.LT.AND P5, PT, R243, UR61, !P3 ;  /* 0x0000003df3007c0c */ /* 0x000fe2000dfa1270 */
[C---:B-1----:R-:W-:Y:S01]  /*32ec0*/  IMAD.WIDE R20, R57.reuse, 0x4, R94 ;  /* 0x0000000439147825 */ /* 0x042fe200078e025e */
[----:B------:R-:W-:Y:S01]  /*32ed0*/  IADD3 R0, PT, PT, R246, 0x13, RZ ;  /* 0x00000013f6007810 */ /* 0x000fe20007ffe0ff */
[----:B------:R1:W-:Y:S01]  /*32ee0*/  @P2 STG.E desc[UR28][R26.64], R48 ;  /* 0x000000301a002986 */ /* 0x0003e2000c10191c */
[----:B------:R-:W-:Y:S01]  /*32ef0*/  ISETP.LT.AND P2, PT, R242, UR68, !P3 ;  /* 0x00000044f2007c0c */ /* 0x000fe2000df41270 */
[C---:B------:R-:W-:Y:S01]  /*32f00*/  VIADD R55, R57.reuse, UR13 ;  /* 0x0000000d39377c36 */ /* 0x040fe20008000000 */
[----:B------:R-:W-:Y:S01]  /*32f10*/  ISETP.LT.AND P3, PT, R240, UR21, !P3 ;  /* 0x00000015f0007c0c */ /* 0x000fe2000df61270 */
[----:B--2---:R-:W-:Y:S01]  /*32f20*/  IMAD.WIDE R22, R57, 0x4, R96 ;  /* 0x0000000439167825 */ /* 0x004fe200078e0260 */
[----:B------:R2:W-:Y:S01]  /*32f30*/  @P1 STG.E desc[UR28][R20.64], R152 ;  /* 0x0000009814001986 */ /* 0x0005e2000c10191c */
[----:B------:R-:W-:Y:S01]  /*32f40*/  ISETP.GE.AND P1, PT, R0, UR5, PT ;  /* 0x0000000500007c0c */ /* 0x000fe2000bf26270 */
[----:B------:R-:W3:Y:S01]  /*32f50*/  LDCU UR48, c[0x0][0x39c] ;  /* 0x00007380ff3077ac */ /* 0x000ee20008000800 */
[C---:B----4-:R-:W-:Y:S01]  /*32f60*/  IMAD.WIDE R24, R55.reuse, 0x4, R2 ;  /* 0x0000000437187825 */ /* 0x050fe200078e0202 */
[----:B------:R4:W-:Y:S01]  /*32f70*/  @P6 STG.E desc[UR28][R22.64], R148 ;  /* 0x0000009416006986 */ /* 0x0009e2000c10191c */
[----:B------:R-:W3:Y:S02]  /*32f80*/  LDCU UR44, c[0x0][0x398] ;  /* 0x00007300ff2c77ac */ /* 0x000ee40008000800 */
[C---:B-1----:R-:W-:Y:S01]  /*32f90*/  IMAD.WIDE R26, R55.reuse, 0x4, R92 ;  /* 0x00000004371a7825 */ /* 0x042fe200078e025c */
[----:B------:R-:W-:Y:S01]  /*32fa0*/  IADD3 R0, PT, PT, R246, 0x14, RZ ;  /* 0x00000014f6007810 */ /* 0x000fe20007ffe0ff */
[----:B------:R1:W-:Y:S01]  /*32fb0*/  @P4 STG.E desc[UR28][R24.64], R85 ;  /* 0x0000005518004986 */ /* 0x0003e2000c10191c */
[----:B------:R-:W3:Y:S01]  /*32fc0*/  LDCU UR23, c[0x0][0x398] ;  /* 0x00007300ff1777ac */ /* 0x000ee20008000800 */
[----:B--2---:R-:W-:Y:S01]  /*32fd0*/  IMAD.WIDE R20, R55, 0x4, R94 ;  /* 0x0000000437147825 */ /* 0x004fe200078e025e */
[----:B------:R-:W-:Y:S01]  /*32fe0*/  ISETP.LT.AND P6, PT, R244, UR77, !P1 ;  /* 0x0000004df4007c0c */ /* 0x000fe2000cfc1270 */
[----:B------:R2:W-:Y:S01]  /*32ff0*/  @P5 STG.E desc[UR28][R26.64], R81 ;  /* 0x000000511a005986 */ /* 0x0005e2000c10191c */
[----:B------:R-:W-:Y:S01]  /*33000*/  ISETP.LT.AND P4, PT, R243, UR14, !P1 ;  /* 0x0000000ef3007c0c */ /* 0x000fe2000cf81270 */
[C---:B----4-:R-:W-:Y:S01]  /*33010*/  IMAD.WIDE R22, R55.reuse, 0x4, R96 ;  /* 0x0000000437167825 */ /* 0x050fe200078e0260 */
        /* <DEDUP_REMOVED lines=10> */
[C---:B--2---:R-:W-:Y:S01]  /*330c0*/  IMAD.WIDE R26, R53.reuse, 0x4, R92 ;  /* 0x00000004351a7825 */ /* 0x044fe200078e025c */
[----:B------:R2:W-:Y:S01]  /*330d0*/  @P6 STG.E desc[UR28][R24.64], R117 ;  /* 0x0000007518006986 */ /* 0x0005e2000c10191c */
[----:B------:R-:W1:Y:S02]  /*330e0*/  LDCU UR46, c[0x0][0x3b8] ;  /* 0x00007700ff2e77ac */ /* 0x000e640008000800 */
[----:B----4-:R-:W-:Y:S01]  /*330f0*/  IMAD.WIDE R20, R53, 0x4, R94 ;  /* 0x0000000435147825 */ /* 0x010fe200078e025e */
[----:B------:R-:W-:Y:S01]  /*33100*/  ISETP.LT.AND P6, PT, R243, UR11, !P2 ;  /* 0x0000000bf3007c0c */ /* 0x000fe2000d7c1270 */
[----:B------:R-:W4:Y:S02]  /*33110*/  LDCU UR50, c[0x0][0x398] ;  /* 0x00007300ff3277ac */ /* 0x000f240008000800 */
[C---:B------:R-:W-:Y:S01]  /*33120*/  VIADD R57, R53.reuse, UR27 ;  /* 0x0000001b35397c36 */ /* 0x040fe20008000000 */
[----:B------:R1:W-:Y:S01]  /*33130*/  @P4 STG.E desc[UR28][R26.64], R49 ;  /* 0x000000311a004986 */ /* 0x0003e2000c10191c */
[----:B---3--:R-:W-:Y:S01]  /*33140*/  IMAD.WIDE R22, R53, 0x4, R96 ;  /* 0x0000000435167825 */ /* 0x008fe200078e0260 */
[----:B------:R-:W-:Y:S01]  /*33150*/  ISETP.LT.AND P4, PT, R242, UR62, !P2 ;  /* 0x0000003ef2007c0c */ /* 0x000fe2000d781270 */
[----:B------:R-:W3:Y:S01]  /*33160*/  LDCU UR16, c[0x0][0x39c] ;  /* 0x00007380ff1077ac */ /* 0x000ee20008000800 */
[----:B------:R4:W-:Y:S01]  /*33170*/  @P5 STG.E desc[UR28][R20.64], R153 ;  /* 0x0000009914005986 */ /* 0x0009e2000c10191c */
[C---:B--2---:R-:W-:Y:S01]  /*33180*/  IMAD.WIDE R24, R57.reuse, 0x4, R2 ;  /* 0x0000000439187825 */ /* 0x044fe200078e0202 */
[----:B------:R-:W-:Y:S01]  /*33190*/  ISETP.GE.AND P5, PT, R0, UR64, PT ;  /* 0x0000004000007c0c */ /* 0x000fe2000bfa6270 */
[----:B------:R-:W2:Y:S01]  /*331a0*/  LDCU UR52, c[0x0][0x398] ;  /* 0x00007300ff3477ac */ /* 0x000ea20008000800 */
        /* <DEDUP_REMOVED lines=11> */
[----:B------:R4:W-:Y:S01]  /*33260*/  @P6 STG.E desc[UR28][R26.64], R82 ;  /* 0x000000521a006986 */ /* 0x0009e2000c10191c */
[----:B------:R-:W-:Y:S01]  /*33270*/  ISETP.LT.AND P6, PT, R242, UR18, !P5 ;  /* 0x00000012f2007c0c */ /* 0x000fe2000efc1270 */
[----:B------:R-:W1:Y:S01]  /*33280*/  LDCU UR15, c[0x0][0x398] ;  /* 0x00007300ff0f77ac */ /* 0x000e620008000800 */
[----:B---3--:R-:W-:Y:S01]  /*33290*/  IMAD.WIDE R22, R57, 0x4, R96 ;  /* 0x0000000439167825 */ /* 0x008fe200078e0260 */
[----:B------:R3:W-:Y:S01]  /*332a0*/  @P4 STG.E desc[UR28][R20.64], R122 ;  /* 0x0000007a14004986 */ /* 0x0007e2000c10191c */
[----:B------:R-:W-:Y:S01]  /*332b0*/  ISETP.GE.AND P4, PT, R0, UR69, PT ;  /* 0x0000004500007c0c */ /* 0x000fe2000bf86270 */
[----:B------:R-:W1:Y:S01]  /*332c0*/  LDCU UR8, c[0x0][0x3b8] ;  /* 0x00007700ff0877ac */ /* 0x000e620008000800 */
[C---:B------:R-:W-:Y:S01]  /*332d0*/  IMAD.WIDE R24, R55.reuse, 0x4, R2 ;  /* 0x0000000437187825 */ /* 0x040fe200078e0202 */
[----:B------:R-:W-:Y:S01]  /*332e0*/  ISETP.LT.AND P5, PT, R240, UR60, !P5 ;  /* 0x0000003cf0007c0c */ /* 0x000fe2000efa1270 */
[----:B------:R2:W-:Y:S01]  /*332f0*/  @P2 STG.E desc[UR28][R22.64], R114 ;  /* 0x0000007216002986 */ /* 0x0005e2000c10191c */
[----:B------:R-:W1:Y:S01]  /*33300*/  LDCU UR57, c[0x0][0x398] ;  /* 0x00007300ff3977ac */ /* 0x000e620008000800 */
[----:B----4-:R-:W-:Y:S01]  /*33310*/  IMAD.WIDE R26, R55, 0x4, R92 ;  /* 0x00000004371a7825 */ /* 0x010fe200078e025c */
[----:B------:R-:W-:Y:S01]  /*33320*/  ISETP.LT.AND P2, PT, R244, UR70, !P4 ;  /* 0x00000046f4007c0c */ /* 0x000fe2000e741270 */
[----:B------:R4:W-:Y:S01]  /*33330*/  @P1 STG.E desc[UR28][R24.64], R118 ;  /* 0x0000007618001986 */ /* 0x0009e2000c10191c */
[----:B------:R-:W-:Y:S01]  /*33340*/  ISETP.LT.AND P1, PT, R243, UR71, !P4 ;  /* 0x00000047f3007c0c */ /* 0x000fe2000e721270 */
[C---:B---3--:R-:W-:Y:S01]  /*33350*/  IMAD.WIDE R20, R55.reuse, 0x4, R94 ;  /* 0x0000000437147825 */ /* 0x048fe200078e025e */
        /* <DEDUP_REMOVED lines=8> */
[----:B------:R-:W1:Y:S01]  /*333e0*/  LDCU UR54, c[0x0][0x39c] ;  /* 0x00007380ff3677ac */ /* 0x000e620008000800 */
[C---:B----4-:R-:W-:Y:S01]  /*333f0*/  IMAD.WIDE R24, R49.reuse, 0x4, R2 ;  /* 0x0000000431187825 */ /* 0x050fe200078e0202 */
[----:B------:R4:W-:Y:S01]  /*33400*/  @P5 STG.E desc[UR28][R22.64], R150 ;  /* 0x0000009616005986 */ /* 0x0009e2000c10191c */
[----:B------:R-:W1:Y:S02]  /*33410*/  LDCU UR58, c[0x0][0x398] ;  /* 0x00007300ff3a77ac */ /* 0x000e640008000800 */
[C---:B---3--:R-:W-:Y:S01]  /*33420*/  IMAD.WIDE R26, R49.reuse, 0x4, R92 ;  /* 0x00000004311a7825 */ /* 0x048fe200078e025c */
[----:B------:R-:W-:Y:S01]  /*33430*/  IADD3 R0, PT, PT, R246, 0x18, RZ ;  /* 0x00000018f6007810 */ /* 0x000fe20007ffe0ff */
[----:B------:R3:W-:Y:S01]  /*33440*/  @P2 STG.E desc[UR28][R24.64], R87 ;  /* 0x0000005718002986 */ /* 0x0007e2000c10191c */
[----:B------:R-:W1:Y:S01]  /*33450*/  LDCU UR55, c[0x0][0x398] ;  /* 0x00007300ff3777ac */ /* 0x000e620008000800 */
        /* <DEDUP_REMOVED lines=12> */
[C---:B---3--:R-:W-:Y:S01]  /*33520*/  IMAD.WIDE R24, R53.reuse, 0x4, R2 ;  /* 0x0000000435187825 */ /* 0x048fe200078e0202 */
[----:B------:R-:W-:Y:S01]  /*33530*/  IADD3 R0, PT, PT, R246, 0x19, RZ ;  /* 0x00000019f6007810 */ /* 0x000fe20007ffe0ff */
[----:B------:R-:W3:Y:S02]  /*33540*/  LDCU UR13, c[0x0][0x398] ;  /* 0x00007300ff0d77ac */ /* 0x000ee40008000800 */
[C---:B--2---:R-:W-:Y:S01]  /*33550*/  IMAD.WIDE R26, R53.reuse, 0x4, R92 ;  /* 0x00000004351a7825 */ /* 0x044fe200078e025c */
[----:B------:R2:W-:Y:S01]  /*33560*/  @P5 STG.E desc[UR28][R24.64], R119 ;  /* 0x0000007718005986 */ /* 0x0005e2000c10191c */
[----:B------:R-:W3:Y:S02]  /*33570*/  LDCU UR61, c[0x0][0x39c] ;  /* 0x00007380ff3d77ac */ /* 0x000ee40008000800 */
[----:B----4-:R-:W-:Y:S01]  /*33580*/  IMAD.WIDE R20, R53, 0x4, R94 ;  /* 0x0000000435147825 */ /* 0x010fe200078e025e */
[----:B------:R-:W-:Y:S01]  /*33590*/  ISETP.LT.AND P5, PT, R243, UR31, !P3 ;  /* 0x0000001ff3007c0c */ /* 0x000fe2000dfa1270 */
[----:B------:R-:W4:Y:S02]  /*335a0*/  LDCU UR25, c[0x0][0x3b8] ;  /* 0x00007700ff1977ac */ /* 0x000f240008000800 */
[C---:B------:R-:W-:Y:S01]  /*335b0*/  VIADD R55, R53.reuse, UR42 ;  /* 0x0000002a35377c36 */ /* 0x040fe20008000000 */
[----:B------:R3:W-:Y:S01]  /*335c0*/  @P2 STG.E desc[UR28][R26.64], R51 ;  /* 0x000000331a002986 */ /* 0x0007e2000c10191c */
[----:B-1----:R-:W-:Y:S01]  /*335d0*/  IMAD.WIDE R22, R53, 0x4, R96 ;  /* 0x0000000435167825 */ /* 0x002fe200078e0260 */
[----:B------:R-:W-:Y:S01]  /*335e0*/  ISETP.LT.AND P2, PT, R242, UR22, !P3 ;  /* 0x00000016f2007c0c */ /* 0x000fe2000df41270 */
[----:B------:R-:W1:Y:S01]  /*335f0*/  LDCU UR20, c[0x0][0x398] ;  /* 0x00007300ff1477ac */ /* 0x000e620008000800 */
        /* <DEDUP_REMOVED lines=11> */
[C---:B---3--:R-:W-:Y:S01]  /*336b0*/  IMAD.WIDE R26, R55.reuse, 0x4, R92 ;  /* 0x00000004371a7825 */ /* 0x048fe200078e025c */
[----:B------:R-:W-:Y:S01]  /*336c0*/  IADD3 R0, PT, PT, R246, 0x1a, RZ ;  /* 0x0000001af6007810 */ /* 0x000fe20007ffe0ff */
[----:B------:R-:W3:Y:S02]  /*336d0*/  LDCU UR21, c[0x0][0x398] ;  /* 0x00007300ff1577ac */ /* 0x000ee40008000800 */
[C---:B----4-:R-:W-:Y:S01]  /*336e0*/  IMAD.WIDE R20, R55.reuse, 0x4, R94 ;  /* 0x0000000437147825 */ /* 0x050fe200078e025e */
[----:B------:R4:W-:Y:S01]  /*336f0*/  @P5 STG.E desc[UR28][R26.64], R16 ;  /* 0x000000101a005986 */ /* 0x0009e2000c10191c */
[----:B------:R-:W-:Y:S01]  /*33700*/  ISETP.LT.AND P5, PT, R242, UR50, !P1 ;  /* 0x00000032f2007c0c */ /* 0x000fe2000cfa1270 */
[----:B------:R-:W2:Y:S01]  /*33710*/  LDCU UR26, c[0x0][0x398] ;  /* 0x00007300ff1a77ac */ /* 0x000ea20008000800 */
[----:B-1----:R-:W-:Y:S01]  /*33720*/  IMAD.WIDE R22, R55, 0x4, R96 ;  /* 0x0000000437167825 */ /* 0x002fe200078e0260 */
[----:B------:R1:W-:Y:S01]  /*33730*/  @P2 STG.E desc[UR28][R20.64], R124 ;  /* 0x0000007c14002986 */ /* 0x0003e2000c10191c */
[----:B------:R-:W-:Y:S01]  /*33740*/  ISETP.GE.AND P2, PT, R0, UR16, PT ;  /* 0x0000001000007c0c */ /* 0x000fe2000bf46270 */
[----:B------:R-:W2:Y:S01]  /*33750*/  LDCU UR14, c[0x0][0x39c] ;  /* 0x00007380ff0e77ac */ /* 0x000ea20008000800 */
[C---:B------:R-:W-:Y:S01]  /*33760*/  IMAD.WIDE R24, R49.reuse, 0x4, R2 ;  /* 0x0000000431187825 */ /* 0x040fe200078e0202 */
[----:B------:R-:W-:Y:S01]  /*33770*/  ISETP.LT.AND P1, PT, R240, UR52, !P1 ;  /* 0x00000034f0007c0c */ /* 0x000fe2000cf21270 */
[----:B------:R3:W-:Y:S01]  /*33780*/  @P3 STG.E desc[UR28][R22.64], R180 ;  /* 0x000000b416003986 */ /* 0x0007e2000c10191c */
[----:B------:R-:W2:Y:S01]  /*33790*/  LDCU UR5, c[0x0][0x398] ;  /* 0x00007300ff0577ac */ /* 0x000ea20008000800 */
[----:B----4-:R-:W-:Y:S01]  /*337a0*/  IMAD.WIDE R26, R49, 0x4, R92 ;  /* 0x00000004311a7825 */ /* 0x010fe200078e025c */
[----:B------:R-:W-:Y:S01]  /*337b0*/  ISETP.LT.AND P3, PT, R244, UR17, !P2 ;  /* 0x00000011f4007c0c */ /* 0x000fe2000d761270 */
        /* <DEDUP_REMOVED lines=8> */
[----:B---3--:R-:W-:Y:S01]  /*33840*/  IMAD.WIDE R22, R49, 0x4, R96 ;  /* 0x0000000431167825 */ /* 0x008fe200078e0260 */
[----:B------:R3:W-:Y:S01]  /*33850*/  @P5 STG.E desc[UR28][R20.64], R208 ;  /* 0x000000d014005986 */ /* 0x0007e2000c10191c */
[----:B------:R-:W-:Y:S01]  /*33860*/  ISETP.GE.AND P5, PT, R0, UR54, PT ;  /* 0x0000003600007c0c */ /* 0x000fe2000bfa6270 */
[----:B------:R-:W2:Y:S01]  /*33870*/  LDCU UR65, c[0x0][0x398] ;  /* 0x00007300ff4177ac */ /* 0x000ea20008000800 */
[C---:B----4-:R-:W-:Y:S01]  /*33880*/  IMAD.WIDE R24, R51.reuse, 0x4, R2 ;  /* 0x0000000433187825 */ /* 0x050fe200078e0202 */
[----:B------:R4:W-:Y:S01]  /*33890*/  @P1 STG.E desc[UR28][R22.64], R188 ;  /* 0x000000bc16001986 */ /* 0x0009e2000c10191c */
[----:B------:R-:W2:Y:S02]  /*338a0*/  LDCU UR19, c[0x0][0x398] ;  /* 0x00007300ff1377ac */ /* 0x000ea40008000800 */
[C---:B-1----:R-:W-:Y:S01]  /*338b0*/  IMAD.WIDE R26, R51.reuse, 0x4, R92 ;  /* 0x00000004331a7825 */ /* 0x042fe200078e025c */
[----:B------:R-:W-:Y:S01]  /*338c0*/  IADD3 R0, PT, PT, R246, 0x1c, RZ ;  /* 0x0000001cf6007810 */ /* 0x000fe20007ffe0ff */
[----:B------:R1:W-:Y:S01]  /*338d0*/  @P3 STG.E desc[UR28][R24.64], R145 ;  /* 0x0000009118003986 */ /* 0x0003e2000c10191c */
[----:B------:R-:W1:Y:S01]  /*338e0*/  LDCU UR77, c[0x0][0x3b8] ;  /* 0x00007700ff4d77ac */ /* 0x000e620008000800 */
[----:B---3--:R-:W-:Y:S01]  /*338f0*/  IMAD.WIDE R20, R51, 0x4, R94 ;  /* 0x0000000433147825 */ /* 0x008fe200078e025e */
        /* <DEDUP_REMOVED lines=10> */
[----:B--2---:R-:W-:Y:S01]  /*339a0*/  ISETP.LT.AND P2, PT, R244, UR68, !P4 ;  /* 0x00000044f4007c0c */ /* 0x004fe2000e741270 */
[C---:B-1----:R-:W-:Y:S01]  /*339b0*/  IMAD.WIDE R24, R53.reuse, 0x4, R92 ;  /* 0x0000000435187825 */ /* 0x042fe200078e025c */
[----:B------:R-:W1:Y:S03]  /*339c0*/  LDCU UR27, c[0x0][0x398] ;  /* 0x00007300ff1b77ac */ /* 0x000e660008000800 */
[----:B---3--:R-:W-:Y:S01]  /*339d0*/  IMAD.WIDE R16, R53, 0x4, R2 ;  /* 0x0000000435107825 */ /* 0x008fe200078e0202 */
[----:B------:R-:W2:Y:S01]  /*339e0*/  LDCU UR11, c[0x0][0x39c] ;  /* 0x00007380ff0b77ac */ /* 0x000ea20008000800 */
[----:B------:R-:W-:-:S02]  /*339f0*/  IADD3 R0, PT, PT, R246, 0x1d, RZ ;  /* 0x0000001df6007810 */ /* 0x000fc40007ffe0ff */
[C---:B----4-:R-:W-:Y:S01]  /*33a00*/  IMAD.WIDE R20, R53.reuse, 0x4, R94 ;  /* 0x0000000435147825 */ /* 0x050fe200078e025e */
[----:B------:R3:W-:Y:S01]  /*33a10*/  @P1 STG.E desc[UR28][R16.64], R157 ;  /* 0x0000009d10001986 */ /* 0x0007e2000c10191c */
[----:B------:R-:W4:Y:S02]  /*33a20*/  LDCU UR76, c[0x0][0x398] ;  /* 0x00007300ff4c77ac */ /* 0x000f240008000800 */
[----:B------:R-:W-:Y:S01]  /*33a30*/  VIADD R49, R53, UR59 ;  /* 0x0000003b35317c36 */ /* 0x000fe20008000000 */
[----:B------:R-:W-:Y:S01]  /*33a40*/  ISETP.LT.AND P1, PT, R243, UR21, !P4 ;  /* 0x00000015f3007c0c */ /* 0x000fe2000e721270 */
[----:B------:R1:W-:Y:S01]  /*33a50*/  @P3 STG.E desc[UR28][R24.64], R45 ;  /* 0x0000002d18003986 */ /* 0x0003e2000c10191c */
[----:B------:R-:W1:Y:S01]  /*33a60*/  LDCU UR62, c[0x0][0x398] ;  /* 0x00007300ff3e77ac */ /* 0x000e620008000800 */
[----:B------:R-:W-:Y:S01]  /*33a70*/  ISETP.LT.AND P3, PT, R242, UR26, !P4 ;  /* 0x0000001af2007c0c */ /* 0x000fe2000e761270 */
[----:B------:R-:W-:Y:S01]  /*33a80*/  IMAD.WIDE R22, R49, 0x4, R2 ;  /* 0x0000000431167825 */ /* 0x000fe200078e0202 */
[----:B------:R-:W-:Y:S01]  /*33a90*/  @P6 STG.E desc[UR28][R20.64], R209 ;  /* 0x000000d114006986 */ /* 0x000fe2000c10191c */
[----:B------:R-:W2:Y:S02]  /*33aa0*/  LDCU UR67, c[0x0][0x398] ;  /* 0x00007300ff4377ac */ /* 0x000ea40008000800 */
[----:B---3--:R-:W-:Y:S01]  /*33ab0*/  IMAD.WIDE R16, R53, 0x4, R96 ;  /* 0x0000000435107825 */ /* 0x008fe200078e0260 */
[----:B------:R-:W-:Y:S01]  /*33ac0*/  ISETP.GE.AND P6, PT, R0, UR14, PT ;  /* 0x0000000e00007c0c */ /* 0x000fe2000bfc6270 */
[----:B------:R-:W3:Y:S01]  /*33ad0*/  LDCU UR75, c[0x0][0x398] ;  /* 0x00007300ff4b77ac */ /* 0x000ee20008000800 */
[----:B------:R-:W-:-:S02]  /*33ae0*/  ISETP.LT.AND P4, PT, R240, UR5, !P4 ;  /* 0x00000005f0007c0c */ /* 0x000fc4000e781270 */
[----:B------:R2:W-:Y:S01]  /*33af0*/  @P5 STG.E desc[UR28][R16.64], R189 ;  /* 0x000000bd10005986 */ /* 0x0005e2000c10191c */
[----:B------:R-:W3:Y:S01]  /*33b00*/  LDCU UR66, c[0x0][0x3b8] ;  /* 0x00007700ff4277ac */ /* 0x000ee20008000800 */
[----:B------:R-:W-:Y:S02]  /*33b10*/  ISETP.LT.AND P5, PT, R244, UR65, !P6 ;  /* 0x00000041f4007c0c */ /* 0x000fe4000f7a1270 */
[----:B------:R3:W-:Y:S01]  /*33b20*/  @P2 STG.E desc[UR28][R22.64], R146 ;  /* 0x0000009216002986 */ /* 0x0007e2000c10191c */
[----:B------:R-:W4:Y:S01]  /*33b30*/  LDCU UR64, c[0x0][0x398] ;  /* 0x00007300ff4077ac */ /* 0x000f220008000800 */
[----:B------:R-:W-:Y:S01]  /*33b40*/  ISETP.LT.AND P2, PT, R243, UR19, !P6 ;  /* 0x00000013f3007c0c */ /* 0x000fe2000f741270 */
[C---:B-1----:R-:W-:Y:S01]  /*33b50*/  IMAD.WIDE R24, R49.reuse, 0x4, R92 ;  /* 0x0000000431187825 */ /* 0x042fe200078e025c */
[----:B------:R-:W-:Y:S01]  /*33b60*/  IADD3 R0, PT, PT, R246, 0x1e, RZ ;  /* 0x0000001ef6007810 */ /* 0x000fe20007ffe0ff */
[----:B------:R-:W1:Y:S02]  /*33b70*/  LDCU UR63, c[0x0][0x39c] ;  /* 0x00007380ff3f77ac */ /* 0x000e640008000800 */
[----:B------:R-:W-:-:S02]  /*33b80*/  VIADD R27, R49, UR77 ;  /* 0x0000004d311b7c36 */ /* 0x000fc40008000000 */
[C---:B--2---:R-:W-:Y:S01]  /*33b90*/  IMAD.WIDE R16, R49.reuse, 0x4, R94 ;  /* 0x0000000431107825 */ /* 0x044fe200078e025e */
[----:B------:R2:W-:Y:S01]  /*33ba0*/  @P1 STG.E desc[UR28][R24.64], R18 ;  /* 0x0000001218001986 */ /* 0x0005e2000c10191c */
[----:B------:R-:W1:Y:S01]  /*33bb0*/  LDCU UR18, c[0x0][0x398] ;  /* 0x00007300ff1277ac */ /* 0x000e620008000800 */
[----:B------:R-:W-:Y:S01]  /*33bc0*/  ISETP.LT.AND P1, PT, R242, UR27, !P6 ;  /* 0x0000001bf2007c0c */ /* 0x000fe2000f721270 */
[----:B------:R-:W-:Y:S01]  /*33bd0*/  IMAD.WIDE R20, R49, 0x4, R96 ;  /* 0x0000000431147825 */ /* 0x000fe200078e0260 */
[----:B------:R1:W-:Y:S01]  /*33be0*/  @P3 STG.E desc[UR28][R16.64], R126 ;  /* 0x0000007e10003986 */ /* 0x0003e2000c10191c */
[----:B------:R-:W1:Y:S01]  /*33bf0*/  LDCU UR60, c[0x0][0x398] ;  /* 0x00007300ff3c77ac */ /* 0x000e620008000800 */
[----:B------:R-:W-:Y:S01]  /*33c00*/  ISETP.GE.AND P3, PT, R0, UR11, PT ;  /* 0x0000000b00007c0c */ /* 0x000fe2000bf66270 */
[C---:B---3--:R-:W-:Y:S01]  /*33c10*/  IMAD.WIDE R22, R27.reuse, 0x4, R2 ;  /* 0x000000041b167825 */ /* 0x048fe200078e0202 */
[----:B------:R-:W3:Y:S03]  /*33c20*/  LDCU UR74, c[0x0][0x398] ;  /* 0x00007300ff4a77ac */ /* 0x000ee60008000800 */
[----:B--2---:R-:W-:Y:S01]  /*33c30*/  IMAD.WIDE R24, R27, 0x4, R92 ;  /* 0x000000041b187825 */ /* 0x004fe200078e025c */
[----:B------:R-:W2:Y:S01]  /*33c40*/  LDCU UR71, c[0x0][0x39c] ;  /* 0x00007380ff4777ac */ /* 0x000ea20008000800 */
[----:B----4-:R-:W-:Y:S01]  /*33c50*/  ISETP.LT.AND P6, PT, R240, UR76, !P6 ;  /* 0x0000004cf0007c0c */ /* 0x010fe2000f7c1270 */
[----:B------:R4:W-:Y:S01]  /*33c60*/  @P4 STG.E desc[UR28][R20.64], R182 ;  /* 0x000000b614004986 */ /* 0x0009e2000c10191c */
[----:B------:R-:W-:Y:S01]  /*33c70*/  ISETP.LT.AND P4, PT, R244, UR62, !P3 ;  /* 0x0000003ef4007c0c */ /* 0x000fe2000df81270 */
[----:B------:R-:W2:Y:S02]  /*33c80*/  LDCU UR12, c[0x0][0x3b8] ;  /* 0x00007700ff0c77ac */ /* 0x000ea40008000800 */
[----:B------:R2:W-:Y:S01]  /*33c90*/  @P5 STG.E desc[UR28][R22.64], R158 ;  /* 0x0000009e16005986 */ /* 0x0005e2000c10191c */
[----:B------:R-:W-:Y:S01]  /*33ca0*/  ISETP.LT.AND P5, PT, R243, UR67, !P3 ;  /* 0x00000043f3007c0c */ /* 0x000fe2000dfa1270 */
[----:B------:R-:W3:Y:S02]  /*33cb0*/  LDCU UR69, c[0x0][0x398] ;  /* 0x00007300ff4577ac */ /* 0x000ee40008000800 */
[----:B------:R2:W-:Y:S01]  /*33cc0*/  @P2 STG.E desc[UR28][R24.64], R46 ;  /* 0x0000002e18002986 */ /* 0x0005e2000c10191c */
[----:B------:R-:W-:Y:S01]  /*33cd0*/  ISETP.LT.AND P2, PT, R242, UR75, !P3 ;  /* 0x0000004bf2007c0c */ /* 0x000fe2000df41270 */
[----:B------:R-:W3:Y:S01]  /*33ce0*/  LDCU UR72, c[0x0][0x398] ;  /* 0x00007300ff4877ac */ /* 0x000ee20008000800 */
[C---:B-1----:R-:W-:Y:S01]  /*33cf0*/  IMAD.WIDE R16, R27.reuse, 0x4, R94 ;  /* 0x000000041b107825 */ /* 0x042fe200078e025e */
[----:B------:R-:W-:Y:S01]  /*33d00*/  IADD3 R0, PT, PT, R246, 0x1f, RZ ;  /* 0x0000001ff6007810 */ /* 0x000fe20007ffe0ff */
[----:B------:R-:W1:Y:S02]  /*33d10*/  LDCU UR70, c[0x0][0x3b8] ;  /* 0x00007700ff4677ac */ /* 0x000e640008000800 */
[C---:B------:R-:W-:Y:S01]  /*33d20*/  VIADD R45, R27.reuse, UR66 ;  /* 0x000000421b2d7c36 */ /* 0x040fe20008000000 */
[----:B------:R-:W-:Y:S01]  /*33d30*/  ISETP.LT.AND P3, PT, R240, UR64, !P3 ;  /* 0x00000040f0007c0c */ /* 0x000fe2000df61270 */
[----:B----4-:R-:W-:Y:S01]  /*33d40*/  IMAD.WIDE R20, R27, 0x4, R96 ;  /* 0x000000041b147825 */ /* 0x010fe200078e0260 */
[----:B------:R4:W-:Y:S01]  /*33d50*/  @P1 STG.E desc[UR28][R16.64], R210 ;  /* 0x000000d210001986 */ /* 0x0009e2000c10191c */
[----:B------:R-:W1:Y:S01]  /*33d60*/  LDCU UR73, c[0x0][0x398] ;  /* 0x00007300ff4977ac */ /* 0x000e620008000800 */
[----:B------:R-:W-:Y:S01]  /*33d70*/  ISETP.GE.AND P1, PT, R0, UR63, PT ;  /* 0x0000003f00007c0c */ /* 0x000fe2000bf26270 */
[C---:B--2---:R-:W-:Y:S01]  /*33d80*/  IMAD.WIDE R22, R45.reuse, 0x4, R2 ;  /* 0x000000042d167825 */ /* 0x044fe200078e0202 */
[----:B------:R-:W2:Y:S03]  /*33d90*/  LDCU UR33, c[0x0][0x398] ;  /* 0x00007300ff2177ac */ /* 0x000ea60008000800 */
[C---:B------:R-:W-:Y:S01]  /*33da0*/  IMAD.WIDE R24, R45.reuse, 0x4, R92 ;  /* 0x000000042d187825 */ /* 0x040fe200078e025c */
[----:B------:R1:W-:Y:S01]  /*33db0*/  @P6 STG.E desc[UR28][R20.64], R190 ;  /* 0x000000be14006986 */ /* 0x0003e2000c10191c */
[----:B------:R-:W2:Y:S01]  /*33dc0*/  LDCU UR38, c[0x0][0x39c] ;  /* 0x00007380ff2677ac */ /* 0x000ea20008000800 */
[----:B------:R-:W-:Y:S01]  /*33dd0*/  IADD3 R0, PT, PT, R246, 0x20, RZ ;  /* 0x00000020f6007810 */ /* 0x000fe20007ffe0ff */
[----:B----4-:R-:W-:Y:S01]  /*33de0*/  IMAD.WIDE R16, R45, 0x4, R94 ;  /* 0x000000042d107825 */ /* 0x010fe200078e025e */
[----:B------:R-:W-:Y:S01]  /*33df0*/  ISETP.LT.AND P6, PT, R244, UR18, !P1 ;  /* 0x00000012f4007c0c */ /* 0x000fe2000cfc1270 */
[----:B------:R-:W-:Y:S01]  /*33e00*/  @P4 STG.E desc[UR28][R22.64], R147 ;  /* 0x0000009316004986 */ /* 0x000fe2000c10191c */
[----:B------:R-:W4:Y:S01]  /*33e10*/  LDCU UR34, c[0x0][0x398] ;  /* 0x00007300ff2277ac */ /* 0x000f220008000800 */
[----:B------:R-:W-:-:S02]  /*33e20*/  ISETP.LT.AND P4, PT, R243, UR60, !P1 ;  /* 0x0000003cf3007c0c */ /* 0x000fc4000cf81270 */
[----:B------:R2:W-:Y:S01]  /*33e30*/  @P5 STG.E desc[UR28][R24.64], R19 ;  /* 0x0000001318005986 */ /* 0x0005e2000c10191c */
[----:B------:R-:W4:Y:S01]  /*33e40*/  LDCU UR40, c[0x0][0x398] ;  /* 0x00007300ff2877ac */ /* 0x000f220008000800 */
[C---:B-1----:R-:W-:Y:S01]  /*33e50*/  IMAD.WIDE R20, R45.reuse, 0x4, R96 ;  /* 0x000000042d147825 */ /* 0x042fe200078e0260 */
[----:B---3--:R-:W-:Y:S01]  /*33e60*/  ISETP.LT.AND P5, PT, R242, UR74, !P1 ;  /* 0x0000004af2007c0c */ /* 0x008fe2000cfa1270 */
[----:B------:R1:W-:Y:S01]  /*33e70*/  @P2 STG.E desc[UR28][R16.64], R127 ;  /* 0x0000007f10002986 */ /* 0x0003e2000c10191c */
[----:B------:R-:W3:Y:S01]  /*33e80*/  LDCU UR30, c[0x0][0x398] ;  /* 0x00007300ff1e77ac */ /* 0x000ee20008000800 */
[----:B------:R-:W-:Y:S01]  /*33e90*/  ISETP.GE.AND P2, PT, R0, UR71, PT ;  /* 0x0000004700007c0c */ /* 0x000fe2000bf46270 */
[----:B------:R-:W-:Y:S01]  /*33ea0*/  VIADD R49, R45, UR12 ;  /* 0x0000000c2d317c36 */ /* 0x000fe20008000000 */
[----:B------:R-:W-:Y:S01]  /*33eb0*/  ISETP.LT.AND P1, PT, R240, UR69, !P1 ;  /* 0x00000045f0007c0c */ /* 0x000fe2000cf21270 */
[----:B------:R-:W3:Y:S01]  /*33ec0*/  LDCU UR36, c[0x0][0x3b8] ;  /* 0x00007700ff2477ac */ /* 0x000ee20008000800 */
[----:B------:R3:W-:Y:S01]  /*33ed0*/  @P3 STG.E desc[UR28][R20.64], R183 ;  /* 0x000000b714003986 */ /* 0x0007e2000c10191c */
[----:B------:R-:W-:Y:S01]  /*33ee0*/  ISETP.LT.AND P3, PT, R244, UR72, !P2 ;  /* 0x00000048f4007c0c */ /* 0x000fe2000d761270 */
[C---:B--2---:R-:W-:Y:S01]  /*33ef0*/  IMAD.WIDE R18, R49.reuse, 0x4, R2 ;  /* 0x0000000431127825 */ /* 0x044fe200078e0202 */
[----:B------:R-:W2:Y:S03]  /*33f00*/  LDCU UR42, c[0x0][0x398] ;  /* 0x00007300ff2a77ac */ /* 0x000ea60008000800 */
[----:B------:R-:W-:Y:S01]  /*33f10*/  IMAD.WIDE R22, R49, 0x4, R92 ;  /* 0x0000000431167825 */ /* 0x000fe200078e025c */
[----:B------:R-:W2:Y:S01]  /*33f20*/  LDCU UR31, c[0x0][0x39c] ;  /* 0x00007380ff1f77ac */ /* 0x000ea20008000800 */
[----:B------:R-:W-:-:S02]  /*33f30*/  IADD3 R0, PT, PT, R246, 0x21, RZ ;  /* 0x00000021f6007810 */ /* 0x000fc40007ffe0ff */
[C---:B-1----:R-:W-:Y:S01]  /*33f40*/  IMAD.WIDE R16, R49.reuse, 0x4, R94 ;  /* 0x0000000431107825 */ /* 0x042fe200078e025e */
[----:B------:R1:W-:Y:S01]  /*33f50*/  @P6 STG.E desc[UR28][R18.64], R159 ;  /* 0x0000009f12006986 */ /* 0x0003e2000c10191c */
[----:B------:R-:W2:Y:S02]  /*33f60*/  LDCU UR32, c[0x0][0x398] ;  /* 0x00007300ff2077ac */ /* 0x000ea40008000800 */
[----:B------:R-:W-:Y:S01]  /*33f70*/  VIADD R27, R49, UR70 ;  /* 0x00000046311b7c36 */ /* 0x000fe20008000000 */
[----:B------:R-:W-:Y:S01]  /*33f80*/  ISETP.LT.AND P6, PT, R243, UR73, !P2 ;  /* 0x00000049f3007c0c */ /* 0x000fe2000d7c1270 */
[----:B------:R2:W-:Y:S01]  /*33f90*/  @P4 STG.E desc[UR28][R22.64], R47 ;  /* 0x0000002f16004986 */ /* 0x0005e2000c10191c */
[----:B------:R-:W2:Y:S01]  /*33fa0*/  LDCU UR22, c[0x0][0x398] ;  /* 0x00007300ff1677ac */ /* 0x000ea20008000800 */
[----:B------:R-:W-:Y:S01]  /*33fb0*/  ISETP.LT.AND P4, PT, R242, UR33, !P2 ;  /* 0x00000021f2007c0c */ /* 0x000fe2000d781270 */
[----:B---3--:R-:W-:Y:S01]  /*33fc0*/  IMAD.WIDE R20, R27, 0x4, R2 ;  /* 0x000000041b147825 */ /* 0x008fe200078e0202 */
[----:B------:R3:W-:Y:S01]  /*33fd0*/  @P5 STG.E desc[UR28][R16.64], R211 ;  /* 0x000000d310005986 */ /* 0x0007e2000c10191c */
[----:B------:R-:W3:Y:S02]  /*33fe0*/  LDCU UR44, c[0x0][0x398] ;  /* 0x00007300ff2c77ac */ /* 0x000ee40008000800 */
[----:B-1----:R-:W-:Y:S01]  /*33ff0*/  IMAD.WIDE R18, R49, 0x4, R96 ;  /* 0x0000000431127825 */ /* 0x002fe200078e0260 */
[----:B------:R-:W-:Y:S01]  /*34000*/  ISETP.GE.AND P5, PT, R0, UR38, PT ;  /* 0x0000002600007c0c */ /* 0x000fe2000bfa6270 */
[----:B------:R-:W1:Y:S01]  /*34010*/  LDCU UR46, c[0x0][0x398] ;  /* 0x00007300ff2e77ac */ /* 0x000e620008000800 */
[----:B----4-:R-:W-:-:S02]  /*34020*/  ISETP.LT.AND P2, PT, R240, UR34, !P2 ;  /* 0x00000022f0007c0c */ /* 0x010fc4000d741270 */
[----:B------:R4:W-:Y:S01]  /*34030*/  @P1 STG.E desc[UR28][R18.64], R191 ;  /* 0x000000bf12001986 */ /* 0x0009e2000c10191c */
[----:B------:R-:W1:Y:S01]  /*34040*/  LDCU UR24, c[0x0][0x3b8] ;  /* 0x00007700ff1877ac */ /* 0x000e620008000800 */
[----:B------:R-:W-:Y:S02]  /*34050*/  ISETP.LT.AND P1, PT, R244, UR40, !P5 ;  /* 0x00000028f4007c0c */ /* 0x000fe4000ef21270 */
[----:B------:R1:W-:Y:S01]  /*34060*/  @P3 STG.E desc[UR28][R20.64], R184 ;  /* 0x000000b814003986 */ /* 0x0003e2000c10191c */
[----:B------:R-:W1:Y:S01]  /*34070*/  LDCU UR48, c[0x0][0x398] ;  /* 0x00007300ff3077ac */ /* 0x000e620008000800 */
[----:B------:R-:W-:Y:S01]  /*34080*/  ISETP.LT.AND P3, PT, R243, UR30, !P5 ;  /* 0x0000001ef3007c0c */ /* 0x000fe2000ef61270 */
[C---:B--2---:R-:W-:Y:S01]  /*34090*/  IMAD.WIDE R22, R27.reuse, 0x4, R92 ;  /* 0x000000041b167825 */ /* 0x044fe200078e025c */
[----:B------:R-:W-:Y:S01]  /*340a0*/  IADD3 R0, PT, PT, R246, 0x22, RZ ;  /* 0x00000022f6007810 */ /* 0x000fe20007ffe0ff */
[----:B------:R-:W2:Y:S02]  /*340b0*/  LDCU UR7, c[0x0][0x39c] ;  /* 0x00007380ff0777ac */ /* 0x000ea40008000800 */
[C---:B---3--:R-:W-:Y:S01]  /*340c0*/  IMAD.WIDE R16, R27.reuse, 0x4, R94 ;  /* 0x000000041b107825 */ /* 0x048fe200078e025e */
[----:B------:R3:W-:Y:S01]  /*340d0*/  @P6 STG.E desc[UR28][R22.64], R176 ;  /* 0x000000b016006986 */ /* 0x0007e2000c10191c */
[----:B------:R-:W2:Y:S02]  /*340e0*/  LDCU UR50, c[0x0][0x398] ;  /* 0x00007300ff3277ac */ /* 0x000ea40008000800 */
[C---:B------:R-:W-:Y:S01]  /*340f0*/  VIADD R25, R27.reuse, UR36 ;  /* 0x000000241b197c36 */ /* 0x040fe20008000000 */
[----:B------:R-:W-:Y:S01]  /*34100*/  ISETP.LT.AND P6, PT, R242, UR42, !P5 ;  /* 0x0000002af2007c0c */ /* 0x000fe2000efc1270 */
[----:B----4-:R-:W-:Y:S01]  /*34110*/  IMAD.WIDE R18, R27, 0x4, R96 ;  /* 0x000000041b127825 */ /* 0x010fe200078e0260 */
[----:B------:R4:W-:Y:S01]  /*34120*/  @P4 STG.E desc[UR28][R16.64], R12 ;  /* 0x0000000c10004986 */ /* 0x0009e2000c10191c */
[----:B------:R-:W2:Y:S01]  /*34130*/  LDCU UR52, c[0x0][0x398] ;  /* 0x00007300ff3477ac */ /* 0x000ea20008000800 */
[----:B------:R-:W-:Y:S01]  /*34140*/  ISETP.GE.AND P4, PT, R0, UR31, PT ;  /* 0x0000001f00007c0c */ /* 0x000fe2000bf86270 */
[C---:B-1----:R-:W-:Y:S01]  /*34150*/  IMAD.WIDE R20, R25.reuse, 0x4, R2 ;  /* 0x0000000419147825 */ /* 0x042fe200078e0202 */
[----:B------:R-:W1:Y:S03]  /*34160*/  LDCU UR8, c[0x0][0x398] ;  /* 0x00007300ff0877ac */ /* 0x000e660008000800 */
[----:B---3--:R-:W-:Y:S01]  /*34170*/  IMAD.WIDE R22, R25, 0x4, R92 ;  /* 0x0000000419167825 */ /* 0x008fe200078e025c */
[----:B------:R-:W-:Y:S01]  /*34180*/  ISETP.LT.AND P5, PT, R240, UR32, !P5 ;  /* 0x00000020f0007c0c */ /* 0x000fe2000efa1270 */
[----:B------:R-:W3:Y:S01]  /*34190*/  LDCU UR56, c[0x0][0x39c] ;  /* 0x00007380ff3877ac */ /* 0x000ee20008000800 */
        /* <DEDUP_REMOVED lines=8> */
[----:B----4-:R-:W-:Y:S01]  /*34220*/  IMAD.WIDE R16, R25, 0x4, R94 ;  /* 0x0000000419107825 */ /* 0x010fe200078e025e */
[----:B------:R-:W4:Y:S01]  /*34230*/  LDCU UR15, c[0x0][0x398] ;  /* 0x00007300ff0f77ac */ /* 0x000f220008000800 */
[----:B------:R-:W-:-:S02]  /*34240*/  IADD3 R0, PT, PT, R246, 0x23, RZ ;  /* 0x00000023f6007810 */ /* 0x000fc40007ffe0ff */
[C---:B------:R-:W-:Y:S01]  /*34250*/  VIADD R45, R25.reuse, UR24 ;  /* 0x00000018192d7c36 */ /* 0x040fe20008000000 */
[----:B------:R-:W3:Y:S01]  /*34260*/  LDCU UR17, c[0x0][0x3b8] ;  /* 0x00007700ff1177ac */ /* 0x000ee20008000800 */
[----:B------:R-:W-:Y:S01]  /*34270*/  ISETP.LT.AND P4, PT, R240, UR48, !P4 ;  /* 0x00000030f0007c0c */ /* 0x000fe2000e781270 */
[----:B-1----:R-:W-:Y:S01]  /*34280*/  IMAD.WIDE R18, R25, 0x4, R96 ;  /* 0x0000000419127825 */ /* 0x002fe200078e0260 */
[----:B------:R1:W-:Y:S01]  /*34290*/  @P6 STG.E desc[UR28][R16.64], R216 ;  /* 0x000000d810006986 */ /* 0x0003e2000c10191c */
[----:B------:R-:W3:Y:S01]  /*342a0*/  LDCU UR57, c[0x0][0x398] ;  /* 0x00007300ff3977ac */ /* 0x000ee20008000800 */
[----:B--2---:R-:W-:Y:S01]  /*342b0*/  ISETP.GE.AND P6, PT, R0, UR7, PT ;  /* 0x0000000700007c0c */ /* 0x004fe2000bfc6270 */
[C---:B------:R-:W-:Y:S01]  /*342c0*/  IMAD.WIDE R20, R45.reuse, 0x4, R2 ;  /* 0x000000042d147825 */ /* 0x040fe200078e0202 */
[----:B------:R-:W2:Y:S03]  /*342d0*/  LDCU UR25, c[0x0][0x398] ;  /* 0x00007300ff1977ac */ /* 0x000ea60008000800 */
[C---:B------:R-:W-:Y:S01]  /*342e0*/  IMAD.WIDE R22, R45.reuse, 0x4, R92 ;  /* 0x000000042d167825 */ /* 0x040fe200078e025c */
[----:B------:R3:W-:Y:S01]  /*342f0*/  @P5 STG.E desc[UR28][R18.64], R212 ;  /* 0x000000d412005986 */ /* 0x0007e2000c10191c */
[----:B------:R-:W2:Y:S01]  /*34300*/  LDCU UR55, c[0x0][0x39c] ;  /* 0x00007380ff3777ac */ /* 0x000ea20008000800 */
[----:B------:R-:W-:Y:S01]  /*34310*/  IADD3 R0, PT, PT, R246, 0x24, RZ ;  /* 0x00000024f6007810 */ /* 0x000fe20007ffe0ff */
[----:B-1----:R-:W-:Y:S01]  /*34320*/  IMAD.WIDE R16, R45, 0x4, R94 ;  /* 0x000000042d107825 */ /* 0x002fe200078e025e */
[----:B------:R-:W-:Y:S01]  /*34330*/  ISETP.LT.AND P5, PT, R244, UR50, !P6 ;  /* 0x00000032f4007c0c */ /* 0x000fe2000f7a1270 */
[----:B------:R1:W-:Y:S01]  /*34340*/  @P2 STG.E desc[UR28][R20.64], R185 ;  /* 0x000000b914002986 */ /* 0x0003e2000c10191c */
[----:B------:R-:W2:Y:S01]  /*34350*/  LDCU UR54, c[0x0][0x398] ;  /* 0x00007300ff3677ac */ /* 0x000ea20008000800 */
[----:B------:R-:W-:-:S02]  /*34360*/  ISETP.LT.AND P2, PT, R243, UR52, !P6 ;  /* 0x00000034f3007c0c */ /* 0x000fc4000f741270 */
[----:B------:R1:W-:Y:S01]  /*34370*/  @P1 STG.E desc[UR28][R22.64], R177 ;  /* 0x000000b116001986 */ /* 0x0003e2000c10191c */
[----:B------:R-:W2:Y:S01]  /*34380*/  LDCU UR13, c[0x0][0x398] ;  /* 0x00007300ff0d77ac */ /* 0x000ea20008000800 */
[C---:B---3--:R-:W-:Y:S01]  /*34390*/  IMAD.WIDE R18, R45.reuse, 0x4, R96 ;  /* 0x000000042d127825 */ /* 0x048fe200078e0260 */
[----:B------:R-:W-:Y:S01]  /*343a0*/  ISETP.LT.AND P1, PT, R242, UR8, !P6 ;  /* 0x00000008f2007c0c */ /* 0x000fe2000f721270 */
[----:B------:R3:W-:Y:S01]  /*343b0*/  @P3 STG.E desc[UR28][R16.64], R13 ;  /* 0x0000000d10003986 */ /* 0x0007e2000c10191c */
[----:B------:R-:W2:Y:S01]  /*343c0*/  LDCU UR20, c[0x0][0x398] ;  /* 0x00007300ff1477ac */ /* 0x000ea20008000800 */
[----:B------:R-:W-:Y:S01]  /*343d0*/  ISETP.GE.AND P3, PT, R0, UR56, PT ;  /* 0x0000003800007c0c */ /* 0x000fe2000bf66270 */
[----:B------:R-:W-:Y:S01]  /*343e0*/  VIADD R27, R45, UR23 ;  /* 0x000000172d1b7c36 */ /* 0x000fe20008000000 */
[----:B------:R-:W-:Y:S01]  /*343f0*/  ISETP.LT.AND P6, PT, R240, UR16, !P6 ;  /* 0x00000010f0007c0c */ /* 0x000fe2000f7c1270 */
[----:B------:R-:W2:Y:S01]  /*34400*/  LDCU UR58, c[0x0][0x3b8] ;  /* 0x00007700ff3a77ac */ /* 0x000ea20008000800 */
[----:B------:R2:W-:Y:S01]  /*34410*/  @P4 STG.E desc[UR28][R18.64], R129 ;  /* 0x0000008112004986 */ /* 0x0005e2000c10191c */
[----:B----4-:R-:W-:Y:S01]  /*34420*/  ISETP.LT.AND P4, PT, R244, UR15, !P3 ;  /* 0x0000000ff4007c0c */ /* 0x010fe2000df81270 */
[C---:B-1----:R-:W-:Y:S01]  /*34430*/  IMAD.WIDE R20, R27.reuse, 0x4, R2 ;  /* 0x000000041b147825 */ /* 0x042fe200078e0202 */
[----:B------:R-:W1:Y:S03]  /*34440*/  LDCU UR59, c[0x0][0x398] ;  /* 0x00007300ff3b77ac */ /* 0x000e660008000800 */
[----:B------:R-:W-:Y:S01]  /*34450*/  IMAD.WIDE R22, R27, 0x4, R92 ;  /* 0x000000041b167825 */ /* 0x000fe200078e025c */
[----:B------:R-:W4:Y:S01]  /*34460*/  LDCU UR21, c[0x0][0x39c] ;  /* 0x00007380ff1577ac */ /* 0x000f220008000800 */
[----:B------:R-:W-:-:S02]  /*34470*/  IADD3 R0, PT, PT, R246, 0x25, RZ ;  /* 0x00000025f6007810 */ /* 0x000fc40007ffe0ff */
[C---:B---3--:R-:W-:Y:S01]  /*34480*/  IMAD.WIDE R12, R27.reuse, 0x4, R94 ;  /* 0x000000041b0c7825 */ /* 0x048fe200078e025e */
[----:B------:R3:W-:Y:S01]  /*34490*/  @P5 STG.E desc[UR28][R20.64], R161 ;  /* 0x000000a114005986 */ /* 0x0007e2000c10191c */
[----:B------:R-:W1:Y:S02]  /*344a0*/  LDCU UR61, c[0x0][0x398] ;  /* 0x00007300ff3d77ac */ /* 0x000e640008000800 */
[----:B------:R-:W-:Y:S01]  /*344b0*/  VIADD R25, R27, UR17 ;  /* 0x000000111b197c36 */ /* 0x000fe20008000000 */
[----:B------:R-:W-:Y:S01]  /*344c0*/  ISETP.LT.AND P5, PT, R243, UR57, !P3 ;  /* 0x00000039f3007c0c */ /* 0x000fe2000dfa1270 */
[----:B------:R-:W-:Y:S01]  /*344d0*/  @P2 STG.E desc[UR28][R22.64], R41 ;  /* 0x0000002916002986 */ /* 0x000fe2000c10191c */
[----:B------:R-:W-:Y:S01]  /*344e0*/  IMAD.WIDE R16, R27, 0x4, R96 ;  /* 0x000000041b107825 */ /* 0x000fe200078e0260 */
[----:B------:R-:W1:Y:S01]  /*344f0*/  LDCU UR26, c[0x0][0x398] ;  /* 0x00007300ff1a77ac */ /* 0x000e620008000800 */
[----:B--2---:R-:W-:Y:S01]  /*34500*/  ISETP.LT.AND P2, PT, R242, UR25, !P3 ;  /* 0x00000019f2007c0c */ /* 0x004fe2000df41270 */
[----:B------:R2:W-:Y:S01]  /*34510*/  @P1 STG.E desc[UR28][R12.64], R217 ;  /* 0x000000d90c001986 */ /* 0x0005e2000c10191c */
[----:B------:R-:W-:Y:S01]  /*34520*/  IMAD.WIDE R18, R25, 0x4, R2 ;  /* 0x0000000419127825 */ /* 0x000fe200078e0202 */
[----:B------:R-:W1:Y:S01]  /*34530*/  LDCU UR5, c[0x0][0x398] ;  /* 0x00007300ff0577ac */ /* 0x000e620008000800 */
[----:B------:R-:W-:Y:S01]  /*34540*/  ISETP.GE.AND P1, PT, R0, UR55, PT ;  /* 0x0000003700007c0c */ /* 0x000fe2000bf26270 */
[----:B------:R1:W-:Y:S01]  /*34550*/  @P6 STG.E desc[UR28][R16.64], R213 ;  /* 0x000000d510006986 */ /* 0x0003e2000c10191c */
[----:B------:R-:W4:Y:S01]  /*34560*/  LDCU UR77, c[0x0][0x398] ;  /* 0x00007300ff4d77ac */ /* 0x000f220008000800 */
[----:B------:R-:W-:-:S02]  /*34570*/  ISETP.LT.AND P3, PT, R240, UR54, !P3 ;  /* 0x00000036f0007c0c */ /* 0x000fc4000df61270 */
[----:B------:R1:W-:Y:S01]  /*34580*/  @P4 STG.E desc[UR28][R18.64], R186 ;  /* 0x000000ba12004986 */ /* 0x0003e2000c10191c */
[----:B------:R-:W-:Y:S01]  /*34590*/  ISETP.LT.AND P6, PT, R244, UR13, !P1 ;  /* 0x0000000df4007c0c */ /* 0x000fe2000cfc1270 */
[----:B------:R-:W4:Y:S01]  /*345a0*/  LDCU UR68, c[0x0][0x3b8] ;  /* 0x00007700ff4477ac */ /* 0x000f220008000800 */
[----:B------:R-:W-:Y:S01]  /*345b0*/  ISETP.LT.AND P4, PT, R243, UR20, !P1 ;  /* 0x00000014f3007c0c */ /* 0x000fe2000cf81270 */
[C---:B---3--:R-:W-:Y:S01]  /*345c0*/  IMAD.WIDE R20, R25.reuse, 0x4, R92 ;  /* 0x0000000419147825 */ /* 0x048fe200078e025c */
[----:B------:R-:W-:Y:S01]  /*345d0*/  IADD3 R0, PT, PT, R246, 0x26, RZ ;  /* 0x00000026f6007810 */ /* 0x000fe20007ffe0ff */
[----:B------:R-:W3:Y:S02]  /*345e0*/  LDCU UR14, c[0x0][0x398] ;  /* 0x00007300ff0e77ac */ /* 0x000ee40008000800 */
[C---:B--2---:R-:W-:Y:S01]  /*345f0*/  IMAD.WIDE R12, R25.reuse, 0x4, R94 ;  /* 0x00000004190c7825 */ /* 0x044fe200078e025e */
[----:B------:R-:W2:Y:S03]  /*34600*/  LDCU UR19, c[0x0][0x39c] ;  /* 0x00007380ff1377ac */ /* 0x000ea60008000800 */
[C---:B------:R-:W-:Y:S01]  /*34610*/  VIADD R45, R25.reuse, UR58 ;  /* 0x0000003a192d7c36 */ /* 0x040fe20008000000 */
[----:B------:R3:W-:Y:S01]  /*34620*/  @P5 STG.E desc[UR28][R20.64], R178 ;  /* 0x000000b214005986 */ /* 0x0007e2000c10191c */
[----:B-1----:R-:W-:Y:S01]  /*34630*/  IMAD.WIDE R16, R25, 0x4, R96 ;  /* 0x0000000419107825 */ /* 0x002fe200078e0260 */
[----:B------:R-:W-:Y:S01]  /*34640*/  ISETP.LT.AND P5, PT, R242, UR59, !P1 ;  /* 0x0000003bf2007c0c */ /* 0x000fe2000cfa1270 */
[----:B------:R-:W1:Y:S01]  /*34650*/  LDCU UR27, c[0x0][0x398] ;  /* 0x00007300ff1b77ac */ /* 0x000e620008000800 */
[----:B------:R2:W-:Y:S01]  /*34660*/  @P2 STG.E desc[UR28][R12.64], R14 ;  /* 0x0000000e0c002986 */ /* 0x0005e2000c10191c */
[C---:B------:R-:W-:Y:S01]  /*34670*/  IMAD.WIDE R18, R45.reuse, 0x4, R2 ;  /* 0x000000042d127825 */ /* 0x040fe200078e0202 */
[----:B----4-:R-:W-:Y:S01]  /*34680*/  ISETP.GE.AND P2, PT, R0, UR21, PT ;  /* 0x0000001500007c0c */ /* 0x010fe2000bf46270 */
[----:B------:R-:W4:Y:S01]  /*34690*/  LDCU UR76, c[0x0][0x398] ;  /* 0x00007300ff4c77ac */ /* 0x000f220008000800 */
[----:B------:R-:W-:Y:S01]  /*346a0*/  ISETP.LT.AND P1, PT, R240, UR61, !P1 ;  /* 0x0000003df0007c0c */ /* 0x000fe2000cf21270 */
[----:B------:R1:W-:Y:S01]  /*346b0*/  @P3 STG.E desc[UR28][R16.64], R130 ;  /* 0x0000008210003986 */ /* 0x0003e2000c10191c */
[----:B------:R-:W4:Y:S01]  /*346c0*/  LDCU UR66, c[0x0][0x398] ;  /* 0x00007300ff4277ac */ /* 0x000f220008000800 */
[----:B---3--:R-:W-:Y:S01]  /*346d0*/  IMAD.WIDE R20, R45, 0x4, R92 ;  /* 0x000000042d147825 */ /* 0x008fe200078e025c */
[----:B------:R-:W-:Y:S01]  /*346e0*/  ISETP.LT.AND P3, PT, R244, UR26, !P2 ;  /* 0x0000001af4007c0c */ /* 0x000fe2000d761270 */
[----:B------:R3:W-:Y:S01]  /*346f0*/  @P6 STG.E desc[UR28][R18.64], R162 ;  /* 0x000000a212006986 */ /* 0x0007e2000c10191c */
[----:B------:R-:W4:Y:S01]  /*34700*/  LDCU UR65, c[0x0][0x3b8] ;  /* 0x00007700ff4177ac */ /* 0x000f220008000800 */
[----:B------:R-:W-:-:S02]  /*34710*/  ISETP.LT.AND P6, PT, R243, UR5, !P2 ;  /* 0x00000005f3007c0c */ /* 0x000fc4000d7c1270 */
[----:B------:R3:W-:Y:S01]  /*34720*/  @P4 STG.E desc[UR28][R20.64], R42 ;  /* 0x0000002a14004986 */ /* 0x0007e2000c10191c */
[----:B------:R-:W-:Y:S01]  /*34730*/  ISETP.LT.AND P4, PT, R242, UR77, !P2 ;  /* 0x0000004df2007c0c */ /* 0x000fe2000d781270 */
[C---:B--2---:R-:W-:Y:S01]  /*34740*/  IMAD.WIDE R12, R45.reuse, 0x4, R94 ;  /* 0x000000042d0c7825 */ /* 0x044fe200078e025e */
[----:B------:R-:W2:Y:S01]  /*34750*/  LDCU UR67, c[0x0][0x39c] ;  /* 0x00007380ff4377ac */ /* 0x000ea20008000800 */
[----:B------:R-:W-:Y:S02]  /*34760*/  IADD3 R0, PT, PT, R246, 0x27, RZ ;  /* 0x00000027f6007810 */ /* 0x000fe40007ffe0ff */
[C---:B------:R-:W-:Y:S01]  /*34770*/  VIADD R23, R45.reuse, UR68 ;  /* 0x000000442d177c36 */ /* 0x040fe20008000000 */
[----:B------:R4:W-:Y:S01]  /*34780*/  @P5 STG.E desc[UR28][R12.64], R218 ;  /* 0x000000da0c005986 */ /* 0x0009e2000c10191c */
[----:B-1----:R-:W-:Y:S01]  /*34790*/  IMAD.WIDE R16, R45, 0x4, R96 ;  /* 0x000000042d107825 */ /* 0x002fe200078e0260 */
[----:B------:R-:W1:Y:S01]  /*347a0*/  LDCU UR11, c[0x0][0x398] ;  /* 0x00007300ff0b77ac */ /* 0x000e620008000800 */
[----:B------:R-:W-:-:S02]  /*347b0*/  ISETP.LT.AND P5, PT, R240, UR14, !P2 ;  /* 0x0000000ef0007c0c */ /* 0x000fc4000d7a1270 */
[C---:B---3--:R-:W-:Y:S01]  /*347c0*/  IMAD.WIDE R18, R23.reuse, 0x4, R2 ;  /* 0x0000000417127825 */ /* 0x048fe200078e0202 */
[----:B------:R-:W3:Y:S01]  /*347d0*/  LDCU UR75, c[0x0][0x398] ;  /* 0x00007300ff4b77ac */ /* 0x000ee20008000800 */
[----:B------:R-:W-:Y:S02]  /*347e0*/  ISETP.GE.AND P2, PT, R0, UR19, PT ;  /* 0x0000001300007c0c */ /* 0x000fe4000bf46270 */
[C---:B------:R-:W-:Y:S01]  /*347f0*/  IMAD.WIDE R20, R23.reuse, 0x4, R94 ;  /* 0x0000000417147825 */ /* 0x040fe200078e025e */
[----:B------:R-:W1:Y:S03]  /*34800*/  LDCU UR64, c[0x0][0x398] ;  /* 0x00007300ff4077ac */ /* 0x000e660008000800 */
[C---:B----4-:R-:W-:Y:S01]  /*34810*/  IMAD.WIDE R12, R23.reuse, 0x4, R92 ;  /* 0x00000004170c7825 */ /* 0x050fe200078e025c */
[----:B------:R-:W4:Y:S01]  /*34820*/  LDCU UR12, c[0x0][0x398] ;  /* 0x00007300ff0c77ac */ /* 0x000f220008000800 */
[----:B------:R1:W-:Y:S01]  /*34830*/  @P1 STG.E desc[UR28][R16.64], R214 ;  /* 0x000000d610001986 */ /* 0x0003e2000c10191c */
[----:B------:R-:W3:Y:S03]  /*34840*/  LDCU UR62, c[0x0][0x3b8] ;  /* 0x00007700ff3e77ac */ /* 0x000ee60008000800 */
[----:B------:R2:W-:Y:S01]  /*34850*/  @P3 STG.E desc[UR28][R18.64], R187 ;  /* 0x000000bb12003986 */ /* 0x0005e2000c10191c */
[----:B------:R-:W-:Y:S01]  /*34860*/  ISETP.LT.AND P3, PT, R244, UR27, !P2 ;  /* 0x0000001bf4007c0c */ /* 0x000fe2000d761270 */
[----:B------:R-:W-:Y:S01]  /*34870*/  VIADD R25, R23, UR65 ;  /* 0x0000004117197c36 */ /* 0x000fe20008000000 */
[----:B------:R-:W-:Y:S01]  /*34880*/  IADD3 R0, PT, PT, R246, 0x28, RZ ;  /* 0x00000028f6007810 */ /* 0x000fe20007ffe0ff */
[----:B------:R3:W-:Y:S01]  /*34890*/  @P6 STG.E desc[UR28][R12.64], R179 ;  /* 0x000000b30c006986 */ /* 0x0007e2000c10191c */
[----:B------:R-:W-:Y:S01]  /*348a0*/  ISETP.LT.AND P6, PT, R243, UR76, !P2 ;  /* 0x0000004cf3007c0c */ /* 0x000fe2000d7c1270 */
[----:B------:R-:W4:Y:S02]  /*348b0*/  LDCU UR60, c[0x0][0x39c] ;  /* 0x00007380ff3c77ac */ /* 0x000f240008000800 */
[----:B------:R3:W-:Y:S01]  /*348c0*/  @P4 STG.E desc[UR28][R20.64], R15 ;  /* 0x0000000f14004986 */ /* 0x0007e2000c10191c */
[----:B------:R-:W-:Y:S01]  /*348d0*/  ISETP.LT.AND P4, PT, R242, UR66, !P2 ;  /* 0x00000042f2007c0c */ /* 0x000fe2000d781270 */
[----:B-1----:R-:W-:Y:S01]  /*348e0*/  IMAD.WIDE R16, R23, 0x4, R96 ;  /* 0x0000000417107825 */ /* 0x002fe200078e0260 */
[----:B------:R-:W1:Y:S01]  /*348f0*/  LDCU UR63, c[0x0][0x398] ;  /* 0x00007300ff3f77ac */ /* 0x000e620008000800 */
[----:B--2---:R-:W-:-:S02]  /*34900*/  ISETP.GE.AND P1, PT, R0, UR67, PT ;  /* 0x0000004300007c0c */ /* 0x004fc4000bf26270 */
[C---:B------:R-:W-:Y:S01]  /*34910*/  IMAD.WIDE R18, R25.reuse, 0x4, R94 ;  /* 0x0000000419127825 */ /* 0x040fe200078e025e */
[----:B------:R-:W2:Y:S03]  /*34920*/  LDCU UR74, c[0x0][0x398] ;  /* 0x00007300ff4a77ac */ /* 0x000ea60008000800 */
[C---:B---3--:R-:W-:Y:S01]  /*34930*/  IMAD.WIDE R12, R25.reuse, 0x4, R2 ;  /* 0x00000004190c7825 */ /* 0x048fe200078e0202 */
[----:B------:R-:W3:Y:S03]  /*34940*/  LDCU UR69, c[0x0][0x398] ;  /* 0x00007300ff4577ac */ /* 0x000ee60008000800 */
[----:B------:R-:W-:Y:S01]  /*34950*/  IMAD.WIDE R14, R25, 0x4, R92 ;  /* 0x00000004190e7825 */ /* 0x000fe200078e025c */
[----:B------:R1:W-:Y:S01]  /*34960*/  @P5 STG.E desc[UR28][R16.64], R131 ;  /* 0x0000008310005986 */ /* 0x0003e2000c10191c */
[----:B------:R-:W2:Y:S01]  /*34970*/  LDCU UR70, c[0x0][0x398] ;  /* 0x00007300ff4677ac */ /* 0x000ea20008000800 */
[----:B------:R-:W-:-:S02]  /*34980*/  ISETP.LT.AND P2, PT, R240, UR11, !P2 ;  /* 0x0000000bf0007c0c */ /* 0x000fc4000d741270 */
[----:B------:R2:W-:Y:S01]  /*34990*/  @P3 STG.E desc[UR28][R12.64], R163 ;  /* 0x000000a30c003986 */ /* 0x0005e2000c10191c */
[----:B------:R-:W3:Y:S01]  /*349a0*/  LDCU UR18, c[0x0][0x3b8] ;  /* 0x00007700ff1277ac */ /* 0x000ee20008000800 */
[----:B------:R-:W-:Y:S02]  /*349b0*/  ISETP.LT.AND P3, PT, R244, UR75, !P1 ;  /* 0x0000004bf4007c0c */ /* 0x000fe4000cf61270 */
[----:B------:R2:W-:Y:S01]  /*349c0*/  @P6 STG.E desc[UR28][R14.64], R43 ;  /* 0x0000002b0e006986 */ /* 0x0005e2000c10191c */
[----:B------:R-:W3:Y:S01]  /*349d0*/  LDCU UR71, c[0x0][0x398] ;  /* 0x00007300ff4777ac */ /* 0x000ee20008000800 */
[----:B------:R-:W-:Y:S02]  /*349e0*/  ISETP.LT.AND P6, PT, R243, UR64, !P1 ;  /* 0x00000040f3007c0c */ /* 0x000fe4000cfc1270 */
[----:B------:R3:W-:Y:S01]  /*349f0*/  @P4 STG.E desc[UR28][R18.64], R219 ;  /* 0x000000db12004986 */ /* 0x0007e2000c10191c */
[C---:B-1----:R-:W-:Y:S01]  /*34a00*/  IMAD.WIDE R16, R25.reuse, 0x4, R96 ;  /* 0x0000000419107825 */ /* 0x042fe200078e0260 */
[----:B----4-:R-:W-:Y:S01]  /*34a10*/  ISETP.LT.AND P4, PT, R242, UR12, !P1 ;  /* 0x0000000cf2007c0c */ /* 0x010fe2000cf81270 */
[----:B------:R-:W1:Y:S01]  /*34a20*/  LDCU UR73, c[0x0][0x39c] ;  /* 0x00007380ff4977ac */ /* 0x000e620008000800 */
[----:B------:R-:W-:Y:S01]  /*34a30*/  IADD3 R25, PT, PT, R25, UR62, RZ ;  /* 0x0000003e19197c10 */ /* 0x000fe2000fffe0ff */
[----:B------:R-:W-:Y:S01]  /*34a40*/  VIADD R0, R246, 0x29 ;  /* 0x00000029f6007836 */ /* 0x000fe20000000000 */
[----:B------:R4:W-:Y:S01]  /*34a50*/  @P2 STG.E desc[UR28][R16.64], R215 ;  /* 0x000000d710002986 */ /* 0x0009e2000c10191c */
[----:B------:R-:W1:Y:S02]  /*34a60*/  LDCU UR33, c[0x0][0x398] ;  /* 0x00007300ff2177ac */ /* 0x000e640008000800 */
[C---:B--2---:R-:W-:Y:S01]  /*34a70*/  IMAD.WIDE R12, R25.reuse, 0x4, R2 ;  /* 0x00000004190c7825 */ /* 0x044fe200078e0202 */
[----:B------:R-:W-:Y:S01]  /*34a80*/  ISETP.GE.AND P5, PT, R0, UR60, PT ;  /* 0x0000003c00007c0c */ /* 0x000fe2000bfa6270 */
[----:B------:R-:W2:Y:S02]  /*34a90*/  LDCU UR34, c[0x0][0x398] ;  /* 0x00007300ff2277ac */ /* 0x000ea40008000800 */
[C---:B------:R-:W-:Y:S01]  /*34aa0*/  IMAD.WIDE R14, R25.reuse, 0x4, R92 ;  /* 0x00000004190e7825 */ /* 0x040fe200078e025c */
[----:B------:R-:W-:Y:S01]  /*34ab0*/  ISETP.LT.AND P2, PT, R240, UR63, !P1 ;  /* 0x0000003ff0007c0c */ /* 0x000fe2000cf41270 */
[----:B------:R-:W1:Y:S02]  /*34ac0*/  LDCU UR36, c[0x0][0x398] ;  /* 0x00007300ff2477ac */ /* 0x000e640008000800 */
[----:B---3--:R-:W-:Y:S01]  /*34ad0*/  IMAD.WIDE R18, R25, 0x4, R94 ;  /* 0x0000000419127825 */ /* 0x008fe200078e025e */
[----:B------:R3:W-:Y:S01]  /*34ae0*/  @P3 STG.E desc[UR28][R12.64], R172 ;  /* 0x000000ac0c003986 */ /* 0x0007e2000c10191c */
[----:B------:R-:W1:Y:S03]  /*34af0*/  LDCU UR72, c[0x0][0x3b8] ;  /* 0x00007700ff4877ac */ /* 0x000e660008000800 */
[----:B------:R1:W-:Y:S01]  /*34b00*/  @P6 STG.E desc[UR28][R14.64], R204 ;  /* 0x000000cc0e006986 */ /* 0x0003e2000c10191c */
[----:B------:R-:W2:Y:S01]  /*34b10*/  LDCU UR38, c[0x0][0x398] ;  /* 0x00007300ff2677ac */ /* 0x000ea20008000800 */
[----:B------:R-:W-:-:S02]  /*34b20*/  ISETP.LT.AND P6, PT, R244, UR74, !P5 ;  /* 0x0000004af4007c0c */ /* 0x000fc4000efc1270 */
[----:B------:R2:W-:Y:S01]  /*34b30*/  @P4 STG.E desc[UR28][R18.64], R8 ;  /* 0x0000000812004986 */ /* 0x0005e2000c10191c */
[----:B------:R-:W-:Y:S01]  /*34b40*/  ISETP.LT.AND P4, PT, R243, UR69, !P5 ;  /* 0x00000045f3007c0c */ /* 0x000fe2000ef81270 */
[C---:B----4-:R-:W-:Y:S01]  /*34b50*/  IMAD.WIDE R16, R25.reuse, 0x4, R96 ;  /* 0x0000000419107825 */ /* 0x050fe200078e0260 */
[----:B------:R-:W-:Y:S01]  /*34b60*/  ISETP.LT.AND P3, PT, R242, UR70, !P5 ;  /* 0x00000046f2007c0c */ /* 0x000fe2000ef61270 */
[----:B------:R-:W4:Y:S01]  /*34b70*/  LDCU UR30, c[0x0][0x39c] ;  /* 0x00007380ff1e77ac */ /* 0x000f220008000800 */
[----:B------:R-:W-:Y:S01]  /*34b80*/  IADD3 R25, PT, PT, R25, UR18, RZ ;  /* 0x0000001219197c10 */ /* 0x000fe2000fffe0ff */
[----:B------:R-:W-:Y:S01]  /*34b90*/  VIADD R0, R246, 0x2a ;  /* 0x0000002af6007836 */ /* 0x000fe20000000000 */
[----:B------:R-:W-:Y:S01]  /*34ba0*/  ISETP.LT.AND P5, PT, R240, UR71, !P5 ;  /* 0x00000047f0007c0c */ /* 0x000fe2000efa1270 */
[----:B------:R-:W4:Y:S02]  /*34bb0*/  LDCU UR42, c[0x0][0x398] ;  /* 0x00007300ff2a77ac */ /* 0x000f240008000800 */
[C---:B---3--:R-:W-:Y:S01]  /*34bc0*/  IMAD.WIDE R12, R25.reuse, 0x4, R2 ;  /* 0x00000004190c7825 */ /* 0x048fe200078e0202 */
[----:B-1----:R-:W-:Y:S01]  /*34bd0*/  ISETP.GE.AND P1, PT, R0, UR73, PT ;  /* 0x0000004900007c0c */ /* 0x002fe2000bf26270 */
[----:B------:R-:W1:Y:S02]  /*34be0*/  LDCU UR32, c[0x0][0x398] ;  /* 0x00007300ff2077ac */ /* 0x000e640008000800 */
[C---:B------:R-:W-:Y:S01]  /*34bf0*/  IMAD.WIDE R14, R25.reuse, 0x4, R92 ;  /* 0x00000004190e7825 */ /* 0x040fe200078e025c */
[----:B------:R3:W-:Y:S01]  /*34c00*/  @P2 STG.E desc[UR28][R16.64], R132 ;  /* 0x0000008410002986 */ /* 0x0007e2000c10191c */
[----:B------:R-:W1:Y:S02]  /*34c10*/  LDCU UR24, c[0x0][0x398] ;  /* 0x00007300ff1877ac */ /* 0x000e640008000800 */
[----:B--2---:R-:W-:Y:S01]  /*34c20*/  IMAD.WIDE R18, R25, 0x4, R94 ;  /* 0x0000000419127825 */ /* 0x004fe200078e025e */
[----:B------:R2:W-:Y:S01]  /*34c30*/  @P6 STG.E desc[UR28][R12.64], R164 ;  /* 0x000000a40c006986 */ /* 0x0005e2000c10191c */
[----:B------:R-:W1:Y:S01]  /*34c40*/  LDCU UR40, c[0x0][0x3b8] ;  /* 0x00007700ff2877ac */ /* 0x000e620008000800 */
[----:B------:R-:W-:-:S02]  /*34c50*/  ISETP.LT.AND P6, PT, R244, UR33, !P1 ;  /* 0x00000021f4007c0c */ /* 0x000fc4000cfc1270 */
[----:B------:R1:W-:Y:S01]  /*34c60*/  @P4 STG.E desc[UR28][R14.64], R36 ;  /* 0x000000240e004986 */ /* 0x0003e2000c10191c */
[----:B------:R-:W1:Y:S01]  /*34c70*/  LDCU UR31, c[0x0][0x398] ;  /* 0x00007300ff1f77ac */ /* 0x000e620008000800 */
[----:B---3--:R-:W-:Y:S02]  /*34c80*/  IMAD.WIDE R16, R25, 0x4, R96 ;  /* 0x0000000419107825 */ /* 0x008fe400078e0260 */
[----:B------:R3:W-:Y:S01]  /*34c90*/  @P3 STG.E desc[UR28][R18.64], R224 ;  /* 0x000000e012003986 */ /* 0x0007e2000c10191c */
[----:B------:R-:W-:Y:S01]  /*34ca0*/  ISETP.LT.AND P4, PT, R243, UR34, !P1 ;  /* 0x00000022f3007c0c */ /* 0x000fe2000cf81270 */
[----:B------:R-:W3:Y:S01]  /*34cb0*/  LDCU UR44, c[0x0][0x39c] ;  /* 0x00007380ff2c77ac */ /* 0x000ee20008000800 */
[----:B------:R-:W-:Y:S01]  /*34cc0*/  ISETP.LT.AND P3, PT, R242, UR36, !P1 ;  /* 0x00000024f2007c0c */ /* 0x000fe2000cf61270 */
[----:B------:R3:W-:Y:S01]  /*34cd0*/  @P5 STG.E desc[UR28][R16.64], R220 ;  /* 0x000000dc10005986 */ /* 0x0007e2000c10191c */
[----:B------:R-:W-:Y:S01]  /*34ce0*/  IADD3 R25, PT, PT, R25, UR72, RZ ;  /* 0x0000004819197c10 */ /* 0x000fe2000fffe0ff */
[----:B------:R-:W-:Y:S01]  /*34cf0*/  VIADD R0, R246, 0x2b ;  /* 0x0000002bf6007836 */ /* 0x000fe20000000000 */
[----:B------:R-:W-:Y:S01]  /*34d00*/  ISETP.LT.AND P5, PT, R240, UR38, !P1 ;  /* 0x00000026f0007c0c */ /* 0x000fe2000cfa1270 */
[----:B------:R-:W3:Y:S02]  /*34d10*/  LDCU UR46, c[0x0][0x398] ;  /* 0x00007300ff2e77ac */ /* 0x000ee40008000800 */
[C---:B--2---:R-:W-:Y:S01]  /*34d20*/  IMAD.WIDE R12, R25.reuse, 0x4, R2 ;  /* 0x00000004190c7825 */ /* 0x044fe200078e0202 */
[----:B----4-:R-:W-:Y:S01]  /*34d30*/  ISETP.GE.AND P2, PT, R0, UR30, PT ;  /* 0x0000001e00007c0c */ /* 0x010fe2000bf46270 */
[----:B------:R-:W2:Y:S02]  /*34d40*/  LDCU UR48, c[0x0][0x398] ;  /* 0x00007300ff3077ac */ /* 0x000ea40008000800 */
[C---:B-1----:R-:W-:Y:S01]  /*34d50*/  IMAD.WIDE R14, R25.reuse, 0x4, R92 ;  /* 0x00000004190e7825 */ /* 0x042fe200078e025c */
[----:B------:R1:W-:Y:S01]  /*34d60*/  @P6 STG.E desc[UR28][R12.64], R173 ;  /* 0x000000ad0c006986 */ /* 0x0003e2000c10191c */
[----:B------:R-:W4:Y:S02]  /*34d70*/  LDCU UR23, c[0x0][0x398] ;  /* 0x00007300ff1777ac */ /* 0x000f240008000800 */
[C---:B---3--:R-:W-:Y:S01]  /*34d80*/  IMAD.WIDE R18, R25.reuse, 0x4, R94 ;  /* 0x0000000419127825 */ /* 0x048fe200078e025e */
[----:B------:R-:W-:Y:S01]  /*34d90*/  @P4 STG.E desc[UR28][R14.64], R205 ;  /* 0x000000cd0e004986 */ /* 0x000fe2000c10191c */
[----:B------:R-:W3:Y:S02]  /*34da0*/  LDCU UR22, c[0x0][0x3b8] ;  /* 0x00007700ff1677ac */ /* 0x000ee40008000800 */
[----:B------:R-:W-:Y:S01]  /*34db0*/  IMAD.WIDE R16, R25, 0x4, R96 ;  /* 0x0000000419107825 */ /* 0x000fe200078e0260 */
[----:B------:R-:W-:Y:S01]  /*34dc0*/  ISETP.LT.AND P6, PT, R244, UR42, !P2 ;  /* 0x0000002af4007c0c */ /* 0x000fe2000d7c1270 */
[----:B------:R-:W2:Y:S01]  /*34dd0*/  LDCU UR7, c[0x0][0x398] ;  /* 0x00007300ff0777ac */ /* 0x000ea20008000800 */
[----:B------:R3:W-:Y:S01]  /*34de0*/  @P3 STG.E desc[UR28][R18.64], R9 ;  /* 0x0000000912003986 */ /* 0x0007e2000c10191c */
[----:B------:R-:W-:-:S02]  /*34df0*/  ISETP.LT.AND P4, PT, R243, UR32, !P2 ;  /* 0x00000020f3007c0c */ /* 0x000fc4000d781270 */
[----:B------:R-:W-:Y:S01]  /*34e00*/  ISETP.LT.AND P3, PT, R242, UR24, !P2 ;  /* 0x00000018f2007c0c */ /* 0x000fe2000d761270 */
[----:B------:R2:W-:Y:S01]  /*34e10*/  @P5 STG.E desc[UR28][R16.64], R133 ;  /* 0x0000008510005986 */ /* 0x0005e2000c10191c */
[----:B------:R-:W-:Y:S01]  /*34e20*/  IADD3 R25, PT, PT, R25, UR40, RZ ;  /* 0x0000002819197c10 */ /* 0x000fe2000fffe0ff */
[----:B------:R-:W-:Y:S01]  /*34e30*/  VIADD R0, R246, 0x2c ;  /* 0x0000002cf6007836 */ /* 0x000fe20000000000 */
[----:B------:R-:W-:Y:S01]  /*34e40*/  ISETP.LT.AND P5, PT, R240, UR31, !P2 ;  /* 0x0000001ff0007c0c */ /* 0x000fe2000d7a1270 */
[----:B------:R-:W4:Y:S02]  /*34e50*/  LDCU UR52, c[0x0][0x39c] ;  /* 0x00007380ff3477ac */ /* 0x000f240008000800 */
[C---:B-1----:R-:W-:Y:S01]  /*34e60*/  IMAD.WIDE R12, R25.reuse, 0x4, R92 ;  /* 0x00000004190c7825 */ /* 0x042fe200078e025c */
[----:B------:R-:W-:Y:S01]  /*34e70*/  ISETP.GE.AND P1, PT, R0, UR44, PT ;  /* 0x0000002c00007c0c */ /* 0x000fe2000bf26270 */
[----:B------:R-:W1:Y:S02]  /*34e80*/  LDCU UR8, c[0x0][0x398] ;  /* 0x00007300ff0877ac */ /* 0x000e640008000800 */
[C---:B---3--:R-:W-:Y:S01]  /*34e90*/  IMAD.WIDE R8, R25.reuse, 0x4, R2 ;  /* 0x0000000419087825 */ /* 0x048fe200078e0202 */
[----:B------:R-:W3:Y:S03]  /*34ea0*/  LDCU UR16, c[0x0][0x398] ;  /* 0x00007300ff1077ac */ /* 0x000ee60008000800 */
[C---:B------:R-:W-:Y:S01]  /*34eb0*/  IMAD.WIDE R14, R25.reuse, 0x4, R94 ;  /* 0x00000004190e7825 */ /* 0x040fe200078e025e */
[----:B------:R1:W-:Y:S01]  /*34ec0*/  @P6 STG.E desc[UR28][R8.64], R165 ;  /* 0x000000a508006986 */ /* 0x0003e2000c10191c */
[----:B------:R-:W1:Y:S02]  /*34ed0*/  LDCU UR17, c[0x0][0x398] ;  /* 0x00007300ff1177ac */ /* 0x000e640008000800 */
[----:B--2---:R-:W-:Y:S01]  /*34ee0*/  IMAD.WIDE R16, R25, 0x4, R96 ;  /* 0x0000000419107825 */ /* 0x004fe200078e0260 */
[----:B------:R2:W-:Y:S01]  /*34ef0*/  @P4 STG.E desc[UR28][R12.64], R37 ;  /* 0x000000250c004986 */ /* 0x0005e2000c10191c */
[----:B------:R-:W2:Y:S01]  /*34f00*/  LDCU UR50, c[0x0][0x3b8] ;  /* 0x00007700ff3277ac */ /* 0x000ea20008000800 */
[----:B------:R-:W-:-:S02]  /*34f10*/  ISETP.LT.AND P6, PT, R244, UR46, !P1 ;  /* 0x0000002ef4007c0c */ /* 0x000fc4000cfc1270 */
[----:B------:R2:W-:Y:S01]  /*34f20*/  @P3 STG.E desc[UR28][R14.64], R225 ;  /* 0x000000e10e003986 */ /* 0x0005e2000c10191c */
[----:B------:R-:W3:Y:S01]  /*34f30*/  LDCU UR56, c[0x0][0x398] ;  /* 0x00007300ff3877ac */ /* 0x000ee20008000800 */
[----:B------:R-:W-:Y:S02]  /*34f40*/  ISETP.LT.AND P4, PT, R243, UR48, !P1 ;  /* 0x00000030f3007c0c */ /* 0x000fe4000cf81270 */
[----:B----4-:R-:W-:Y:S01]  /*34f50*/  ISETP.LT.AND P3, PT, R242, UR23, !P1 ;  /* 0x00000017f2007c0c */ /* 0x010fe2000cf61270 */
[----:B------:R4:W-:Y:S01]  /*34f60*/  @P5 STG.E desc[UR28][R16.64], R221 ;  /* 0x000000dd10005986 */ /* 0x0009e2000c10191c */
[----:B------:R-:W-:Y:S01]  /*34f70*/  IADD3 R25, PT, PT, R25, UR22, RZ ;  /* 0x0000001619197c10 */ /* 0x000fe2000fffe0ff */
[----:B------:R-:W-:Y:S01]  /*34f80*/  VIADD R0, R246, 0x2d ;  /* 0x0000002df6007836 */ /* 0x000fe20000000000 */
[----:B------:R-:W-:Y:S01]  /*34f90*/  ISETP.LT.AND P5, PT, R240, UR7, !P1 ;  /* 0x00000007f0007c0c */ /* 0x000fe2000cfa1270 */
[----:B------:R-:W3:Y:S02]  /*34fa0*/  LDCU UR57, c[0x0][0x39c] ;  /* 0x00007380ff3977ac */ /* 0x000ee40008000800 */
[C---:B-1----:R-:W-:Y:S01]  /*34fb0*/  IMAD.WIDE R8, R25.reuse, 0x4, R2 ;  /* 0x0000000419087825 */ /* 0x042fe200078e0202 */
[----:B------:R-:W-:Y:S01]  /*34fc0*/  ISETP.GE.AND P2, PT, R0, UR52, PT ;  /* 0x0000003400007c0c */ /* 0x000fe2000bf46270 */
[----:B------:R-:W1:Y:S02]  /*34fd0*/  LDCU UR25, c[0x0][0x398] ;  /* 0x00007300ff1977ac */ /* 0x000e640008000800 */
[C---:B--2---:R-:W-:Y:S01]  /*34fe0*/  IMAD.WIDE R12, R25.reuse, 0x4, R92 ;  /* 0x00000004190c7825 */ /* 0x044fe200078e025c */
[----:B------:R-:W2:Y:S03]  /*34ff0*/  LDCU UR54, c[0x0][0x398] ;  /* 0x00007300ff3677ac */ /* 0x000ea60008000800 */
[C---:B------:R-:W-:Y:S01]  /*35000*/  IMAD.WIDE R14, R25.reuse, 0x4, R94 ;  /* 0x00000004190e7825 */ /* 0x040fe200078e025e */
[----:B------:R1:W-:Y:S01]  /*35010*/  @P6 STG.E desc[UR28][R8.64], R174 ;  /* 0x000000ae08006986 */ /* 0x0003e2000c10191c */
[----:B------:R-:W1:Y:S02]  /*35020*/  LDCU UR58, c[0x0][0x398] ;  /* 0x00007300ff3a77ac */ /* 0x000e640008000800 */
[----:B----4-:R-:W-:Y:S01]  /*35030*/  IMAD.WIDE R16, R25, 0x4, R96 ;  /* 0x0000000419107825 */ /* 0x010fe200078e0260 */
[----:B------:R4:W-:Y:S01]  /*35040*/  @P4 STG.E desc[UR28][R12.64], R206 ;  /* 0x000000ce0c004986 */ /* 0x0009e2000c10191c */
[----:B------:R-:W2:Y:S01]  /*35050*/  LDCU UR15, c[0x0][0x3b8] ;  /* 0x00007700ff0f77ac */ /* 0x000ea20008000800 */
[----:B------:R-:W-:-:S02]  /*35060*/  ISETP.LT.AND P6, PT, R244, UR8, !P2 ;  /* 0x00000008f4007c0c */ /* 0x000fc4000d7c1270 */
[----:B------:R2:W-:Y:S01]  /*35070*/  @P3 STG.E desc[UR28][R14.64], R10 ;  /* 0x0000000a0e003986 */ /* 0x0005e2000c10191c */
[----:B------:R-:W2:Y:S01]  /*35080*/  LDCU UR55, c[0x0][0x398] ;  /* 0x00007300ff3777ac */ /* 0x000ea20008000800 */
[----:B---3--:R-:W-:Y:S02]  /*35090*/  ISETP.LT.AND P4, PT, R243, UR16, !P2 ;  /* 0x00000010f3007c0c */ /* 0x008fe4000d781270 */
[----:B------:R-:W-:Y:S01]  /*350a0*/  ISETP.LT.AND P3, PT, R242, UR17, !P2 ;  /* 0x00000011f2007c0c */ /* 0x000fe2000d761270 */
        /* <DEDUP_REMOVED lines=8> */
[C---:B----4-:R-:W-:Y:S01]  /*35130*/  IMAD.WIDE R12, R25.reuse, 0x4, R92 ;  /* 0x00000004190c7825 */ /* 0x050fe200078e025c */
[----:B------:R-:W4:Y:S03]  /*35140*/  LDCU UR61, c[0x0][0x398] ;  /* 0x00007300ff3d77ac */ /* 0x000f260008000800 */
[C---:B--2---:R-:W-:Y:S01]  /*35150*/  IMAD.WIDE R14, R25.reuse, 0x4, R94 ;  /* 0x00000004190e7825 */ /* 0x044fe200078e025e */
[----:B------:R2:W-:Y:S01]  /*35160*/  @P6 STG.E desc[UR28][R8.64], R166 ;  /* 0x000000a608006986 */ /* 0x0005e2000c10191c */
[----:B------:R-:W1:Y:S02]  /*35170*/  LDCU UR68, c[0x0][0x398] ;  /* 0x00007300ff4477ac */ /* 0x000e640008000800 */
[----:B---3--:R-:W-:Y:S01]  /*35180*/  IMAD.WIDE R16, R25, 0x4, R96 ;  /* 0x0000000419107825 */ /* 0x008fe200078e0260 */
[----:B------:R3:W-:Y:S01]  /*35190*/  @P4 STG.E desc[UR28][R12.64], R38 ;  /* 0x000000260c004986 */ /* 0x0007e2000c10191c */
[----:B------:R-:W1:Y:S01]  /*351a0*/  LDCU UR13, c[0x0][0x3b8] ;  /* 0x00007700ff0d77ac */ /* 0x000e620008000800 */
[----:B------:R-:W-:-:S02]  /*351b0*/  ISETP.LT.AND P6, PT, R244, UR25, !P1 ;  /* 0x00000019f4007c0c */ /* 0x000fc4000cfc1270 */
[----:B------:R1:W-:Y:S01]  /*351c0*/  @P3 STG.E desc[UR28][R14.64], R226 ;  /* 0x000000e20e003986 */ /* 0x0003e2000c10191c */
[----:B------:R-:W1:Y:S01]  /*351d0*/  LDCU UR21, c[0x0][0x398] ;  /* 0x00007300ff1577ac */ /* 0x000e620008000800 */
[----:B------:R-:W-:Y:S02]  /*351e0*/  ISETP.LT.AND P4, PT, R243, UR54, !P1 ;  /* 0x00000036f3007c0c */ /* 0x000fe4000cf81270 */
[----:B------:R-:W-:Y:S01]  /*351f0*/  ISETP.LT.AND P3, PT, R242, UR58, !P1 ;  /* 0x0000003af2007c0c */ /* 0x000fe2000cf61270 */
[----:B------:R1:W-:Y:S01]  /*35200*/  @P5 STG.E desc[UR28][R16.64], R222 ;  /* 0x000000de10005986 */ /* 0x0003e2000c10191c */
[----:B------:R-:W-:Y:S01]  /*35210*/  IADD3 R25, PT, PT, R25, UR15, RZ ;  /* 0x0000000f19197c10 */ /* 0x000fe2000fffe0ff */
[----:B------:R-:W-:Y:S01]  /*35220*/  VIADD R0, R246, 0x2f ;  /* 0x0000002ff6007836 */ /* 0x000fe20000000000 */
[----:B------:R-:W-:Y:S01]  /*35230*/  ISETP.LT.AND P5, PT, R240, UR55, !P1 ;  /* 0x00000037f0007c0c */ /* 0x000fe2000cfa1270 */
[----:B------:R-:W4:Y:S02]  /*35240*/  LDCU UR5, c[0x0][0x39c] ;  /* 0x00007380ff0577ac */ /* 0x000f240008000800 */
[C---:B--2---:R-:W-:Y:S01]  /*35250*/  IMAD.WIDE R8, R25.reuse, 0x4, R2 ;  /* 0x0000000419087825 */ /* 0x044fe200078e0202 */
[----:B------:R-:W-:Y:S01]  /*35260*/  ISETP.GE.AND P2, PT, R0, UR20, PT ;  /* 0x0000001400007c0c */ /* 0x000fe2000bf46270 */
[----:B------:R-:W2:Y:S02]  /*35270*/  LDCU UR77, c[0x0][0x398] ;  /* 0x00007300ff4d77ac */ /* 0x000ea40008000800 */
[C---:B---3--:R-:W-:Y:S01]  /*35280*/  IMAD.WIDE R12, R25.reuse, 0x4, R92 ;  /* 0x00000004190c7825 */ /* 0x048fe200078e025c */
[----:B------:R-:W3:Y:S03]  /*35290*/  LDCU UR14, c[0x0][0x398] ;  /* 0x00007300ff0e77ac */ /* 0x000ee60008000800 */
[C---:B-1----:R-:W-:Y:S01]  /*352a0*/  IMAD.WIDE R14, R25.reuse, 0x4, R94 ;  /* 0x00000004190e7825 */ /* 0x042fe200078e025e */
[----:B------:R1:W-:Y:S01]  /*352b0*/  @P6 STG.E desc[UR28][R8.64], R175 ;  /* 0x000000af08006986 */ /* 0x0003e2000c10191c */
[----:B------:R-:W1:Y:S02]  /*352c0*/  LDCU UR65, c[0x0][0x398] ;  /* 0x00007300ff4177ac */ /* 0x000e640008000800 */
[----:B------:R-:W-:Y:S01]  /*352d0*/  IMAD.WIDE R16, R25, 0x4, R96 ;  /* 0x0000000419107825 */ /* 0x000fe200078e0260 */
[----:B------:R-:W-:Y:S01]  /*352e0*/  @P4 STG.E desc[UR28][R12.64], R207 ;  /* 0x000000cf0c004986 */ /* 0x000fe2000c10191c */
[----:B------:R-:W2:Y:S01]  /*352f0*/  LDCU UR26, c[0x0][0x3b8] ;  /* 0x00007700ff1a77ac */ /* 0x000ea20008000800 */
[----:B------:R-:W-:-:S02]  /*35300*/  ISETP.LT.AND P6, PT, R244, UR59, !P2 ;  /* 0x0000003bf4007c0c */ /* 0x000fc4000d7c1270 */
[----:B------:R2:W-:Y:S01]  /*35310*/  @P3 STG.E desc[UR28][R14.64], R11 ;  /* 0x0000000b0e003986 */ /* 0x0005e2000c10191c */
[----:B------:R-:W3:Y:S01]  /*35320*/  LDCU UR19, c[0x0][0x398] ;  /* 0x00007300ff1377ac */ /* 0x000ee20008000800 */
[----:B----4-:R-:W-:Y:S02]  /*35330*/  ISETP.LT.AND P4, PT, R243, UR61, !P2 ;  /* 0x0000003df3007c0c */ /* 0x010fe4000d781270 */
[----:B------:R-:W-:Y:S01]  /*35340*/  ISETP.LT.AND P3, PT, R242, UR68, !P2 ;  /* 0x00000044f2007c0c */ /* 0x000fe2000d761270 */
[----:B------:R-:W-:Y:S01]  /*35350*/  @P5 STG.E desc[UR28][R16.64], R135 ;  /* 0x0000008710005986 */ /* 0x000fe2000c10191c */
[----:B------:R-:W-:Y:S01]  /*35360*/  IADD3 R25, PT, PT, R25, UR13, RZ ;  /* 0x0000000d19197c10 */ /* 0x000fe2000fffe0ff */
[----:B------:R-:W-:Y:S01]  /*35370*/  VIADD R0, R246, 0x30 ;  /* 0x00000030f6007836 */ /* 0x000fe20000000000 */
[----:B------:R-:W-:Y:S01]  /*35380*/  ISETP.LT.AND P5, PT, R240, UR21, !P2 ;  /* 0x00000015f0007c0c */ /* 0x000fe2000d7a1270 */
[----:B------:R-:W4:Y:S02]  /*35390*/  LDCU UR76, c[0x0][0x39c] ;  /* 0x00007380ff4c77ac */ /* 0x000f240008000800 */
        /* <DEDUP_REMOVED lines=8> */
[----:B------:R-:W-:Y:S01]  /*35420*/  IMAD.WIDE R14, R25, 0x4, R96 ;  /* 0x00000004190e7825 */ /* 0x000fe200078e0260 */
        /* <DEDUP_REMOVED lines=13> */
[----:B----4-:R-:W-:Y:S01]  /*35500*/  ISETP.GE.AND P2, PT, R0, UR76, PT ;  /* 0x0000004c00007c0c */ /* 0x010fe2000bf46270 */
[----:B------:R-:W1:Y:S02]  /*35510*/  LDCU UR62, c[0x0][0x398] ;  /* 0x00007300ff3e77ac */ /* 0x000e640008000800 */
[C---:B------:R-:W-:Y:S01]  /*35520*/  IMAD.WIDE R10, R25.reuse, 0x4, R92 ;  /* 0x00000004190a7825 */ /* 0x040fe200078e025c */
        /* <DEDUP_REMOVED lines=31> */
[----:B----4-:R-:W-:Y:S02]  /*35720*/  ISETP.LT.AND P4, PT, R243, UR63, !P1 ;  /* 0x0000003ff3007c0c */ /* 0x010fe4000cf81270 */
        /* <DEDUP_REMOVED lines=9> */
[C---:B------:R-:W-:Y:S01]  /*357c0*/  IMAD.WIDE R10, R25.reuse, 0x4, R92 ;  /* 0x00000004190a7825 */ /* 0x040fe200078e025c */
[----:B------:R-:W1:Y:S03]  /*357d0*/  LDCU UR22, c[0x0][0x398] ;  /* 0x00007300ff1677ac */ /* 0x000e660008000800 */
[C---:B--2---:R-:W-:Y:S01]  /*357e0*/  IMAD.WIDE R12, R25.reuse, 0x4, R94 ;  /* 0x00000004190c7825 */ /* 0x044fe200078e025e */
[----:B------:R2:W-:Y:S01]  /*357f0*/  @P6 STG.E desc[UR28][R8.64], R105 ;  /* 0x0000006908006986 */ /* 0x0005e2000c10191c */
[----:B------:R-:W1:Y:S02]  /*35800*/  LDCU UR23, c[0x0][0x398] ;  /* 0x00007300ff1777ac */ /* 0x000e640008000800 */
[----:B----4-:R-:W-:Y:S01]  /*35810*/  IMAD.WIDE R14, R25, 0x4, R96 ;  /* 0x00000004190e7825 */ /* 0x010fe200078e0260 */
[----:B------:R-:W-:Y:S01]  /*35820*/  @P4 STG.E desc[UR28][R10.64], R201 ;  /* 0x000000c90a004986 */ /* 0x000fe2000c10191c */
[----:B------:R-:W4:Y:S01]  /*35830*/  LDCU UR24, c[0x0][0x3b8] ;  /* 0x00007700ff1877ac */ /* 0x000f220008000800 */
[----:B------:R-:W-:-:S02]  /*35840*/  ISETP.LT.AND P6, PT, R244, UR30, !P2 ;  /* 0x0000001ef4007c0c */ /* 0x000fc4000d7c1270 */
[----:B------:R1:W-:Y:S01]  /*35850*/  @P3 STG.E desc[UR28][R12.64], R5 ;  /* 0x000000050c003986 */ /* 0x0003e2000c10191c */
[----:B------:R-:W4:Y:S01]  /*35860*/  LDCU UR7, c[0x0][0x398] ;  /* 0x00007300ff0777ac */ /* 0x000f220008000800 */
[----:B---3--:R-:W-:Y:S02]  /*35870*/  ISETP.LT.AND P4, PT, R243, UR33, !P2 ;  /* 0x00000021f3007c0c */ /* 0x008fe4000d781270 */
[----:B------:R-:W-:Y:S01]  /*35880*/  ISETP.LT.AND P3, PT, R242, UR36, !P2 ;  /* 0x00000024f2007c0c */ /* 0x000fe2000d761270 */
[----:B------:R-:W-:Y:S01]  /*35890*/  @P5 STG.E desc[UR28][R14.64], R137 ;  /* 0x000000890e005986 */ /* 0x000fe2000c10191c */
[----:B------:R-:W-:Y:S01]  /*358a0*/  IADD3 R25, PT, PT, R25, UR18, RZ ;  /* 0x0000001219197c10 */ /* 0x000fe2000fffe0ff */
[----:B------:R-:W-:Y:S01]  /*358b0*/  VIADD R0, R246, 0x34 ;  /* 0x00000034f6007836 */ /* 0x000fe20000000000 */
[----:B------:R-:W-:Y:S01]  /*358c0*/  ISETP.LT.AND P5, PT, R240, UR34, !P2 ;  /* 0x00000022f0007c0c */ /* 0x000fe2000d7a1270 */
[----:B------:R-:W3:Y:S02]  /*358d0*/  LDCU UR17, c[0x0][0x398] ;  /* 0x00007300ff1177ac */ /* 0x000ee40008000800 */
[C---:B--2---:R-:W-:Y:S01]  /*358e0*/  IMAD.WIDE R8, R25.reuse, 0x4, R92 ;  /* 0x0000000419087825 */ /* 0x044fe200078e025c */
[----:B------:R-:W-:Y:S01]  /*358f0*/  ISETP.GE.AND P1, PT, R0, UR32, PT ;  /* 0x0000002000007c0c */ /* 0x000fe2000bf26270 */
[----:B------:R-:W2:Y:S02]  /*35900*/  LDCU UR16, c[0x0][0x398] ;  /* 0x00007300ff1077ac */ /* 0x000ea40008000800 */
[C---:B-1----:R-:W-:Y:S01]  /*35910*/  IMAD.WIDE R4, R25.reuse, 0x4, R2 ;  /* 0x0000000419047825 */ /* 0x042fe200078e0202 */
[----:B------:R-:W1:Y:S03]  /*35920*/  LDCU UR15, c[0x0][0x398] ;  /* 0x00007300ff0f77ac */ /* 0x000e660008000800 */
[C---:B------:R-:W-:Y:S01]  /*35930*/  IMAD.WIDE R10, R25.reuse, 0x4, R94 ;  /* 0x00000004190a7825 */ /* 0x040fe200078e025e */
[----:B------:R1:W-:Y:S01]  /*35940*/  @P6 STG.E desc[UR28][R4.64], R169 ;  /* 0x000000a904006986 */ /* 0x0003e2000c10191c */
[----:B------:R-:W2:Y:S02]  /*35950*/  LDCU UR8, c[0x0][0x3b8] ;  /* 0x00007700ff0877ac */ /* 0x000ea40008000800 */
[----:B------:R-:W-:Y:S01]  /*35960*/  IMAD.WIDE R12, R25, 0x4, R96 ;  /* 0x00000004190c7825 */ /* 0x000fe200078e0260 */
[----:B------:R1:W-:Y:S01]  /*35970*/  @P4 STG.E desc[UR28][R8.64], R33 ;  /* 0x0000002108004986 */ /* 0x0003e2000c10191c */
[----:B------:R-:W2:Y:S01]  /*35980*/  LDCU UR20, c[0x0][0x398] ;  /* 0x00007300ff1477ac */ /* 0x000ea20008000800 */
[----:B------:R-:W-:-:S02]  /*35990*/  ISETP.LT.AND P6, PT, R244, UR31, !P1 ;  /* 0x0000001ff4007c0c */ /* 0x000fc4000cfc1270 */
[----:B------:R2:W-:Y:S01]  /*359a0*/  @P3 STG.E desc[UR28][R10.64], R65 ;  /* 0x000000410a003986 */ /* 0x0005e2000c10191c */
[----:B------:R-:W-:Y:S01]  /*359b0*/  ISETP.LT.AND P4, PT, R243, UR22, !P1 ;  /* 0x00000016f3007c0c */ /* 0x000fe2000cf81270 */
[----:B------:R-:W-:Y:S01]  /*359c0*/  VIADD R0, R246, 0x35 ;  /* 0x00000035f6007836 */ /* 0x000fe20000000000 */
[----:B------:R-:W-:Y:S01]  /*359d0*/  ISETP.LT.AND P3, PT, R242, UR23, !P1 ;  /* 0x00000017f2007c0c */ /* 0x000fe2000cf61270 */
[----:B------:R2:W-:Y:S01]  /*359e0*/  @P5 STG.E desc[UR28][R12.64], R101 ;  /* 0x000000650c005986 */ /* 0x0005e2000c10191c */
[----:B----4-:R-:W-:Y:S01]  /*359f0*/  IADD3 R25, PT, PT, R25, UR24, RZ ;  /* 0x0000001819197c10 */ /* 0x010fe2000fffe0ff */
[----:B------:R-:W4:Y:S01]  /*35a00*/  LDCU UR25, c[0x0][0x398] ;  /* 0x00007300ff1977ac */ /* 0x000f220008000800 */
[----:B------:R-:W-:-:S03]  /*35a10*/  ISETP.LT.AND P5, PT, R240, UR7, !P1 ;  /* 0x00000007f0007c0c */ /* 0x000fc6000cfa1270 */
[C---:B-1----:R-:W-:Y:S01]  /*35a20*/  IMAD.WIDE R4, R25.reuse, 0x4, R2 ;  /* 0x0000000419047825 */ /* 0x042fe200078e0202 */
[----:B------:R-:W-:Y:S01]  /*35a30*/  ISETP.GE.AND P2, PT, R0, UR35, PT ;  /* 0x0000002300007c0c */ /* 0x000fe2000bf46270 */
[----:B------:R-:W1:Y:S02]  /*35a40*/  LDCU UR21, c[0x0][0x398] ;  /* 0x00007300ff1577ac */ /* 0x000e640008000800 */
[C---:B------:R-:W-:Y:S01]  /*35a50*/  IMAD.WIDE R8, R25.reuse, 0x4, R92 ;  /* 0x0000000419087825 */ /* 0x040fe200078e025c */
[----:B------:R1:W-:Y:S01]  /*35a60*/  @P6 STG.E desc[UR28][R4.64], R106 ;  /* 0x0000006a04006986 */ /* 0x0003e2000c10191c */
[----:B------:R-:W1:Y:S02]  /*35a70*/  LDCU UR38, c[0x0][0x398] ;  /* 0x00007300ff2677ac */ /* 0x000e640008000800 */
[C---:B--2---:R-:W-:Y:S01]  /*35a80*/  IMAD.WIDE R10, R25.reuse, 0x4, R94 ;  /* 0x00000004190a7825 */ /* 0x044fe200078e025e */
[----:B------:R2:W-:Y:S01]  /*35a90*/  @P4 STG.E desc[UR28][R8.64], R202 ;  /* 0x000000ca08004986 */ /* 0x0005e2000c10191c */
[----:B------:R-:W2:Y:S02]  /*35aa0*/  LDCU UR5, c[0x0][0x3b8] ;  /* 0x00007700ff0577ac */ /* 0x000ea40008000800 */
[----:B------:R-:W-:Y:S01]  /*35ab0*/  IMAD.WIDE R12, R25, 0x4, R96 ;  /* 0x00000004190c7825 */ /* 0x000fe200078e0260 */
[----:B---3--:R-:W-:Y:S01]  /*35ac0*/  ISETP.LT.AND P6, PT, R244, UR17, !P2 ;  /* 0x00000011f4007c0c */ /* 0x008fe2000d7c1270 */
[----:B------:R-:W3:Y:S01]  /*35ad0*/  LDCU UR14, c[0x0][0x398] ;  /* 0x00007300ff0e77ac */ /* 0x000ee20008000800 */
        /* <DEDUP_REMOVED lines=12> */
[----:B------:R2:W-:Y:S01]  /*35ba0*/  @P6 STG.E desc[UR28][R4.64], R170 ;  /* 0x000000aa04006986 */ /* 0x0005e2000c10191c */
[----:B------:R-:W1:Y:S02]  /*35bb0*/  LDCU UR27, c[0x0][0x398] ;  /* 0x00007300ff1b77ac */ /* 0x000e640008000800 */
[C---:B------:R-:W-:Y:S01]  /*35bc0*/  IMAD.WIDE R10, R25.reuse, 0x4, R94 ;  /* 0x00000004190a7825 */ /* 0x040fe200078e025e */
[----:B------:R1:W-:Y:S01]  /*35bd0*/  @P4 STG.E desc[UR28][R8.64], R34 ;  /* 0x0000002208004986 */ /* 0x0003e2000c10191c */
[----:B------:R-:W1:Y:S02]  /*35be0*/  LDCU UR12, c[0x0][0x3b8] ;  /* 0x00007700ff0c77ac */ /* 0x000e640008000800 */
[----:B---3--:R-:W-:Y:S01]  /*35bf0*/  IMAD.WIDE R12, R25, 0x4, R96 ;  /* 0x00000004190c7825 */ /* 0x008fe200078e0260 */
[----:B----4-:R-:W-:Y:S01]  /*35c00*/  ISETP.LT.AND P6, PT, R244, UR25, !P1 ;  /* 0x00000019f4007c0c */ /* 0x010fe2000cfc1270 */
        /* <DEDUP_REMOVED lines=13> */
[----:B------:R-:W-:Y:S01]  /*35ce0*/  @P6 STG.E desc[UR28][R4.64], R107 ;  /* 0x0000006b04006986 */ /* 0x000fe2000c10191c */
[----:B------:R-:W1:Y:S02]  /*35cf0*/  LDCU UR18, c[0x0][0x398] ;  /* 0x00007300ff1277ac */ /* 0x000e640008000800 */
[C---:B----4-:R-:W-:Y:S01]  /*35d00*/  IMAD.WIDE R10, R25.reuse, 0x4, R94 ;  /* 0x00000004190a7825 */ /* 0x050fe200078e025e */
[----:B------:R4:W-:Y:S01]  /*35d10*/  @P4 STG.E desc[UR28][R8.64], R203 ;  /* 0x000000cb08004986 */ /* 0x0009e2000c10191c */
[----:B------:R-:W1:Y:S02]  /*35d20*/  LDCU UR11, c[0x0][0x3b8] ;  /* 0x00007700ff0b77ac */ /* 0x000e640008000800 */
[----:B---3--:R-:W-:Y:S01]  /*35d30*/  IMAD.WIDE R12, R25, 0x4, R96 ;  /* 0x00000004190c7825 */ /* 0x008fe200078e0260 */
[----:B------:R-:W-:Y:S01]  /*35d40*/  ISETP.LT.AND P6, PT, R244, UR19, !P2 ;  /* 0x00000013f4007c0c */ /* 0x000fe2000d7c1270 */
        /* <DEDUP_REMOVED lines=8> */
[----:B------:R-:W3:Y:S01]  /*35dd0*/  LDS.128 R4, [R252] ;  /* 0x00000000fc047984 */ /* 0x000ee20000000c00 */
[----:B------:R-:W3:Y:S01]  /*35de0*/  LDCU UR22, c[0x0][0x398] ;  /* 0x00007300ff1677ac */ /* 0x000ee20008000800 */
[C---:B----4-:R-:W-:Y:S01]  /*35df0*/  IMAD.WIDE R8, R25.reuse, 0x4, R2 ;  /* 0x0000000419087825 */ /* 0x050fe200078e0202 */
[----:B------:R-:W-:Y:S01]  /*35e00*/  ISETP.GE.AND P1, PT, R0, UR41, PT ;  /* 0x0000002900007c0c */ /* 0x000fe2000bf26270 */
[----:B------:R-:W4:Y:S02]  /*35e10*/  LDCU UR23, c[0x0][0x398] ;  /* 0x00007300ff1777ac */ /* 0x000f240008000800 */
[C---:B-1----:R-:W-:Y:S01]  /*35e20*/  IMAD.WIDE R10, R25.reuse, 0x4, R92 ;  /* 0x00000004190a7825 */ /* 0x042fe200078e025c */
[----:B------:R1:W-:Y:S01]  /*35e30*/  @P6 STG.E desc[UR28][R8.64], R171 ;  /* 0x000000ab08006986 */ /* 0x0003e2000c10191c */
[----:B------:R-:W3:Y:S02]  /*35e40*/  LDCU UR24, c[0x0][0x398] ;  /* 0x00007300ff1877ac */ /* 0x000ee40008000800 */
[C---:B------:R-:W-:Y:S01]  /*35e50*/  IMAD.WIDE R14, R25.reuse, 0x4, R94 ;  /* 0x00000004190e7825 */ /* 0x040fe200078e025e */
[----:B------:R1:W-:Y:S01]  /*35e60*/  @P4 STG.E desc[UR28][R10.64], R35 ;  /* 0x000000230a004986 */ /* 0x0003e2000c10191c */
[----:B------:R-:W-:Y:S01]  /*35e70*/  ISETP.LT.AND P6, PT, R244, UR32, !P1 ;  /* 0x00000020f4007c0c */ /* 0x000fe2000cfc1270 */
[----:B------:R-:W3:Y:S01]  /*35e80*/  LDCU UR13, c[0x0][0x3b8] ;  /* 0x00007700ff0d77ac */ /* 0x000ee20008000800 */
[----:B--2---:R-:W-:Y:S01]  /*35e90*/  IMAD.WIDE R12, R25, 0x4, R96 ;  /* 0x00000004190c7825 */ /* 0x004fe200078e0260 */
[----:B------:R2:W-:Y:S01]  /*35ea0*/  @P3 STG.E desc[UR28][R14.64], R67 ;  /* 0x000000430e003986 */ /* 0x0005e2000c10191c */
[----:B------:R-:W-:Y:S01]  /*35eb0*/  ISETP.LT.AND P4, PT, R243, UR42, !P1 ;  /* 0x0000002af3007c0c */ /* 0x000fe2000cf81270 */
[----:B------:R-:W3:Y:S01]  /*35ec0*/  LDCU UR15, c[0x0][0x398] ;  /* 0x00007300ff0f77ac */ /* 0x000ee20008000800 */
[----:B------:R-:W-:Y:S01]  /*35ed0*/  ISETP.LT.AND P3, PT, R242, UR18, !P1 ;  /* 0x00000012f2007c0c */ /* 0x000fe2000cf61270 */
[----:B------:R2:W-:Y:S01]  /*35ee0*/  @P5 STG.E desc[UR28][R12.64], R103 ;  /* 0x000000670c005986 */ /* 0x0005e2000c10191c */
[----:B------:R-:W-:Y:S01]  /*35ef0*/  IADD3 R25, PT, PT, R25, UR11, RZ ;  /* 0x0000000b19197c10 */ /* 0x000fe2000fffe0ff */
[----:B------:R-:W-:Y:S01]  /*35f00*/  VIADD R0, R246, 0x39 ;  /* 0x00000039f6007836 */ /* 0x000fe20000000000 */
[----:B---3--:R-:W-:Y:S01]  /*35f10*/  ISETP.LT.AND P5, PT, R240, UR30, !P1 ;  /* 0x0000001ef0007c0c */ /* 0x008fe2000cfa1270 */
[----:B------:R-:W3:Y:S02]  /*35f20*/  LDCU UR16, c[0x0][0x398] ;  /* 0x00007300ff1077ac */ /* 0x000ee40008000800 */
        /* <DEDUP_REMOVED lines=10> */
[----:B------:R-:W-:Y:S01]  /*35fd0*/  ISETP.LT.AND P6, PT, R244, UR22, !P2 ;  /* 0x00000016f4007c0c */ /* 0x000fe2000d7c1270 */
[----:B------:R-:W3:Y:S01]  /*35fe0*/  LDCU UR20, c[0x0][0x398] ;  /* 0x00007300ff1477ac */ /* 0x000ee20008000800 */
[----:B------:R2:W-:Y:S01]  /*35ff0*/  @P3 STG.E desc[UR28][R14.64], R236 ;  /* 0x000000ec0e003986 */ /* 0x0005e2000c10191c */
[----:B----4-:R-:W-:-:S02]  /*36000*/  ISETP.LT.AND P4, PT, R243, UR23, !P2 ;  /* 0x00000017f3007c0c */ /* 0x010fc4000d781270 */
        /* <DEDUP_REMOVED lines=15> */
[----:B----4-:R-:W-:Y:S01]  /*36100*/  IMAD.WIDE R12, R25, 0x4, R96 ;  /* 0x00000004190c7825 */ /* 0x010fe200078e0260 */
        /* <DEDUP_REMOVED lines=14> */
[----:B------:R1:W-:Y:S01]  /*361f0*/  @P6 STG.E desc[UR28][R8.64], R197 ;  /* 0x000000c508006986 */ /* 0x0003e2000c10191c */
[----:B------:R-:W1:Y:S02]  /*36200*/  LDCU UR8, c[0x0][0x3b8] ;  /* 0x00007700ff0877ac */ /* 0x000e640008000800 */
[C---:B----4-:R-:W-:Y:S01]  /*36210*/  IMAD.WIDE R14, R25.reuse, 0x4, R94 ;  /* 0x00000004190e7825 */ /* 0x050fe200078e025e */
[----:B------:R4:W-:Y:S01]  /*36220*/  @P4 STG.E desc[UR28][R10.64], R229 ;  /* 0x000000e50a004986 */ /* 0x0009e2000c10191c */
[----:B------:R-:W2:Y:S02]  /*36230*/  LDCU UR21, c[0x0][0x398] ;  /* 0x00007300ff1577ac */ /* 0x000ea40008000800 */
[----:B---3--:R-:W-:Y:S01]  /*36240*/  IMAD.WIDE R12, R25, 0x4, R96 ;  /* 0x00000004190c7825 */ /* 0x008fe200078e0260 */
[----:B------:R-:W-:Y:S01]  /*36250*/  ISETP.LT.AND P6, PT, R244, UR12, !P2 ;  /* 0x0000000cf4007c0c */ /* 0x000fe2000d7c1270 */
[----:B------:R3:W-:Y:S01]  /*36260*/  @P3 STG.E desc[UR28][R14.64], R237 ;  /* 0x000000ed0e003986 */ /* 0x0007e2000c10191c */
[----:B------:R-:W-:Y:S01]  /*36270*/  ISETP.LT.AND P4, PT, R243, UR19, !P2 ;  /* 0x00000013f3007c0c */ /* 0x000fe2000d781270 */
[----:B------:R-:W2:Y:S01]  /*36280*/  LDCU UR14, c[0x0][0x398] ;  /* 0x00007300ff0e77ac */ /* 0x000ea20008000800 */
[----:B------:R-:W-:Y:S01]  /*36290*/  ISETP.LT.AND P3, PT, R242, UR11, !P2 ;  /* 0x0000000bf2007c0c */ /* 0x000fe2000d761270 */
[----:B------:R2:W-:Y:S01]  /*362a0*/  @P5 STG.E desc[UR28][R12.64], R141 ;  /* 0x0000008d0c005986 */ /* 0x0005e2000c10191c */
[----:B------:R-:W-:Y:S01]  /*362b0*/  IADD3 R25, PT, PT, R25, UR5, RZ ;  /* 0x0000000519197c10 */ /* 0x000fe2000fffe0ff */
[----:B------:R-:W-:Y:S01]  /*362c0*/  VIADD R0, R246, 0x3c ;  /* 0x0000003cf6007836 */ /* 0x000fe20000000000 */
[----:B------:R-:W-:Y:S01]  /*362d0*/  ISETP.LT.AND P5, PT, R240, UR18, !P2 ;  /* 0x00000012f0007c0c */ /* 0x000fe2000d7a1270 */
[----:B------:R-:W2:Y:S02]  /*362e0*/  LDCU UR11, c[0x0][0x398] ;  /* 0x00007300ff0b77ac */ /* 0x000ea40008000800 */
[C---:B-1----:R-:W-:Y:S01]  /*362f0*/  IMAD.WIDE R8, R25.reuse, 0x4, R2 ;  /* 0x0000000419087825 */ /* 0x042fe200078e0202 */
[----:B------:R-:W-:Y:S01]  /*36300*/  ISETP.GE.AND P1, PT, R0, UR49, PT ;  /* 0x0000003100007c0c */ /* 0x000fe2000bf26270 */
[----:B------:R-:W1:Y:S02]  /*36310*/  LDCU UR16, c[0x0][0x398] ;  /* 0x00007300ff1077ac */ /* 0x000e640008000800 */
[C---:B----4-:R-:W-:Y:S01]  /*36320*/  IMAD.WIDE R10, R25.reuse, 0x4, R92 ;  /* 0x00000004190a7825 */ /* 0x050fe200078e025c */
[----:B------:R4:W-:Y:S01]  /*36330*/  @P6 STG.E desc[UR28][R8.64], R109 ;  /* 0x0000006d08006986 */ /* 0x0009e2000c10191c */
[----:B------:R-:W1:Y:S02]  /*36340*/  LDCU UR12, c[0x0][0x398] ;  /* 0x00007300ff0c77ac */ /* 0x000e640008000800 */
[C---:B---3--:R-:W-:Y:S01]  /*36350*/  IMAD.WIDE R14, R25.reuse, 0x4, R94 ;  /* 0x00000004190e7825 */ /* 0x048fe200078e025e */
[----:B------:R3:W-:Y:S01]  /*36360*/  @P4 STG.E desc[UR28][R10.64], R29 ;  /* 0x0000001d0a004986 */ /* 0x0007e2000c10191c */
[----:B------:R-:W1:Y:S02]  /*36370*/  LDCU UR7, c[0x0][0x3b8] ;  /* 0x00007700ff0777ac */ /* 0x000e640008000800 */
[----:B--2---:R-:W-:Y:S01]  /*36380*/  IMAD.WIDE R12, R25, 0x4, R96 ;  /* 0x00000004190c7825 */ /* 0x004fe200078e0260 */
[----:B------:R2:W-:Y:S01]  /*36390*/  @P3 STG.E desc[UR28][R14.64], R61 ;  /* 0x0000003d0e003986 */ /* 0x0005e2000c10191c */
[----:B------:R-:W1:Y:S01]  /*363a0*/  LDCU UR17, c[0x0][0x398] ;  /* 0x00007300ff1177ac */ /* 0x000e620008000800 */
[----:B------:R-:W-:-:S02]  /*363b0*/  ISETP.LT.AND P4, PT, R244, UR13, !P1 ;  /* 0x0000000df4007c0c */ /* 0x000fc4000cf81270 */
[----:B------:R-:W-:Y:S01]  /*363c0*/  ISETP.LT.AND P3, PT, R243, UR15, !P1 ;  /* 0x0000000ff3007c0c */ /* 0x000fe2000cf61270 */
[----:B------:R1:W-:Y:S01]  /*363d0*/  @P5 STG.E desc[UR28][R12.64], R5 ;  /* 0x000000050c005986 */ /* 0x0003e2000c10191c */
[----:B------:R-:W-:Y:S01]  /*363e0*/  IADD3 R25, PT, PT, R25, UR8, RZ ;  /* 0x0000000819197c10 */ /* 0x000fe2000fffe0ff */
[----:B------:R-:W1:Y:S01]  /*363f0*/  LDCU UR8, c[0x0][0x398] ;  /* 0x00007300ff0877ac */ /* 0x000e620008000800 */
[----:B------:R-:W-:Y:S01]  /*36400*/  ISETP.LT.AND P5, PT, R242, UR21, !P1 ;  /* 0x00000015f2007c0c */ /* 0x000fe2000cfa1270 */
[----:B------:R-:W-:Y:S01]  /*36410*/  VIADD R0, R246, 0x3d ;  /* 0x0000003df6007836 */ /* 0x000fe20000000000 */
[----:B------:R-:W-:Y:S01]  /*36420*/  ISETP.LT.AND P6, PT, R240, UR14, !P1 ;  /* 0x0000000ef0007c0c */ /* 0x000fe2000cfc1270 */
[----:B------:R-:W1:Y:S01]  /*36430*/  LDCU UR5, c[0x0][0x3b8] ;  /* 0x00007700ff0577ac */ /* 0x000e620008000800 */
[C---:B----4-:R-:W-:Y:S02]  /*36440*/  IMAD.WIDE R8, R25.reuse, 0x4, R2 ;  /* 0x0000000419087825 */ /* 0x050fe400078e0202 */
[----:B------:R-:W-:Y:S01]  /*36450*/  ISETP.GE.AND P2, PT, R0, UR51, PT ;  /* 0x0000003300007c0c */ /* 0x000fe2000bf46270 */
[----:B------:R-:W4:Y:S01]  /*36460*/  LDCU UR13, c[0x0][0x398] ;  /* 0x00007300ff0d77ac */ /* 0x000f220008000800 */
[C---:B---3--:R-:W-:Y:S01]  /*36470*/  IMAD.WIDE R10, R25.reuse, 0x4, R92 ;  /* 0x00000004190a7825 */ /* 0x048fe200078e025c */
[----:B------:R3:W-:Y:S03]  /*36480*/  @P4 STG.E desc[UR28][R8.64], R198 ;  /* 0x000000c608004986 */ /* 0x0007e6000c10191c */
[----:B--2---:R-:W-:Y:S01]  /*36490*/  IMAD.WIDE R14, R25, 0x4, R94 ;  /* 0x00000004190e7825 */ /* 0x004fe200078e025e */
[----:B------:R2:W-:Y:S01]  /*364a0*/  @P3 STG.E desc[UR28][R10.64], R230 ;  /* 0x000000e60a003986 */ /* 0x0005e2000c10191c */
[----:B------:R-:W2:Y:S01]  /*364b0*/  LDCU UR14, c[0x0][0x398] ;  /* 0x00007300ff0e77ac */ /* 0x000ea20008000800 */
[----:B------:R-:W-:Y:S01]  /*364c0*/  ISETP.LT.AND P4, PT, R243, UR11, !P2 ;  /* 0x0000000bf3007c0c */ /* 0x000fe2000d781270 */
[----:B------:R-:W-:Y:S01]  /*364d0*/  VIADD R0, R246, 0x3e ;  /* 0x0000003ef6007836 */ /* 0x000fe20000000000 */
[----:B-1----:R-:W-:Y:S01]  /*364e0*/  ISETP.LT.AND P3, PT, R244, UR16, !P2 ;  /* 0x00000010f4007c0c */ /* 0x002fe2000d761270 */
[----:B------:R-:W1:Y:S01]  /*364f0*/  LDCU UR11, c[0x0][0x398] ;  /* 0x00007300ff0b77ac */ /* 0x000e620008000800 */
[----:B------:R-:W-:Y:S01]  /*36500*/  IMAD.WIDE R4, R25, 0x4, R96 ;  /* 0x0000000419047825 */ /* 0x000fe200078e0260 */
[----:B------:R-:W-:Y:S01]  /*36510*/  @P5 STG.E desc[UR28][R14.64], R238 ;  /* 0x000000ee0e005986 */ /* 0x000fe2000c10191c */
[----:B------:R-:W-:-:S02]  /*36520*/  ISETP.LT.AND P5, PT, R242, UR12, !P2 ;  /* 0x0000000cf2007c0c */ /* 0x000fc4000d7a1270 */
[----:B------:R-:W-:Y:S02]  /*36530*/  ISETP.GE.AND P1, PT, R0, UR53, PT ;  /* 0x0000003500007c0c */ /* 0x000fe4000bf26270 */
[----:B------:R-:W-:Y:S01]  /*36540*/  IADD3 R25, PT, PT, R25, UR7, RZ ;  /* 0x0000000719197c10 */ /* 0x000fe2000fffe0ff */
[----:B------:R-:W1:Y:S01]  /*36550*/  LDCU UR7, c[0x0][0x3b8] ;  /* 0x00007700ff0777ac */ /* 0x000e620008000800 */
[----:B------:R-:W-:Y:S01]  /*36560*/  ISETP.LT.AND P2, PT, R240, UR17, !P2 ;  /* 0x00000011f0007c0c */ /* 0x000fe2000d741270 */
[----:B------:R1:W-:Y:S01]  /*36570*/  @P6 STG.E desc[UR28][R4.64], R142 ;  /* 0x0000008e04006986 */ /* 0x0003e2000c10191c */
[----:B------:R-:W-:Y:S01]  /*36580*/  ISETP.LT.AND P6, PT, R244, UR8, !P1 ;  /* 0x00000008f4007c0c */ /* 0x000fe2000cfc1270 */
[----:B---3--:R-:W-:-:S04]  /*36590*/  IMAD.WIDE R8, R25, 0x4, R2 ;  /* 0x0000000419087825 */ /* 0x008fc800078e0202 */
[C---:B--2---:R-:W-:Y:S01]  /*365a0*/  IMAD.WIDE R10, R25.reuse, 0x4, R92 ;  /* 0x00000004190a7825 */ /* 0x044fe200078e025c */
[----:B------:R2:W-:Y:S03]  /*365b0*/  @P3 STG.E desc[UR28][R8.64], R110 ;  /* 0x0000006e08003986 */ /* 0x0005e6000c10191c */
[C---:B------:R-:W-:Y:S01]  /*365c0*/  IMAD.WIDE R12, R25.reuse, 0x4, R94 ;  /* 0x00000004190c7825 */ /* 0x040fe200078e025e */
[----:B------:R3:W-:Y:S03]  /*365d0*/  @P4 STG.E desc[UR28][R10.64], R30 ;  /* 0x0000001e0a004986 */ /* 0x0007e6000c10191c */
[C---:B------:R-:W-:Y:S02]  /*365e0*/  VIADD R17, R25.reuse, UR5 ;  /* 0x0000000519117c36 */ /* 0x040fe40008000000 */
[----:B-1----:R-:W-:Y:S01]  /*365f0*/  IMAD.WIDE R4, R25, 0x4, R96 ;  /* 0x0000000419047825 */ /* 0x002fe200078e0260 */
[----:B------:R1:W-:Y:S01]  /*36600*/  @P5 STG.E desc[UR28][R12.64], R62 ;  /* 0x0000003e0c005986 */ /* 0x0003e2000c10191c */
[----:B----4-:R-:W-:-:S02]  /*36610*/  ISETP.LT.AND P4, PT, R243, UR13, !P1 ;  /* 0x0000000df3007c0c */ /* 0x010fc4000cf81270 */
[----:B------:R-:W-:Y:S01]  /*36620*/  IMAD.WIDE R14, R17, 0x4, R2 ;  /* 0x00000004110e7825 */ /* 0x000fe200078e0202 */
[----:B------:R4:W-:Y:S01]  /*36630*/  @P2 STG.E desc[UR28][R4.64], R6 ;  /* 0x0000000604002986 */ /* 0x0009e2000c10191c */
[----:B------:R-:W-:Y:S02]  /*36640*/  ISETP.LT.AND P2, PT, R242, UR14, !P1 ;  /* 0x0000000ef2007c0c */ /* 0x000fe4000cf41270 */
[----:B------:R-:W-:Y:S01]  /*36650*/  ISETP.LT.AND P1, PT, R240, UR11, !P1 ;  /* 0x0000000bf0007c0c */ /* 0x000fe2000cf21270 */
[----:B------:R4:W-:Y:S01]  /*36660*/  @P6 STG.E desc[UR28][R14.64], R199 ;  /* 0x000000c70e006986 */ /* 0x0009e2000c10191c */
[----:B------:R-:W-:Y:S02]  /*36670*/  ISETP.LT.AND P3, PT, R244, UR10, !P0 ;  /* 0x0000000af4007c0c */ /* 0x000fe4000c761270 */
[----:B------:R-:W-:Y:S02]  /*36680*/  ISETP.LT.AND P5, PT, R243, UR9, !P0 ;  /* 0x00000009f3007c0c */ /* 0x000fe4000c7a1270 */
[----:B------:R-:W-:-:S02]  /*36690*/  ISETP.LT.AND P6, PT, R242, UR6, !P0 ;  /* 0x00000006f2007c0c */ /* 0x000fc4000c7c1270 */
[C---:B------:R-:W-:Y:S02]  /*366a0*/  IADD3 R19, PT, PT, R17.reuse, UR7, RZ ;  /* 0x0000000711137c10 */ /* 0x040fe4000fffe0ff */
[----:B------:R-:W-:Y:S01]  /*366b0*/  ISETP.LT.AND P0, PT, R240, UR4, !P0 ;  /* 0x00000004f0007c0c */ /* 0x000fe2000c701270 */
[----:B--2---:R-:W-:-:S04]  /*366c0*/  IMAD.WIDE R8, R17, 0x4, R92 ;  /* 0x0000000411087825 */ /* 0x004fc800078e025c */
[C---:B---3--:R-:W-:Y:S01]  /*366d0*/  IMAD.WIDE R10, R17.reuse, 0x4, R94 ;  /* 0x00000004110a7825 */ /* 0x048fe200078e025e */
[----:B------:R4:W-:Y:S03]  /*366e0*/  @P4 STG.E desc[UR28][R8.64], R231 ;  /* 0x000000e708004986 */ /* 0x0009e6000c10191c */
[----:B-1----:R-:W-:Y:S01]  /*366f0*/  IMAD.WIDE R12, R17, 0x4, R96 ;  /* 0x00000004110c7825 */ /* 0x002fe200078e0260 */
[----:B------:R4:W-:Y:S03]  /*36700*/  @P2 STG.E desc[UR28][R10.64], R239 ;  /* 0x000000ef0a002986 */ /* 0x0009e6000c10191c */
[C---:B------:R-:W-:Y:S01]  /*36710*/  IMAD.WIDE R2, R19.reuse, 0x4, R2 ;  /* 0x0000000413027825 */ /* 0x040fe200078e0202 */
[----:B------:R4:W-:Y:S03]  /*36720*/  @P1 STG.E desc[UR28][R12.64], R143 ;  /* 0x0000008f0c001986 */ /* 0x0009e6000c10191c */
[C---:B------:R-:W-:Y:S01]  /*36730*/  IMAD.WIDE R92, R19.reuse, 0x4, R92 ;  /* 0x00000004135c7825 */ /* 0x040fe200078e025c */
[----:B------:R4:W-:Y:S03]  /*36740*/  @P3 STG.E desc[UR28][R2.64], R111 ;  /* 0x0000006f02003986 */ /* 0x0009e6000c10191c */
[C---:B------:R-:W-:Y:S01]  /*36750*/  IMAD.WIDE R94, R19.reuse, 0x4, R94 ;  /* 0x00000004135e7825 */ /* 0x040fe200078e025e */
[----:B------:R4:W-:Y:S04]  /*36760*/  @P5 STG.E desc[UR28][R92.64], R31 ;  /* 0x0000001f5c005986 */ /* 0x0009e8000c10191c */
[----:B------:R4:W-:Y:S01]  /*36770*/  @P6 STG.E desc[UR28][R94.64], R63 ;  /* 0x0000003f5e006986 */ /* 0x0009e2000c10191c */
[----:B------:R-:W-:Y:S01]  /*36780*/  IMAD.WIDE R96, R19, 0x4, R96 ;  /* 0x0000000413607825 */ /* 0x000fe200078e0260 */
[----:B------:R-:W-:Y:S06]  /*36790*/  @!P0 EXIT ;  /* 0x000000000000894d */ /* 0x000fec0003800000 */
[----:B------:R-:W-:Y:S01]  /*367a0*/  STG.E desc[UR28][R96.64], R7 ;  /* 0x0000000760007986 */ /* 0x000fe2000c10191c */
[----:B------:R-:W-:Y:S05]  /*367b0*/  EXIT ;  /* 0x000000000000794d */ /* 0x000fea0003800000 */
.L_x_2:
[----:B------:R-:W-:-:S00]  /*367c0*/  BRA `(.L_x_2) ;  /* 0xfffffffc00fc7947 */ /* 0x000fc0000383ffff */
[----:B------:R-:W-:-:S00]  /*367d0*/  NOP ;  /* 0x0000000000007918 */ /* 0x000fc00000000000 */
        /* <DEDUP_REMOVED lines=10> */
.L_x_3:


//--------------------- .nv.shared.matmul_kernel  --------------------------
	.section	.nv.shared.matmul_kernel,"aw",@nobits
	.sectionflags	@""
	.align	16
	.zero		1024


//--------------------- .nv.shared.reserved.0     --------------------------
	.section	.nv.shared.reserved.0,"aw",@nobits
	.weak		__nv_reservedSMEM_offset_0_alias
	.size		__nv_reservedSMEM_offset_0_alias, 0, 64
	.other		__nv_reservedSMEM_offset_0_alias,@"STO_CUDA_RESERVED_SHARED STV_DEFAULT"
__nv_reservedSMEM_offset_0_alias:
	.zero		0
	.zero		64


//--------------------- .nv.constant0.matmul_kernel --------------------------
	.section	.nv.constant0.matmul_kernel,"a",@progbits
	.sectionflags	@""
	.align	4
.nv.constant0.matmul_kernel:
	.zero		976


//--------------------- SYMBOLS --------------------------

	.type		.nv.reservedSmem.offset0,@object
	.size		.nv.reservedSmem.offset0,0x4
	.type		.nv.reservedSmem.cap,@object
	.size		.nv.reservedSmem.cap,0x4
